//
// Generated by NVIDIA NVVM Compiler
//
// Compiler Build ID: CL-36424714
// Cuda compilation tools, release 13.0, V13.0.88
// Based on NVVM 20.0.0
//

.version 9.0
.target sm_100
.address_size 64

	// .globl	_Z20gemm_cuda_ref_kernelIfEvPT_PKS0_S3_iiiS0_S0_
.extern .shared .align 16 .b8 slm[];

.visible .entry _Z20gemm_cuda_ref_kernelIfEvPT_PKS0_S3_iiiS0_S0_(
	.param .u64 .ptr .align 1 _Z20gemm_cuda_ref_kernelIfEvPT_PKS0_S3_iiiS0_S0__param_0,
	.param .u64 .ptr .align 1 _Z20gemm_cuda_ref_kernelIfEvPT_PKS0_S3_iiiS0_S0__param_1,
	.param .u64 .ptr .align 1 _Z20gemm_cuda_ref_kernelIfEvPT_PKS0_S3_iiiS0_S0__param_2,
	.param .u32 _Z20gemm_cuda_ref_kernelIfEvPT_PKS0_S3_iiiS0_S0__param_3,
	.param .u32 _Z20gemm_cuda_ref_kernelIfEvPT_PKS0_S3_iiiS0_S0__param_4,
	.param .u32 _Z20gemm_cuda_ref_kernelIfEvPT_PKS0_S3_iiiS0_S0__param_5,
	.param .f32 _Z20gemm_cuda_ref_kernelIfEvPT_PKS0_S3_iiiS0_S0__param_6,
	.param .f32 _Z20gemm_cuda_ref_kernelIfEvPT_PKS0_S3_iiiS0_S0__param_7
)
{
	.reg .pred 	%p<13>;
	.reg .b32 	%r<91>;
	.reg .b32 	%f<73>;
	.reg .b64 	%rd<70>;

	ld.param.u64 	%rd4, [_Z20gemm_cuda_ref_kernelIfEvPT_PKS0_S3_iiiS0_S0__param_1];
	ld.param.u64 	%rd5, [_Z20gemm_cuda_ref_kernelIfEvPT_PKS0_S3_iiiS0_S0__param_2];
	ld.param.u32 	%r46, [_Z20gemm_cuda_ref_kernelIfEvPT_PKS0_S3_iiiS0_S0__param_3];
	ld.param.u32 	%r44, [_Z20gemm_cuda_ref_kernelIfEvPT_PKS0_S3_iiiS0_S0__param_4];
	ld.param.u32 	%r45, [_Z20gemm_cuda_ref_kernelIfEvPT_PKS0_S3_iiiS0_S0__param_5];
	ld.param.f32 	%f13, [_Z20gemm_cuda_ref_kernelIfEvPT_PKS0_S3_iiiS0_S0__param_6];
	ld.param.f32 	%f14, [_Z20gemm_cuda_ref_kernelIfEvPT_PKS0_S3_iiiS0_S0__param_7];
	cvta.to.global.u64 	%rd1, %rd5;
	cvta.to.global.u64 	%rd2, %rd4;
	mov.u32 	%r47, %ctaid.y;
	shl.b32 	%r48, %r47, 5;
	mov.u32 	%r49, %tid.y;
	add.s32 	%r1, %r48, %r49;
	mov.u32 	%r50, %ctaid.x;
	shl.b32 	%r2, %r50, 5;
	mov.u32 	%r3, %tid.x;
	add.s32 	%r4, %r2, %r3;
	setp.ge.u32 	%p1, %r1, %r46;
	setp.ge.u32 	%p2, %r4, %r44;
	or.pred  	%p3, %p1, %p2;
	@%p3 bra 	$L__BB0_14;
	setp.lt.s32 	%p4, %r45, 1;
	mov.f32 	%f72, 0f00000000;
	@%p4 bra 	$L__BB0_13;
	mul.lo.s32 	%r5, %r45, %r1;
	and.b32  	%r6, %r45, 7;
	setp.lt.u32 	%p5, %r45, 8;
	mov.f32 	%f72, 0f00000000;
	mov.b32 	%r89, 0;
	@%p5 bra 	$L__BB0_5;
	and.b32  	%r89, %r45, 2147483640;
	neg.s32 	%r87, %r89;
	add.s32 	%r52, %r3, %r44;
	add.s32 	%r86, %r52, %r2;
	shl.b32 	%r10, %r44, 3;
	shl.b32 	%r53, %r44, 1;
	add.s32 	%r85, %r4, %r53;
	mad.lo.s32 	%r84, %r44, 3, %r4;
	shl.b32 	%r54, %r44, 2;
	add.s32 	%r83, %r4, %r54;
	mad.lo.s32 	%r82, %r44, 5, %r4;
	mad.lo.s32 	%r81, %r44, 6, %r4;
	mad.lo.s32 	%r80, %r44, 7, %r4;
	add.s32 	%r78, %r5, 3;
	mov.f32 	%f72, 0f00000000;
	mov.u32 	%r79, %r4;
$L__BB0_4:
	.pragma "nounroll";
	add.s32 	%r55, %r78, -3;
	mul.wide.u32 	%rd6, %r55, 4;
	add.s64 	%rd7, %rd2, %rd6;
	ld.global.f32 	%f19, [%rd7];
	mul.wide.u32 	%rd8, %r79, 4;
	add.s64 	%rd9, %rd1, %rd8;
	ld.global.f32 	%f20, [%rd9];
	fma.rn.f32 	%f21, %f19, %f20, %f72;
	add.s32 	%r56, %r78, -2;
	mul.wide.u32 	%rd10, %r56, 4;
	add.s64 	%rd11, %rd2, %rd10;
	ld.global.f32 	%f22, [%rd11];
	mul.wide.u32 	%rd12, %r86, 4;
	add.s64 	%rd13, %rd1, %rd12;
	ld.global.f32 	%f23, [%rd13];
	fma.rn.f32 	%f24, %f22, %f23, %f21;
	add.s32 	%r57, %r78, -1;
	mul.wide.u32 	%rd14, %r57, 4;
	add.s64 	%rd15, %rd2, %rd14;
	ld.global.f32 	%f25, [%rd15];
	mul.wide.u32 	%rd16, %r85, 4;
	add.s64 	%rd17, %rd1, %rd16;
	ld.global.f32 	%f26, [%rd17];
	fma.rn.f32 	%f27, %f25, %f26, %f24;
	add.s32 	%r58, %r78, 4;
	mul.wide.u32 	%rd18, %r78, 4;
	add.s64 	%rd19, %rd2, %rd18;
	ld.global.f32 	%f28, [%rd19];
	mul.wide.u32 	%rd20, %r84, 4;
	add.s64 	%rd21, %rd1, %rd20;
	ld.global.f32 	%f29, [%rd21];
	fma.rn.f32 	%f30, %f28, %f29, %f27;
	add.s32 	%r59, %r78, 1;
	mul.wide.u32 	%rd22, %r59, 4;
	add.s64 	%rd23, %rd2, %rd22;
	ld.global.f32 	%f31, [%rd23];
	mul.wide.u32 	%rd24, %r83, 4;
	add.s64 	%rd25, %rd1, %rd24;
	ld.global.f32 	%f32, [%rd25];
	fma.rn.f32 	%f33, %f31, %f32, %f30;
	add.s32 	%r60, %r78, 2;
	mul.wide.u32 	%rd26, %r60, 4;
	add.s64 	%rd27, %rd2, %rd26;
	ld.global.f32 	%f34, [%rd27];
	mul.wide.u32 	%rd28, %r82, 4;
	add.s64 	%rd29, %rd1, %rd28;
	ld.global.f32 	%f35, [%rd29];
	fma.rn.f32 	%f36, %f34, %f35, %f33;
	add.s32 	%r61, %r78, 3;
	mul.wide.u32 	%rd30, %r61, 4;
	add.s64 	%rd31, %rd2, %rd30;
	ld.global.f32 	%f37, [%rd31];
	mul.wide.u32 	%rd32, %r81, 4;
	add.s64 	%rd33, %rd1, %rd32;
	ld.global.f32 	%f38, [%rd33];
	fma.rn.f32 	%f39, %f37, %f38, %f36;
	mul.wide.u32 	%rd34, %r58, 4;
	add.s64 	%rd35, %rd2, %rd34;
	ld.global.f32 	%f40, [%rd35];
	mul.wide.u32 	%rd36, %r80, 4;
	add.s64 	%rd37, %rd1, %rd36;
	ld.global.f32 	%f41, [%rd37];
	fma.rn.f32 	%f72, %f40, %f41, %f39;
	add.s32 	%r87, %r87, 8;
	add.s32 	%r86, %r86, %r10;
	add.s32 	%r85, %r85, %r10;
	add.s32 	%r84, %r84, %r10;
	add.s32 	%r83, %r83, %r10;
	add.s32 	%r82, %r82, %r10;
	add.s32 	%r81, %r81, %r10;
	add.s32 	%r80, %r80, %r10;
	add.s32 	%r79, %r79, %r10;
	add.s32 	%r78, %r78, 8;
	setp.ne.s32 	%p6, %r87, 0;
	@%p6 bra 	$L__BB0_4;
$L__BB0_5:
	setp.eq.s32 	%p7, %r6, 0;
	@%p7 bra 	$L__BB0_13;
	and.b32  	%r39, %r45, 3;
	setp.lt.u32 	%p8, %r6, 4;
	@%p8 bra 	$L__BB0_8;
	add.s32 	%r62, %r89, %r5;
	mul.wide.u32 	%rd38, %r62, 4;
	add.s64 	%rd39, %rd2, %rd38;
	ld.global.f32 	%f43, [%rd39];
	mad.lo.s32 	%r63, %r89, %r44, %r4;
	mul.wide.u32 	%rd40, %r63, 4;
	add.s64 	%rd41, %rd1, %rd40;
	ld.global.f32 	%f44, [%rd41];
	fma.rn.f32 	%f45, %f43, %f44, %f72;
	add.s32 	%r64, %r62, 1;
	mul.wide.u32 	%rd42, %r64, 4;
	add.s64 	%rd43, %rd2, %rd42;
	ld.global.f32 	%f46, [%rd43];
	add.s32 	%r65, %r63, %r44;
	mul.wide.u32 	%rd44, %r65, 4;
	add.s64 	%rd45, %rd1, %rd44;
	ld.global.f32 	%f47, [%rd45];
	fma.rn.f32 	%f48, %f46, %f47, %f45;
	add.s32 	%r66, %r62, 2;
	mul.wide.u32 	%rd46, %r66, 4;
	add.s64 	%rd47, %rd2, %rd46;
	ld.global.f32 	%f49, [%rd47];
	add.s32 	%r67, %r65, %r44;
	mul.wide.u32 	%rd48, %r67, 4;
	add.s64 	%rd49, %rd1, %rd48;
	ld.global.f32 	%f50, [%rd49];
	fma.rn.f32 	%f51, %f49, %f50, %f48;
	add.s32 	%r68, %r62, 3;
	mul.wide.u32 	%rd50, %r68, 4;
	add.s64 	%rd51, %rd2, %rd50;
	ld.global.f32 	%f52, [%rd51];
	add.s32 	%r69, %r67, %r44;
	mul.wide.u32 	%rd52, %r69, 4;
	add.s64 	%rd53, %rd1, %rd52;
	ld.global.f32 	%f53, [%rd53];
	fma.rn.f32 	%f72, %f52, %f53, %f51;
	add.s32 	%r89, %r89, 4;
$L__BB0_8:
	setp.eq.s32 	%p9, %r39, 0;
	@%p9 bra 	$L__BB0_13;
	setp.eq.s32 	%p10, %r39, 1;
	@%p10 bra 	$L__BB0_11;
	add.s32 	%r70, %r89, %r5;
	mul.wide.u32 	%rd54, %r70, 4;
	add.s64 	%rd55, %rd2, %rd54;
	ld.global.f32 	%f55, [%rd55];
	mad.lo.s32 	%r71, %r89, %r44, %r4;
	mul.wide.u32 	%rd56, %r71, 4;
	add.s64 	%rd57, %rd1, %rd56;
	ld.global.f32 	%f56, [%rd57];
	fma.rn.f32 	%f57, %f55, %f56, %f72;
	add.s32 	%r72, %r70, 1;
	mul.wide.u32 	%rd58, %r72, 4;
	add.s64 	%rd59, %rd2, %rd58;
	ld.global.f32 	%f58, [%rd59];
	add.s32 	%r73, %r71, %r44;
	mul.wide.u32 	%rd60, %r73, 4;
	add.s64 	%rd61, %rd1, %rd60;
	ld.global.f32 	%f59, [%rd61];
	fma.rn.f32 	%f72, %f58, %f59, %f57;
	add.s32 	%r89, %r89, 2;
$L__BB0_11:
	and.b32  	%r74, %r45, 1;
	setp.eq.b32 	%p11, %r74, 1;
	not.pred 	%p12, %p11;
	@%p12 bra 	$L__BB0_13;
	add.s32 	%r75, %r89, %r5;
	mul.wide.u32 	%rd62, %r75, 4;
	add.s64 	%rd63, %rd2, %rd62;
	ld.global.f32 	%f60, [%rd63];
	mad.lo.s32 	%r76, %r89, %r44, %r4;
	mul.wide.u32 	%rd64, %r76, 4;
	add.s64 	%rd65, %rd1, %rd64;
	ld.global.f32 	%f61, [%rd65];
	fma.rn.f32 	%f72, %f60, %f61, %f72;
$L__BB0_13:
	ld.param.u64 	%rd69, [_Z20gemm_cuda_ref_kernelIfEvPT_PKS0_S3_iiiS0_S0__param_0];
	mad.lo.s32 	%r77, %r44, %r1, %r4;
	cvta.to.global.u64 	%rd66, %rd69;
	mul.wide.u32 	%rd67, %r77, 4;
	add.s64 	%rd68, %rd66, %rd67;
	ld.global.f32 	%f62, [%rd68];
	mul.f32 	%f63, %f14, %f62;
	fma.rn.f32 	%f64, %f13, %f72, %f63;
	st.global.f32 	[%rd68], %f64;
$L__BB0_14:
	ret;

}
	// .globl	_Z16gemm_cuda_kernelIfLi32ELi4ELi2ELi1ELi1ELi4ELi8ELi4ELi4ELb1EEvPT_PKS0_S3_iiiS0_S0_
.visible .entry _Z16gemm_cuda_kernelIfLi32ELi4ELi2ELi1ELi1ELi4ELi8ELi4ELi4ELb1EEvPT_PKS0_S3_iiiS0_S0_(
	.param .u64 .ptr .align 1 _Z16gemm_cuda_kernelIfLi32ELi4ELi2ELi1ELi1ELi4ELi8ELi4ELi4ELb1EEvPT_PKS0_S3_iiiS0_S0__param_0,
	.param .u64 .ptr .align 1 _Z16gemm_cuda_kernelIfLi32ELi4ELi2ELi1ELi1ELi4ELi8ELi4ELi4ELb1EEvPT_PKS0_S3_iiiS0_S0__param_1,
	.param .u64 .ptr .align 1 _Z16gemm_cuda_kernelIfLi32ELi4ELi2ELi1ELi1ELi4ELi8ELi4ELi4ELb1EEvPT_PKS0_S3_iiiS0_S0__param_2,
	.param .u32 _Z16gemm_cuda_kernelIfLi32ELi4ELi2ELi1ELi1ELi4ELi8ELi4ELi4ELb1EEvPT_PKS0_S3_iiiS0_S0__param_3,
	.param .u32 _Z16gemm_cuda_kernelIfLi32ELi4ELi2ELi1ELi1ELi4ELi8ELi4ELi4ELb1EEvPT_PKS0_S3_iiiS0_S0__param_4,
	.param .u32 _Z16gemm_cuda_kernelIfLi32ELi4ELi2ELi1ELi1ELi4ELi8ELi4ELi4ELb1EEvPT_PKS0_S3_iiiS0_S0__param_5,
	.param .f32 _Z16gemm_cuda_kernelIfLi32ELi4ELi2ELi1ELi1ELi4ELi8ELi4ELi4ELb1EEvPT_PKS0_S3_iiiS0_S0__param_6,
	.param .f32 _Z16gemm_cuda_kernelIfLi32ELi4ELi2ELi1ELi1ELi4ELi8ELi4ELi4ELb1EEvPT_PKS0_S3_iiiS0_S0__param_7
)
.maxntid 256
{
	.reg .pred 	%p<15>;
	.reg .b32 	%r<91>;
	.reg .b32 	%f<901>;
	.reg .b64 	%rd<50>;

	ld.param.u64 	%rd7, [_Z16gemm_cuda_kernelIfLi32ELi4ELi2ELi1ELi1ELi4ELi8ELi4ELi4ELb1EEvPT_PKS0_S3_iiiS0_S0__param_0];
	ld.param.u64 	%rd5, [_Z16gemm_cuda_kernelIfLi32ELi4ELi2ELi1ELi1ELi4ELi8ELi4ELi4ELb1EEvPT_PKS0_S3_iiiS0_S0__param_1];
	ld.param.u64 	%rd6, [_Z16gemm_cuda_kernelIfLi32ELi4ELi2ELi1ELi1ELi4ELi8ELi4ELi4ELb1EEvPT_PKS0_S3_iiiS0_S0__param_2];
	ld.param.u32 	%r21, [_Z16gemm_cuda_kernelIfLi32ELi4ELi2ELi1ELi1ELi4ELi8ELi4ELi4ELb1EEvPT_PKS0_S3_iiiS0_S0__param_3];
	ld.param.u32 	%r22, [_Z16gemm_cuda_kernelIfLi32ELi4ELi2ELi1ELi1ELi4ELi8ELi4ELi4ELb1EEvPT_PKS0_S3_iiiS0_S0__param_4];
	ld.param.u32 	%r23, [_Z16gemm_cuda_kernelIfLi32ELi4ELi2ELi1ELi1ELi4ELi8ELi4ELi4ELb1EEvPT_PKS0_S3_iiiS0_S0__param_5];
	ld.param.f32 	%f49, [_Z16gemm_cuda_kernelIfLi32ELi4ELi2ELi1ELi1ELi4ELi8ELi4ELi4ELb1EEvPT_PKS0_S3_iiiS0_S0__param_6];
	ld.param.f32 	%f50, [_Z16gemm_cuda_kernelIfLi32ELi4ELi2ELi1ELi1ELi4ELi8ELi4ELi4ELb1EEvPT_PKS0_S3_iiiS0_S0__param_7];
	cvta.to.global.u64 	%rd1, %rd7;
	mov.u32 	%r1, %tid.x;
	mov.u32 	%r24, %ctaid.y;
	mov.u32 	%r25, %ctaid.x;
	and.b32  	%r2, %r1, 7;
	shl.b32 	%r3, %r24, 6;
	mul.lo.s32 	%r88, %r23, %r3;
	shl.b32 	%r5, %r25, 6;
	add.s32 	%r6, %r88, %r23;
	setp.ge.u32 	%p1, %r88, %r6;
	mov.f32 	%f885, 0f00000000;
	mov.f32 	%f886, %f885;
	mov.f32 	%f887, %f885;
	mov.f32 	%f888, %f885;
	mov.f32 	%f889, %f885;
	mov.f32 	%f890, %f885;
	mov.f32 	%f891, %f885;
	mov.f32 	%f892, %f885;
	mov.f32 	%f893, %f885;
	mov.f32 	%f894, %f885;
	mov.f32 	%f895, %f885;
	mov.f32 	%f896, %f885;
	mov.f32 	%f897, %f885;
	mov.f32 	%f898, %f885;
	mov.f32 	%f899, %f885;
	mov.f32 	%f900, %f885;
	@%p1 bra 	$L__BB1_3;
	cvta.to.global.u64 	%rd8, %rd6;
	cvta.to.global.u64 	%rd9, %rd5;
	shr.u32 	%r7, %r1, 3;
	or.b32  	%r28, %r1, 256;
	shr.u32 	%r8, %r28, 3;
	shl.b32 	%r29, %r1, 4;
	cvt.u64.u32 	%rd10, %r29;
	and.b64  	%rd11, %rd10, 240;
	add.s64 	%rd2, %rd8, %rd11;
	mul.wide.u32 	%rd12, %r2, 16;
	add.s64 	%rd3, %rd9, %rd12;
	mov.b32 	%r90, 0;
	mov.b32 	%r89, 1;
	mov.f32 	%f885, 0f00000000;
	mov.u32 	%r87, %r5;
$L__BB1_2:
	ld.param.u32 	%r86, [_Z16gemm_cuda_kernelIfLi32ELi4ELi2ELi1ELi1ELi4ELi8ELi4ELi4ELb1EEvPT_PKS0_S3_iiiS0_S0__param_5];
	cvt.s64.s32 	%rd13, %r87;
	or.b32  	%r30, %r1, 256;
	shr.u32 	%r31, %r30, 4;
	mul.lo.s32 	%r32, %r31, %r22;
	cvt.u64.u32 	%rd14, %r32;
	add.s64 	%rd15, %rd14, %rd13;
	shl.b64 	%rd16, %rd15, 2;
	add.s64 	%rd17, %rd2, %rd16;
	shr.u32 	%r33, %r1, 4;
	mul.lo.s32 	%r34, %r33, %r22;
	cvt.u64.u32 	%rd18, %r34;
	add.s64 	%rd19, %rd18, %rd13;
	shl.b64 	%rd20, %rd19, 2;
	add.s64 	%rd21, %rd2, %rd20;
	cvt.s64.s32 	%rd22, %r88;
	mul.lo.s32 	%r35, %r8, %r86;
	cvt.u64.u32 	%rd23, %r35;
	add.s64 	%rd24, %rd23, %rd22;
	shl.b64 	%rd25, %rd24, 2;
	add.s64 	%rd26, %rd3, %rd25;
	mul.lo.s32 	%r36, %r7, %r86;
	cvt.u64.u32 	%rd27, %r36;
	add.s64 	%rd28, %rd27, %rd22;
	shl.b64 	%rd29, %rd28, 2;
	add.s64 	%rd30, %rd3, %rd29;
	ld.global.v4.f32 	{%f53, %f54, %f55, %f56}, [%rd30];
	ld.global.v4.f32 	{%f57, %f58, %f59, %f60}, [%rd26];
	ld.global.v4.f32 	{%f61, %f62, %f63, %f64}, [%rd21];
	ld.global.v4.f32 	{%f65, %f66, %f67, %f68}, [%rd17];
	shl.b32 	%r37, %r90, 13;
	mov.u32 	%r38, slm;
	add.s32 	%r39, %r38, %r37;
	shl.b32 	%r40, %r1, 4;
	add.s32 	%r41, %r39, %r40;
	shl.b32 	%r42, %r90, 11;
	shl.b32 	%r43, %r1, 8;
	and.b32  	%r44, %r43, 1792;
	or.b32  	%r45, %r42, %r44;
	or.b32  	%r46, %r45, %r7;
	shl.b32 	%r47, %r46, 2;
	add.s32 	%r48, %r38, %r47;
	st.shared.f32 	[%r48], %f53;
	st.shared.f32 	[%r48+256], %f54;
	st.shared.f32 	[%r48+512], %f55;
	st.shared.f32 	[%r48+768], %f56;
	or.b32  	%r49, %r45, %r8;
	shl.b32 	%r50, %r49, 2;
	add.s32 	%r51, %r38, %r50;
	st.shared.f32 	[%r51], %f57;
	st.shared.f32 	[%r51+256], %f58;
	st.shared.f32 	[%r51+512], %f59;
	st.shared.f32 	[%r51+768], %f60;
	st.shared.v4.f32 	[%r41+16384], {%f61, %f62, %f63, %f64};
	st.shared.v4.f32 	[%r41+20480], {%f65, %f66, %f67, %f68};
	xor.b32  	%r13, %r89, 1;
	xor.b32  	%r90, %r90, 1;
	bar.sync 	0;
	shl.b32 	%r52, %r89, 13;
	xor.b32  	%r53, %r52, 8192;
	add.s32 	%r54, %r38, %r53;
	and.b32  	%r55, %r40, 112;
	shl.b32 	%r56, %r1, 2;
	and.b32  	%r57, %r56, 128;
	or.b32  	%r58, %r57, %r55;
	add.s32 	%r59, %r54, %r58;
	shr.u32 	%r60, %r1, 2;
	and.b32  	%r61, %r60, 48;
	shr.u32 	%r62, %r1, 1;
	and.b32  	%r63, %r62, 12;
	or.b32  	%r64, %r61, %r63;
	shl.b32 	%r65, %r64, 2;
	add.s32 	%r66, %r54, %r65;
	ld.shared.v4.f32 	{%f69, %f70, %f71, %f72}, [%r66];
	ld.shared.v4.f32 	{%f73, %f74, %f75, %f76}, [%r59+16384];
	fma.rn.f32 	%f77, %f69, %f73, %f885;
	fma.rn.f32 	%f78, %f69, %f74, %f886;
	fma.rn.f32 	%f79, %f69, %f75, %f887;
	fma.rn.f32 	%f80, %f69, %f76, %f888;
	fma.rn.f32 	%f81, %f70, %f73, %f889;
	fma.rn.f32 	%f82, %f70, %f74, %f890;
	fma.rn.f32 	%f83, %f70, %f75, %f891;
	fma.rn.f32 	%f84, %f70, %f76, %f892;
	fma.rn.f32 	%f85, %f71, %f73, %f893;
	fma.rn.f32 	%f86, %f71, %f74, %f894;
	fma.rn.f32 	%f87, %f71, %f75, %f895;
	fma.rn.f32 	%f88, %f71, %f76, %f896;
	fma.rn.f32 	%f89, %f72, %f73, %f897;
	fma.rn.f32 	%f90, %f72, %f74, %f898;
	fma.rn.f32 	%f91, %f72, %f75, %f899;
	fma.rn.f32 	%f92, %f72, %f76, %f900;
	ld.shared.v4.f32 	{%f93, %f94, %f95, %f96}, [%r66+256];
	ld.shared.v4.f32 	{%f97, %f98, %f99, %f100}, [%r59+16640];
	fma.rn.f32 	%f101, %f93, %f97, %f77;
	fma.rn.f32 	%f102, %f93, %f98, %f78;
	fma.rn.f32 	%f103, %f93, %f99, %f79;
	fma.rn.f32 	%f104, %f93, %f100, %f80;
	fma.rn.f32 	%f105, %f94, %f97, %f81;
	fma.rn.f32 	%f106, %f94, %f98, %f82;
	fma.rn.f32 	%f107, %f94, %f99, %f83;
	fma.rn.f32 	%f108, %f94, %f100, %f84;
	fma.rn.f32 	%f109, %f95, %f97, %f85;
	fma.rn.f32 	%f110, %f95, %f98, %f86;
	fma.rn.f32 	%f111, %f95, %f99, %f87;
	fma.rn.f32 	%f112, %f95, %f100, %f88;
	fma.rn.f32 	%f113, %f96, %f97, %f89;
	fma.rn.f32 	%f114, %f96, %f98, %f90;
	fma.rn.f32 	%f115, %f96, %f99, %f91;
	fma.rn.f32 	%f116, %f96, %f100, %f92;
	ld.shared.v4.f32 	{%f117, %f118, %f119, %f120}, [%r66+512];
	ld.shared.v4.f32 	{%f121, %f122, %f123, %f124}, [%r59+16896];
	fma.rn.f32 	%f125, %f117, %f121, %f101;
	fma.rn.f32 	%f126, %f117, %f122, %f102;
	fma.rn.f32 	%f127, %f117, %f123, %f103;
	fma.rn.f32 	%f128, %f117, %f124, %f104;
	fma.rn.f32 	%f129, %f118, %f121, %f105;
	fma.rn.f32 	%f130, %f118, %f122, %f106;
	fma.rn.f32 	%f131, %f118, %f123, %f107;
	fma.rn.f32 	%f132, %f118, %f124, %f108;
	fma.rn.f32 	%f133, %f119, %f121, %f109;
	fma.rn.f32 	%f134, %f119, %f122, %f110;
	fma.rn.f32 	%f135, %f119, %f123, %f111;
	fma.rn.f32 	%f136, %f119, %f124, %f112;
	fma.rn.f32 	%f137, %f120, %f121, %f113;
	fma.rn.f32 	%f138, %f120, %f122, %f114;
	fma.rn.f32 	%f139, %f120, %f123, %f115;
	fma.rn.f32 	%f140, %f120, %f124, %f116;
	ld.shared.v4.f32 	{%f141, %f142, %f143, %f144}, [%r66+768];
	ld.shared.v4.f32 	{%f145, %f146, %f147, %f148}, [%r59+17152];
	fma.rn.f32 	%f149, %f141, %f145, %f125;
	fma.rn.f32 	%f150, %f141, %f146, %f126;
	fma.rn.f32 	%f151, %f141, %f147, %f127;
	fma.rn.f32 	%f152, %f141, %f148, %f128;
	fma.rn.f32 	%f153, %f142, %f145, %f129;
	fma.rn.f32 	%f154, %f142, %f146, %f130;
	fma.rn.f32 	%f155, %f142, %f147, %f131;
	fma.rn.f32 	%f156, %f142, %f148, %f132;
	fma.rn.f32 	%f157, %f143, %f145, %f133;
	fma.rn.f32 	%f158, %f143, %f146, %f134;
	fma.rn.f32 	%f159, %f143, %f147, %f135;
	fma.rn.f32 	%f160, %f143, %f148, %f136;
	fma.rn.f32 	%f161, %f144, %f145, %f137;
	fma.rn.f32 	%f162, %f144, %f146, %f138;
	fma.rn.f32 	%f163, %f144, %f147, %f139;
	fma.rn.f32 	%f164, %f144, %f148, %f140;
	ld.shared.v4.f32 	{%f165, %f166, %f167, %f168}, [%r66+1024];
	ld.shared.v4.f32 	{%f169, %f170, %f171, %f172}, [%r59+17408];
	fma.rn.f32 	%f173, %f165, %f169, %f149;
	fma.rn.f32 	%f174, %f165, %f170, %f150;
	fma.rn.f32 	%f175, %f165, %f171, %f151;
	fma.rn.f32 	%f176, %f165, %f172, %f152;
	fma.rn.f32 	%f177, %f166, %f169, %f153;
	fma.rn.f32 	%f178, %f166, %f170, %f154;
	fma.rn.f32 	%f179, %f166, %f171, %f155;
	fma.rn.f32 	%f180, %f166, %f172, %f156;
	fma.rn.f32 	%f181, %f167, %f169, %f157;
	fma.rn.f32 	%f182, %f167, %f170, %f158;
	fma.rn.f32 	%f183, %f167, %f171, %f159;
	fma.rn.f32 	%f184, %f167, %f172, %f160;
	fma.rn.f32 	%f185, %f168, %f169, %f161;
	fma.rn.f32 	%f186, %f168, %f170, %f162;
	fma.rn.f32 	%f187, %f168, %f171, %f163;
	fma.rn.f32 	%f188, %f168, %f172, %f164;
	ld.shared.v4.f32 	{%f189, %f190, %f191, %f192}, [%r66+1280];
	ld.shared.v4.f32 	{%f193, %f194, %f195, %f196}, [%r59+17664];
	fma.rn.f32 	%f197, %f189, %f193, %f173;
	fma.rn.f32 	%f198, %f189, %f194, %f174;
	fma.rn.f32 	%f199, %f189, %f195, %f175;
	fma.rn.f32 	%f200, %f189, %f196, %f176;
	fma.rn.f32 	%f201, %f190, %f193, %f177;
	fma.rn.f32 	%f202, %f190, %f194, %f178;
	fma.rn.f32 	%f203, %f190, %f195, %f179;
	fma.rn.f32 	%f204, %f190, %f196, %f180;
	fma.rn.f32 	%f205, %f191, %f193, %f181;
	fma.rn.f32 	%f206, %f191, %f194, %f182;
	fma.rn.f32 	%f207, %f191, %f195, %f183;
	fma.rn.f32 	%f208, %f191, %f196, %f184;
	fma.rn.f32 	%f209, %f192, %f193, %f185;
	fma.rn.f32 	%f210, %f192, %f194, %f186;
	fma.rn.f32 	%f211, %f192, %f195, %f187;
	fma.rn.f32 	%f212, %f192, %f196, %f188;
	ld.shared.v4.f32 	{%f213, %f214, %f215, %f216}, [%r66+1536];
	ld.shared.v4.f32 	{%f217, %f218, %f219, %f220}, [%r59+17920];
	fma.rn.f32 	%f221, %f213, %f217, %f197;
	fma.rn.f32 	%f222, %f213, %f218, %f198;
	fma.rn.f32 	%f223, %f213, %f219, %f199;
	fma.rn.f32 	%f224, %f213, %f220, %f200;
	fma.rn.f32 	%f225, %f214, %f217, %f201;
	fma.rn.f32 	%f226, %f214, %f218, %f202;
	fma.rn.f32 	%f227, %f214, %f219, %f203;
	fma.rn.f32 	%f228, %f214, %f220, %f204;
	fma.rn.f32 	%f229, %f215, %f217, %f205;
	fma.rn.f32 	%f230, %f215, %f218, %f206;
	fma.rn.f32 	%f231, %f215, %f219, %f207;
	fma.rn.f32 	%f232, %f215, %f220, %f208;
	fma.rn.f32 	%f233, %f216, %f217, %f209;
	fma.rn.f32 	%f234, %f216, %f218, %f210;
	fma.rn.f32 	%f235, %f216, %f219, %f211;
	fma.rn.f32 	%f236, %f216, %f220, %f212;
	ld.shared.v4.f32 	{%f237, %f238, %f239, %f240}, [%r66+1792];
	ld.shared.v4.f32 	{%f241, %f242, %f243, %f244}, [%r59+18176];
	fma.rn.f32 	%f245, %f237, %f241, %f221;
	fma.rn.f32 	%f246, %f237, %f242, %f222;
	fma.rn.f32 	%f247, %f237, %f243, %f223;
	fma.rn.f32 	%f248, %f237, %f244, %f224;
	fma.rn.f32 	%f249, %f238, %f241, %f225;
	fma.rn.f32 	%f250, %f238, %f242, %f226;
	fma.rn.f32 	%f251, %f238, %f243, %f227;
	fma.rn.f32 	%f252, %f238, %f244, %f228;
	fma.rn.f32 	%f253, %f239, %f241, %f229;
	fma.rn.f32 	%f254, %f239, %f242, %f230;
	fma.rn.f32 	%f255, %f239, %f243, %f231;
	fma.rn.f32 	%f256, %f239, %f244, %f232;
	fma.rn.f32 	%f257, %f240, %f241, %f233;
	fma.rn.f32 	%f258, %f240, %f242, %f234;
	fma.rn.f32 	%f259, %f240, %f243, %f235;
	fma.rn.f32 	%f260, %f240, %f244, %f236;
	ld.shared.v4.f32 	{%f261, %f262, %f263, %f264}, [%r66+2048];
	ld.shared.v4.f32 	{%f265, %f266, %f267, %f268}, [%r59+18432];
	fma.rn.f32 	%f269, %f261, %f265, %f245;
	fma.rn.f32 	%f270, %f261, %f266, %f246;
	fma.rn.f32 	%f271, %f261, %f267, %f247;
	fma.rn.f32 	%f272, %f261, %f268, %f248;
	fma.rn.f32 	%f273, %f262, %f265, %f249;
	fma.rn.f32 	%f274, %f262, %f266, %f250;
	fma.rn.f32 	%f275, %f262, %f267, %f251;
	fma.rn.f32 	%f276, %f262, %f268, %f252;
	fma.rn.f32 	%f277, %f263, %f265, %f253;
	fma.rn.f32 	%f278, %f263, %f266, %f254;
	fma.rn.f32 	%f279, %f263, %f267, %f255;
	fma.rn.f32 	%f280, %f263, %f268, %f256;
	fma.rn.f32 	%f281, %f264, %f265, %f257;
	fma.rn.f32 	%f282, %f264, %f266, %f258;
	fma.rn.f32 	%f283, %f264, %f267, %f259;
	fma.rn.f32 	%f284, %f264, %f268, %f260;
	ld.shared.v4.f32 	{%f285, %f286, %f287, %f288}, [%r66+2304];
	ld.shared.v4.f32 	{%f289, %f290, %f291, %f292}, [%r59+18688];
	fma.rn.f32 	%f293, %f285, %f289, %f269;
	fma.rn.f32 	%f294, %f285, %f290, %f270;
	fma.rn.f32 	%f295, %f285, %f291, %f271;
	fma.rn.f32 	%f296, %f285, %f292, %f272;
	fma.rn.f32 	%f297, %f286, %f289, %f273;
	fma.rn.f32 	%f298, %f286, %f290, %f274;
	fma.rn.f32 	%f299, %f286, %f291, %f275;
	fma.rn.f32 	%f300, %f286, %f292, %f276;
	fma.rn.f32 	%f301, %f287, %f289, %f277;
	fma.rn.f32 	%f302, %f287, %f290, %f278;
	fma.rn.f32 	%f303, %f287, %f291, %f279;
	fma.rn.f32 	%f304, %f287, %f292, %f280;
	fma.rn.f32 	%f305, %f288, %f289, %f281;
	fma.rn.f32 	%f306, %f288, %f290, %f282;
	fma.rn.f32 	%f307, %f288, %f291, %f283;
	fma.rn.f32 	%f308, %f288, %f292, %f284;
	ld.shared.v4.f32 	{%f309, %f310, %f311, %f312}, [%r66+2560];
	ld.shared.v4.f32 	{%f313, %f314, %f315, %f316}, [%r59+18944];
	fma.rn.f32 	%f317, %f309, %f313, %f293;
	fma.rn.f32 	%f318, %f309, %f314, %f294;
	fma.rn.f32 	%f319, %f309, %f315, %f295;
	fma.rn.f32 	%f320, %f309, %f316, %f296;
	fma.rn.f32 	%f321, %f310, %f313, %f297;
	fma.rn.f32 	%f322, %f310, %f314, %f298;
	fma.rn.f32 	%f323, %f310, %f315, %f299;
	fma.rn.f32 	%f324, %f310, %f316, %f300;
	fma.rn.f32 	%f325, %f311, %f313, %f301;
	fma.rn.f32 	%f326, %f311, %f314, %f302;
	fma.rn.f32 	%f327, %f311, %f315, %f303;
	fma.rn.f32 	%f328, %f311, %f316, %f304;
	fma.rn.f32 	%f329, %f312, %f313, %f305;
	fma.rn.f32 	%f330, %f312, %f314, %f306;
	fma.rn.f32 	%f331, %f312, %f315, %f307;
	fma.rn.f32 	%f332, %f312, %f316, %f308;
	ld.shared.v4.f32 	{%f333, %f334, %f335, %f336}, [%r66+2816];
	ld.shared.v4.f32 	{%f337, %f338, %f339, %f340}, [%r59+19200];
	fma.rn.f32 	%f341, %f333, %f337, %f317;
	fma.rn.f32 	%f342, %f333, %f338, %f318;
	fma.rn.f32 	%f343, %f333, %f339, %f319;
	fma.rn.f32 	%f344, %f333, %f340, %f320;
	fma.rn.f32 	%f345, %f334, %f337, %f321;
	fma.rn.f32 	%f346, %f334, %f338, %f322;
	fma.rn.f32 	%f347, %f334, %f339, %f323;
	fma.rn.f32 	%f348, %f334, %f340, %f324;
	fma.rn.f32 	%f349, %f335, %f337, %f325;
	fma.rn.f32 	%f350, %f335, %f338, %f326;
	fma.rn.f32 	%f351, %f335, %f339, %f327;
	fma.rn.f32 	%f352, %f335, %f340, %f328;
	fma.rn.f32 	%f353, %f336, %f337, %f329;
	fma.rn.f32 	%f354, %f336, %f338, %f330;
	fma.rn.f32 	%f355, %f336, %f339, %f331;
	fma.rn.f32 	%f356, %f336, %f340, %f332;
	ld.shared.v4.f32 	{%f357, %f358, %f359, %f360}, [%r66+3072];
	ld.shared.v4.f32 	{%f361, %f362, %f363, %f364}, [%r59+19456];
	fma.rn.f32 	%f365, %f357, %f361, %f341;
	fma.rn.f32 	%f366, %f357, %f362, %f342;
	fma.rn.f32 	%f367, %f357, %f363, %f343;
	fma.rn.f32 	%f368, %f357, %f364, %f344;
	fma.rn.f32 	%f369, %f358, %f361, %f345;
	fma.rn.f32 	%f370, %f358, %f362, %f346;
	fma.rn.f32 	%f371, %f358, %f363, %f347;
	fma.rn.f32 	%f372, %f358, %f364, %f348;
	fma.rn.f32 	%f373, %f359, %f361, %f349;
	fma.rn.f32 	%f374, %f359, %f362, %f350;
	fma.rn.f32 	%f375, %f359, %f363, %f351;
	fma.rn.f32 	%f376, %f359, %f364, %f352;
	fma.rn.f32 	%f377, %f360, %f361, %f353;
	fma.rn.f32 	%f378, %f360, %f362, %f354;
	fma.rn.f32 	%f379, %f360, %f363, %f355;
	fma.rn.f32 	%f380, %f360, %f364, %f356;
	ld.shared.v4.f32 	{%f381, %f382, %f383, %f384}, [%r66+3328];
	ld.shared.v4.f32 	{%f385, %f386, %f387, %f388}, [%r59+19712];
	fma.rn.f32 	%f389, %f381, %f385, %f365;
	fma.rn.f32 	%f390, %f381, %f386, %f366;
	fma.rn.f32 	%f391, %f381, %f387, %f367;
	fma.rn.f32 	%f392, %f381, %f388, %f368;
	fma.rn.f32 	%f393, %f382, %f385, %f369;
	fma.rn.f32 	%f394, %f382, %f386, %f370;
	fma.rn.f32 	%f395, %f382, %f387, %f371;
	fma.rn.f32 	%f396, %f382, %f388, %f372;
	fma.rn.f32 	%f397, %f383, %f385, %f373;
	fma.rn.f32 	%f398, %f383, %f386, %f374;
	fma.rn.f32 	%f399, %f383, %f387, %f375;
	fma.rn.f32 	%f400, %f383, %f388, %f376;
	fma.rn.f32 	%f401, %f384, %f385, %f377;
	fma.rn.f32 	%f402, %f384, %f386, %f378;
	fma.rn.f32 	%f403, %f384, %f387, %f379;
	fma.rn.f32 	%f404, %f384, %f388, %f380;
	ld.shared.v4.f32 	{%f405, %f406, %f407, %f408}, [%r66+3584];
	ld.shared.v4.f32 	{%f409, %f410, %f411, %f412}, [%r59+19968];
	fma.rn.f32 	%f413, %f405, %f409, %f389;
	fma.rn.f32 	%f414, %f405, %f410, %f390;
	fma.rn.f32 	%f415, %f405, %f411, %f391;
	fma.rn.f32 	%f416, %f405, %f412, %f392;
	fma.rn.f32 	%f417, %f406, %f409, %f393;
	fma.rn.f32 	%f418, %f406, %f410, %f394;
	fma.rn.f32 	%f419, %f406, %f411, %f395;
	fma.rn.f32 	%f420, %f406, %f412, %f396;
	fma.rn.f32 	%f421, %f407, %f409, %f397;
	fma.rn.f32 	%f422, %f407, %f410, %f398;
	fma.rn.f32 	%f423, %f407, %f411, %f399;
	fma.rn.f32 	%f424, %f407, %f412, %f400;
	fma.rn.f32 	%f425, %f408, %f409, %f401;
	fma.rn.f32 	%f426, %f408, %f410, %f402;
	fma.rn.f32 	%f427, %f408, %f411, %f403;
	fma.rn.f32 	%f428, %f408, %f412, %f404;
	ld.shared.v4.f32 	{%f429, %f430, %f431, %f432}, [%r66+3840];
	ld.shared.v4.f32 	{%f433, %f434, %f435, %f436}, [%r59+20224];
	fma.rn.f32 	%f437, %f429, %f433, %f413;
	fma.rn.f32 	%f438, %f429, %f434, %f414;
	fma.rn.f32 	%f439, %f429, %f435, %f415;
	fma.rn.f32 	%f440, %f429, %f436, %f416;
	fma.rn.f32 	%f441, %f430, %f433, %f417;
	fma.rn.f32 	%f442, %f430, %f434, %f418;
	fma.rn.f32 	%f443, %f430, %f435, %f419;
	fma.rn.f32 	%f444, %f430, %f436, %f420;
	fma.rn.f32 	%f445, %f431, %f433, %f421;
	fma.rn.f32 	%f446, %f431, %f434, %f422;
	fma.rn.f32 	%f447, %f431, %f435, %f423;
	fma.rn.f32 	%f448, %f431, %f436, %f424;
	fma.rn.f32 	%f449, %f432, %f433, %f425;
	fma.rn.f32 	%f450, %f432, %f434, %f426;
	fma.rn.f32 	%f451, %f432, %f435, %f427;
	fma.rn.f32 	%f452, %f432, %f436, %f428;
	ld.shared.v4.f32 	{%f453, %f454, %f455, %f456}, [%r66+4096];
	ld.shared.v4.f32 	{%f457, %f458, %f459, %f460}, [%r59+20480];
	fma.rn.f32 	%f461, %f453, %f457, %f437;
	fma.rn.f32 	%f462, %f453, %f458, %f438;
	fma.rn.f32 	%f463, %f453, %f459, %f439;
	fma.rn.f32 	%f464, %f453, %f460, %f440;
	fma.rn.f32 	%f465, %f454, %f457, %f441;
	fma.rn.f32 	%f466, %f454, %f458, %f442;
	fma.rn.f32 	%f467, %f454, %f459, %f443;
	fma.rn.f32 	%f468, %f454, %f460, %f444;
	fma.rn.f32 	%f469, %f455, %f457, %f445;
	fma.rn.f32 	%f470, %f455, %f458, %f446;
	fma.rn.f32 	%f471, %f455, %f459, %f447;
	fma.rn.f32 	%f472, %f455, %f460, %f448;
	fma.rn.f32 	%f473, %f456, %f457, %f449;
	fma.rn.f32 	%f474, %f456, %f458, %f450;
	fma.rn.f32 	%f475, %f456, %f459, %f451;
	fma.rn.f32 	%f476, %f456, %f460, %f452;
	ld.shared.v4.f32 	{%f477, %f478, %f479, %f480}, [%r66+4352];
	ld.shared.v4.f32 	{%f481, %f482, %f483, %f484}, [%r59+20736];
	fma.rn.f32 	%f485, %f477, %f481, %f461;
	fma.rn.f32 	%f486, %f477, %f482, %f462;
	fma.rn.f32 	%f487, %f477, %f483, %f463;
	fma.rn.f32 	%f488, %f477, %f484, %f464;
	fma.rn.f32 	%f489, %f478, %f481, %f465;
	fma.rn.f32 	%f490, %f478, %f482, %f466;
	fma.rn.f32 	%f491, %f478, %f483, %f467;
	fma.rn.f32 	%f492, %f478, %f484, %f468;
	fma.rn.f32 	%f493, %f479, %f481, %f469;
	fma.rn.f32 	%f494, %f479, %f482, %f470;
	fma.rn.f32 	%f495, %f479, %f483, %f471;
	fma.rn.f32 	%f496, %f479, %f484, %f472;
	fma.rn.f32 	%f497, %f480, %f481, %f473;
	fma.rn.f32 	%f498, %f480, %f482, %f474;
	fma.rn.f32 	%f499, %f480, %f483, %f475;
	fma.rn.f32 	%f500, %f480, %f484, %f476;
	ld.shared.v4.f32 	{%f501, %f502, %f503, %f504}, [%r66+4608];
	ld.shared.v4.f32 	{%f505, %f506, %f507, %f508}, [%r59+20992];
	fma.rn.f32 	%f509, %f501, %f505, %f485;
	fma.rn.f32 	%f510, %f501, %f506, %f486;
	fma.rn.f32 	%f511, %f501, %f507, %f487;
	fma.rn.f32 	%f512, %f501, %f508, %f488;
	fma.rn.f32 	%f513, %f502, %f505, %f489;
	fma.rn.f32 	%f514, %f502, %f506, %f490;
	fma.rn.f32 	%f515, %f502, %f507, %f491;
	fma.rn.f32 	%f516, %f502, %f508, %f492;
	fma.rn.f32 	%f517, %f503, %f505, %f493;
	fma.rn.f32 	%f518, %f503, %f506, %f494;
	fma.rn.f32 	%f519, %f503, %f507, %f495;
	fma.rn.f32 	%f520, %f503, %f508, %f496;
	fma.rn.f32 	%f521, %f504, %f505, %f497;
	fma.rn.f32 	%f522, %f504, %f506, %f498;
	fma.rn.f32 	%f523, %f504, %f507, %f499;
	fma.rn.f32 	%f524, %f504, %f508, %f500;
	ld.shared.v4.f32 	{%f525, %f526, %f527, %f528}, [%r66+4864];
	ld.shared.v4.f32 	{%f529, %f530, %f531, %f532}, [%r59+21248];
	fma.rn.f32 	%f533, %f525, %f529, %f509;
	fma.rn.f32 	%f534, %f525, %f530, %f510;
	fma.rn.f32 	%f535, %f525, %f531, %f511;
	fma.rn.f32 	%f536, %f525, %f532, %f512;
	fma.rn.f32 	%f537, %f526, %f529, %f513;
	fma.rn.f32 	%f538, %f526, %f530, %f514;
	fma.rn.f32 	%f539, %f526, %f531, %f515;
	fma.rn.f32 	%f540, %f526, %f532, %f516;
	fma.rn.f32 	%f541, %f527, %f529, %f517;
	fma.rn.f32 	%f542, %f527, %f530, %f518;
	fma.rn.f32 	%f543, %f527, %f531, %f519;
	fma.rn.f32 	%f544, %f527, %f532, %f520;
	fma.rn.f32 	%f545, %f528, %f529, %f521;
	fma.rn.f32 	%f546, %f528, %f530, %f522;
	fma.rn.f32 	%f547, %f528, %f531, %f523;
	fma.rn.f32 	%f548, %f528, %f532, %f524;
	ld.shared.v4.f32 	{%f549, %f550, %f551, %f552}, [%r66+5120];
	ld.shared.v4.f32 	{%f553, %f554, %f555, %f556}, [%r59+21504];
	fma.rn.f32 	%f557, %f549, %f553, %f533;
	fma.rn.f32 	%f558, %f549, %f554, %f534;
	fma.rn.f32 	%f559, %f549, %f555, %f535;
	fma.rn.f32 	%f560, %f549, %f556, %f536;
	fma.rn.f32 	%f561, %f550, %f553, %f537;
	fma.rn.f32 	%f562, %f550, %f554, %f538;
	fma.rn.f32 	%f563, %f550, %f555, %f539;
	fma.rn.f32 	%f564, %f550, %f556, %f540;
	fma.rn.f32 	%f565, %f551, %f553, %f541;
	fma.rn.f32 	%f566, %f551, %f554, %f542;
	fma.rn.f32 	%f567, %f551, %f555, %f543;
	fma.rn.f32 	%f568, %f551, %f556, %f544;
	fma.rn.f32 	%f569, %f552, %f553, %f545;
	fma.rn.f32 	%f570, %f552, %f554, %f546;
	fma.rn.f32 	%f571, %f552, %f555, %f547;
	fma.rn.f32 	%f572, %f552, %f556, %f548;
	ld.shared.v4.f32 	{%f573, %f574, %f575, %f576}, [%r66+5376];
	ld.shared.v4.f32 	{%f577, %f578, %f579, %f580}, [%r59+21760];
	fma.rn.f32 	%f581, %f573, %f577, %f557;
	fma.rn.f32 	%f582, %f573, %f578, %f558;
	fma.rn.f32 	%f583, %f573, %f579, %f559;
	fma.rn.f32 	%f584, %f573, %f580, %f560;
	fma.rn.f32 	%f585, %f574, %f577, %f561;
	fma.rn.f32 	%f586, %f574, %f578, %f562;
	fma.rn.f32 	%f587, %f574, %f579, %f563;
	fma.rn.f32 	%f588, %f574, %f580, %f564;
	fma.rn.f32 	%f589, %f575, %f577, %f565;
	fma.rn.f32 	%f590, %f575, %f578, %f566;
	fma.rn.f32 	%f591, %f575, %f579, %f567;
	fma.rn.f32 	%f592, %f575, %f580, %f568;
	fma.rn.f32 	%f593, %f576, %f577, %f569;
	fma.rn.f32 	%f594, %f576, %f578, %f570;
	fma.rn.f32 	%f595, %f576, %f579, %f571;
	fma.rn.f32 	%f596, %f576, %f580, %f572;
	ld.shared.v4.f32 	{%f597, %f598, %f599, %f600}, [%r66+5632];
	ld.shared.v4.f32 	{%f601, %f602, %f603, %f604}, [%r59+22016];
	fma.rn.f32 	%f605, %f597, %f601, %f581;
	fma.rn.f32 	%f606, %f597, %f602, %f582;
	fma.rn.f32 	%f607, %f597, %f603, %f583;
	fma.rn.f32 	%f608, %f597, %f604, %f584;
	fma.rn.f32 	%f609, %f598, %f601, %f585;
	fma.rn.f32 	%f610, %f598, %f602, %f586;
	fma.rn.f32 	%f611, %f598, %f603, %f587;
	fma.rn.f32 	%f612, %f598, %f604, %f588;
	fma.rn.f32 	%f613, %f599, %f601, %f589;
	fma.rn.f32 	%f614, %f599, %f602, %f590;
	fma.rn.f32 	%f615, %f599, %f603, %f591;
	fma.rn.f32 	%f616, %f599, %f604, %f592;
	fma.rn.f32 	%f617, %f600, %f601, %f593;
	fma.rn.f32 	%f618, %f600, %f602, %f594;
	fma.rn.f32 	%f619, %f600, %f603, %f595;
	fma.rn.f32 	%f620, %f600, %f604, %f596;
	ld.shared.v4.f32 	{%f621, %f622, %f623, %f624}, [%r66+5888];
	ld.shared.v4.f32 	{%f625, %f626, %f627, %f628}, [%r59+22272];
	fma.rn.f32 	%f629, %f621, %f625, %f605;
	fma.rn.f32 	%f630, %f621, %f626, %f606;
	fma.rn.f32 	%f631, %f621, %f627, %f607;
	fma.rn.f32 	%f632, %f621, %f628, %f608;
	fma.rn.f32 	%f633, %f622, %f625, %f609;
	fma.rn.f32 	%f634, %f622, %f626, %f610;
	fma.rn.f32 	%f635, %f622, %f627, %f611;
	fma.rn.f32 	%f636, %f622, %f628, %f612;
	fma.rn.f32 	%f637, %f623, %f625, %f613;
	fma.rn.f32 	%f638, %f623, %f626, %f614;
	fma.rn.f32 	%f639, %f623, %f627, %f615;
	fma.rn.f32 	%f640, %f623, %f628, %f616;
	fma.rn.f32 	%f641, %f624, %f625, %f617;
	fma.rn.f32 	%f642, %f624, %f626, %f618;
	fma.rn.f32 	%f643, %f624, %f627, %f619;
	fma.rn.f32 	%f644, %f624, %f628, %f620;
	ld.shared.v4.f32 	{%f645, %f646, %f647, %f648}, [%r66+6144];
	ld.shared.v4.f32 	{%f649, %f650, %f651, %f652}, [%r59+22528];
	fma.rn.f32 	%f653, %f645, %f649, %f629;
	fma.rn.f32 	%f654, %f645, %f650, %f630;
	fma.rn.f32 	%f655, %f645, %f651, %f631;
	fma.rn.f32 	%f656, %f645, %f652, %f632;
	fma.rn.f32 	%f657, %f646, %f649, %f633;
	fma.rn.f32 	%f658, %f646, %f650, %f634;
	fma.rn.f32 	%f659, %f646, %f651, %f635;
	fma.rn.f32 	%f660, %f646, %f652, %f636;
	fma.rn.f32 	%f661, %f647, %f649, %f637;
	fma.rn.f32 	%f662, %f647, %f650, %f638;
	fma.rn.f32 	%f663, %f647, %f651, %f639;
	fma.rn.f32 	%f664, %f647, %f652, %f640;
	fma.rn.f32 	%f665, %f648, %f649, %f641;
	fma.rn.f32 	%f666, %f648, %f650, %f642;
	fma.rn.f32 	%f667, %f648, %f651, %f643;
	fma.rn.f32 	%f668, %f648, %f652, %f644;
	ld.shared.v4.f32 	{%f669, %f670, %f671, %f672}, [%r66+6400];
	ld.shared.v4.f32 	{%f673, %f674, %f675, %f676}, [%r59+22784];
	fma.rn.f32 	%f677, %f669, %f673, %f653;
	fma.rn.f32 	%f678, %f669, %f674, %f654;
	fma.rn.f32 	%f679, %f669, %f675, %f655;
	fma.rn.f32 	%f680, %f669, %f676, %f656;
	fma.rn.f32 	%f681, %f670, %f673, %f657;
	fma.rn.f32 	%f682, %f670, %f674, %f658;
	fma.rn.f32 	%f683, %f670, %f675, %f659;
	fma.rn.f32 	%f684, %f670, %f676, %f660;
	fma.rn.f32 	%f685, %f671, %f673, %f661;
	fma.rn.f32 	%f686, %f671, %f674, %f662;
	fma.rn.f32 	%f687, %f671, %f675, %f663;
	fma.rn.f32 	%f688, %f671, %f676, %f664;
	fma.rn.f32 	%f689, %f672, %f673, %f665;
	fma.rn.f32 	%f690, %f672, %f674, %f666;
	fma.rn.f32 	%f691, %f672, %f675, %f667;
	fma.rn.f32 	%f692, %f672, %f676, %f668;
	ld.shared.v4.f32 	{%f693, %f694, %f695, %f696}, [%r66+6656];
	ld.shared.v4.f32 	{%f697, %f698, %f699, %f700}, [%r59+23040];
	fma.rn.f32 	%f701, %f693, %f697, %f677;
	fma.rn.f32 	%f702, %f693, %f698, %f678;
	fma.rn.f32 	%f703, %f693, %f699, %f679;
	fma.rn.f32 	%f704, %f693, %f700, %f680;
	fma.rn.f32 	%f705, %f694, %f697, %f681;
	fma.rn.f32 	%f706, %f694, %f698, %f682;
	fma.rn.f32 	%f707, %f694, %f699, %f683;
	fma.rn.f32 	%f708, %f694, %f700, %f684;
	fma.rn.f32 	%f709, %f695, %f697, %f685;
	fma.rn.f32 	%f710, %f695, %f698, %f686;
	fma.rn.f32 	%f711, %f695, %f699, %f687;
	fma.rn.f32 	%f712, %f695, %f700, %f688;
	fma.rn.f32 	%f713, %f696, %f697, %f689;
	fma.rn.f32 	%f714, %f696, %f698, %f690;
	fma.rn.f32 	%f715, %f696, %f699, %f691;
	fma.rn.f32 	%f716, %f696, %f700, %f692;
	ld.shared.v4.f32 	{%f717, %f718, %f719, %f720}, [%r66+6912];
	ld.shared.v4.f32 	{%f721, %f722, %f723, %f724}, [%r59+23296];
	fma.rn.f32 	%f725, %f717, %f721, %f701;
	fma.rn.f32 	%f726, %f717, %f722, %f702;
	fma.rn.f32 	%f727, %f717, %f723, %f703;
	fma.rn.f32 	%f728, %f717, %f724, %f704;
	fma.rn.f32 	%f729, %f718, %f721, %f705;
	fma.rn.f32 	%f730, %f718, %f722, %f706;
	fma.rn.f32 	%f731, %f718, %f723, %f707;
	fma.rn.f32 	%f732, %f718, %f724, %f708;
	fma.rn.f32 	%f733, %f719, %f721, %f709;
	fma.rn.f32 	%f734, %f719, %f722, %f710;
	fma.rn.f32 	%f735, %f719, %f723, %f711;
	fma.rn.f32 	%f736, %f719, %f724, %f712;
	fma.rn.f32 	%f737, %f720, %f721, %f713;
	fma.rn.f32 	%f738, %f720, %f722, %f714;
	fma.rn.f32 	%f739, %f720, %f723, %f715;
	fma.rn.f32 	%f740, %f720, %f724, %f716;
	ld.shared.v4.f32 	{%f741, %f742, %f743, %f744}, [%r66+7168];
	ld.shared.v4.f32 	{%f745, %f746, %f747, %f748}, [%r59+23552];
	fma.rn.f32 	%f749, %f741, %f745, %f725;
	fma.rn.f32 	%f750, %f741, %f746, %f726;
	fma.rn.f32 	%f751, %f741, %f747, %f727;
	fma.rn.f32 	%f752, %f741, %f748, %f728;
	fma.rn.f32 	%f753, %f742, %f745, %f729;
	fma.rn.f32 	%f754, %f742, %f746, %f730;
	fma.rn.f32 	%f755, %f742, %f747, %f731;
	fma.rn.f32 	%f756, %f742, %f748, %f732;
	fma.rn.f32 	%f757, %f743, %f745, %f733;
	fma.rn.f32 	%f758, %f743, %f746, %f734;
	fma.rn.f32 	%f759, %f743, %f747, %f735;
	fma.rn.f32 	%f760, %f743, %f748, %f736;
	fma.rn.f32 	%f761, %f744, %f745, %f737;
	fma.rn.f32 	%f762, %f744, %f746, %f738;
	fma.rn.f32 	%f763, %f744, %f747, %f739;
	fma.rn.f32 	%f764, %f744, %f748, %f740;
	ld.shared.v4.f32 	{%f765, %f766, %f767, %f768}, [%r66+7424];
	ld.shared.v4.f32 	{%f769, %f770, %f771, %f772}, [%r59+23808];
	fma.rn.f32 	%f773, %f765, %f769, %f749;
	fma.rn.f32 	%f774, %f765, %f770, %f750;
	fma.rn.f32 	%f775, %f765, %f771, %f751;
	fma.rn.f32 	%f776, %f765, %f772, %f752;
	fma.rn.f32 	%f777, %f766, %f769, %f753;
	fma.rn.f32 	%f778, %f766, %f770, %f754;
	fma.rn.f32 	%f779, %f766, %f771, %f755;
	fma.rn.f32 	%f780, %f766, %f772, %f756;
	fma.rn.f32 	%f781, %f767, %f769, %f757;
	fma.rn.f32 	%f782, %f767, %f770, %f758;
	fma.rn.f32 	%f783, %f767, %f771, %f759;
	fma.rn.f32 	%f784, %f767, %f772, %f760;
	fma.rn.f32 	%f785, %f768, %f769, %f761;
	fma.rn.f32 	%f786, %f768, %f770, %f762;
	fma.rn.f32 	%f787, %f768, %f771, %f763;
	fma.rn.f32 	%f788, %f768, %f772, %f764;
	ld.shared.v4.f32 	{%f789, %f790, %f791, %f792}, [%r66+7680];
	ld.shared.v4.f32 	{%f793, %f794, %f795, %f796}, [%r59+24064];
	fma.rn.f32 	%f797, %f789, %f793, %f773;
	fma.rn.f32 	%f798, %f789, %f794, %f774;
	fma.rn.f32 	%f799, %f789, %f795, %f775;
	fma.rn.f32 	%f800, %f789, %f796, %f776;
	fma.rn.f32 	%f801, %f790, %f793, %f777;
	fma.rn.f32 	%f802, %f790, %f794, %f778;
	fma.rn.f32 	%f803, %f790, %f795, %f779;
	fma.rn.f32 	%f804, %f790, %f796, %f780;
	fma.rn.f32 	%f805, %f791, %f793, %f781;
	fma.rn.f32 	%f806, %f791, %f794, %f782;
	fma.rn.f32 	%f807, %f791, %f795, %f783;
	fma.rn.f32 	%f808, %f791, %f796, %f784;
	fma.rn.f32 	%f809, %f792, %f793, %f785;
	fma.rn.f32 	%f810, %f792, %f794, %f786;
	fma.rn.f32 	%f811, %f792, %f795, %f787;
	fma.rn.f32 	%f812, %f792, %f796, %f788;
	ld.shared.v4.f32 	{%f813, %f814, %f815, %f816}, [%r66+7936];
	ld.shared.v4.f32 	{%f817, %f818, %f819, %f820}, [%r59+24320];
	fma.rn.f32 	%f885, %f813, %f817, %f797;
	fma.rn.f32 	%f886, %f813, %f818, %f798;
	fma.rn.f32 	%f887, %f813, %f819, %f799;
	fma.rn.f32 	%f888, %f813, %f820, %f800;
	fma.rn.f32 	%f889, %f814, %f817, %f801;
	fma.rn.f32 	%f890, %f814, %f818, %f802;
	fma.rn.f32 	%f891, %f814, %f819, %f803;
	fma.rn.f32 	%f892, %f814, %f820, %f804;
	fma.rn.f32 	%f893, %f815, %f817, %f805;
	fma.rn.f32 	%f894, %f815, %f818, %f806;
	fma.rn.f32 	%f895, %f815, %f819, %f807;
	fma.rn.f32 	%f896, %f815, %f820, %f808;
	fma.rn.f32 	%f897, %f816, %f817, %f809;
	fma.rn.f32 	%f898, %f816, %f818, %f810;
	fma.rn.f32 	%f899, %f816, %f819, %f811;
	fma.rn.f32 	%f900, %f816, %f820, %f812;
	add.s32 	%r88, %r88, 32;
	shl.b32 	%r67, %r22, 5;
	add.s32 	%r87, %r87, %r67;
	setp.lt.u32 	%p2, %r88, %r6;
	mov.u32 	%r89, %r13;
	@%p2 bra 	$L__BB1_2;
$L__BB1_3:
	shr.u32 	%r68, %r1, 2;
	and.b32  	%r69, %r68, 48;
	add.s32 	%r70, %r69, %r3;
	and.b32  	%r71, %r1, 32;
	shr.u32 	%r72, %r1, 1;
	and.b32  	%r73, %r72, 12;
	add.s32 	%r17, %r70, %r73;
	shl.b32 	%r74, %r1, 2;
	and.b32  	%r75, %r74, 28;
	add.s32 	%r76, %r75, %r5;
	add.s32 	%r77, %r76, %r71;
	setp.ge.u32 	%p3, %r77, %r22;
	cvt.u64.u32 	%rd4, %r77;
	setp.ge.u32 	%p4, %r17, %r21;
	or.pred  	%p5, %p4, %p3;
	@%p5 bra 	$L__BB1_5;
	mul.lo.s32 	%r79, %r17, %r22;
	cvt.u64.u32 	%rd31, %r79;
	add.s64 	%rd32, %rd31, %rd4;
	shl.b64 	%rd33, %rd32, 2;
	add.s64 	%rd34, %rd1, %rd33;
	ld.global.v4.f32 	{%f821, %f822, %f823, %f824}, [%rd34];
	mul.f32 	%f825, %f50, %f821;
	fma.rn.f32 	%f826, %f49, %f885, %f825;
	mul.f32 	%f827, %f50, %f822;
	fma.rn.f32 	%f828, %f49, %f886, %f827;
	mul.f32 	%f829, %f50, %f823;
	fma.rn.f32 	%f830, %f49, %f887, %f829;
	mul.f32 	%f831, %f50, %f824;
	fma.rn.f32 	%f832, %f49, %f888, %f831;
	st.global.v4.f32 	[%rd34], {%f826, %f828, %f830, %f832};
$L__BB1_5:
	cvt.u32.u64 	%r80, %rd4;
	setp.ge.u32 	%p6, %r80, %r22;
	add.s32 	%r18, %r17, 1;
	setp.ge.u32 	%p7, %r18, %r21;
	or.pred  	%p8, %p7, %p6;
	@%p8 bra 	$L__BB1_7;
	mul.lo.s32 	%r81, %r18, %r22;
	cvt.u64.u32 	%rd36, %r81;
	add.s64 	%rd37, %rd36, %rd4;
	shl.b64 	%rd38, %rd37, 2;
	add.s64 	%rd39, %rd1, %rd38;
	ld.global.v4.f32 	{%f833, %f834, %f835, %f836}, [%rd39];
	mul.f32 	%f837, %f50, %f833;
	fma.rn.f32 	%f838, %f49, %f889, %f837;
	mul.f32 	%f839, %f50, %f834;
	fma.rn.f32 	%f840, %f49, %f890, %f839;
	mul.f32 	%f841, %f50, %f835;
	fma.rn.f32 	%f842, %f49, %f891, %f841;
	mul.f32 	%f843, %f50, %f836;
	fma.rn.f32 	%f844, %f49, %f892, %f843;
	st.global.v4.f32 	[%rd39], {%f838, %f840, %f842, %f844};
$L__BB1_7:
	setp.ge.u32 	%p9, %r80, %r22;
	add.s32 	%r19, %r17, 2;
	setp.ge.u32 	%p10, %r19, %r21;
	or.pred  	%p11, %p10, %p9;
	@%p11 bra 	$L__BB1_9;
	mul.lo.s32 	%r83, %r19, %r22;
	cvt.u64.u32 	%rd41, %r83;
	add.s64 	%rd42, %rd41, %rd4;
	shl.b64 	%rd43, %rd42, 2;
	add.s64 	%rd44, %rd1, %rd43;
	ld.global.v4.f32 	{%f845, %f846, %f847, %f848}, [%rd44];
	mul.f32 	%f849, %f50, %f845;
	fma.rn.f32 	%f850, %f49, %f893, %f849;
	mul.f32 	%f851, %f50, %f846;
	fma.rn.f32 	%f852, %f49, %f894, %f851;
	mul.f32 	%f853, %f50, %f847;
	fma.rn.f32 	%f854, %f49, %f895, %f853;
	mul.f32 	%f855, %f50, %f848;
	fma.rn.f32 	%f856, %f49, %f896, %f855;
	st.global.v4.f32 	[%rd44], {%f850, %f852, %f854, %f856};
$L__BB1_9:
	setp.ge.u32 	%p12, %r80, %r22;
	add.s32 	%r20, %r17, 3;
	setp.ge.u32 	%p13, %r20, %r21;
	or.pred  	%p14, %p13, %p12;
	@%p14 bra 	$L__BB1_11;
	mul.lo.s32 	%r85, %r20, %r22;
	cvt.u64.u32 	%rd46, %r85;
	add.s64 	%rd47, %rd46, %rd4;
	shl.b64 	%rd48, %rd47, 2;
	add.s64 	%rd49, %rd1, %rd48;
	ld.global.v4.f32 	{%f857, %f858, %f859, %f860}, [%rd49];
	mul.f32 	%f861, %f50, %f857;
	fma.rn.f32 	%f862, %f49, %f897, %f861;
	mul.f32 	%f863, %f50, %f858;
	fma.rn.f32 	%f864, %f49, %f898, %f863;
	mul.f32 	%f865, %f50, %f859;
	fma.rn.f32 	%f866, %f49, %f899, %f865;
	mul.f32 	%f867, %f50, %f860;
	fma.rn.f32 	%f868, %f49, %f900, %f867;
	st.global.v4.f32 	[%rd49], {%f862, %f864, %f866, %f868};
$L__BB1_11:
	ret;

}
	// .globl	_Z16gemm_cuda_kernelIfLi16ELi4ELi2ELi2ELi2ELi4ELi8ELi4ELi2ELb1EEvPT_PKS0_S3_iiiS0_S0_
.visible .entry _Z16gemm_cuda_kernelIfLi16ELi4ELi2ELi2ELi2ELi4ELi8ELi4ELi2ELb1EEvPT_PKS0_S3_iiiS0_S0_(
	.param .u64 .ptr .align 1 _Z16gemm_cuda_kernelIfLi16ELi4ELi2ELi2ELi2ELi4ELi8ELi4ELi2ELb1EEvPT_PKS0_S3_iiiS0_S0__param_0,
	.param .u64 .ptr .align 1 _Z16gemm_cuda_kernelIfLi16ELi4ELi2ELi2ELi2ELi4ELi8ELi4ELi2ELb1EEvPT_PKS0_S3_iiiS0_S0__param_1,
	.param .u64 .ptr .align 1 _Z16gemm_cuda_kernelIfLi16ELi4ELi2ELi2ELi2ELi4ELi8ELi4ELi2ELb1EEvPT_PKS0_S3_iiiS0_S0__param_2,
	.param .u32 _Z16gemm_cuda_kernelIfLi16ELi4ELi2ELi2ELi2ELi4ELi8ELi4ELi2ELb1EEvPT_PKS0_S3_iiiS0_S0__param_3,
	.param .u32 _Z16gemm_cuda_kernelIfLi16ELi4ELi2ELi2ELi2ELi4ELi8ELi4ELi2ELb1EEvPT_PKS0_S3_iiiS0_S0__param_4,
	.param .u32 _Z16gemm_cuda_kernelIfLi16ELi4ELi2ELi2ELi2ELi4ELi8ELi4ELi2ELb1EEvPT_PKS0_S3_iiiS0_S0__param_5,
	.param .f32 _Z16gemm_cuda_kernelIfLi16ELi4ELi2ELi2ELi2ELi4ELi8ELi4ELi2ELb1EEvPT_PKS0_S3_iiiS0_S0__param_6,
	.param .f32 _Z16gemm_cuda_kernelIfLi16ELi4ELi2ELi2ELi2ELi4ELi8ELi4ELi2ELb1EEvPT_PKS0_S3_iiiS0_S0__param_7
)
.maxntid 256
{
	.reg .pred 	%p<51>;
	.reg .b32 	%r<101>;
	.reg .b32 	%f<945>;
	.reg .b64 	%rd<67>;

	ld.param.u64 	%rd15, [_Z16gemm_cuda_kernelIfLi16ELi4ELi2ELi2ELi2ELi4ELi8ELi4ELi2ELb1EEvPT_PKS0_S3_iiiS0_S0__param_0];
	ld.param.u64 	%rd13, [_Z16gemm_cuda_kernelIfLi16ELi4ELi2ELi2ELi2ELi4ELi8ELi4ELi2ELb1EEvPT_PKS0_S3_iiiS0_S0__param_1];
	ld.param.u64 	%rd14, [_Z16gemm_cuda_kernelIfLi16ELi4ELi2ELi2ELi2ELi4ELi8ELi4ELi2ELb1EEvPT_PKS0_S3_iiiS0_S0__param_2];
	ld.param.u32 	%r25, [_Z16gemm_cuda_kernelIfLi16ELi4ELi2ELi2ELi2ELi4ELi8ELi4ELi2ELb1EEvPT_PKS0_S3_iiiS0_S0__param_3];
	ld.param.u32 	%r26, [_Z16gemm_cuda_kernelIfLi16ELi4ELi2ELi2ELi2ELi4ELi8ELi4ELi2ELb1EEvPT_PKS0_S3_iiiS0_S0__param_4];
	ld.param.u32 	%r27, [_Z16gemm_cuda_kernelIfLi16ELi4ELi2ELi2ELi2ELi4ELi8ELi4ELi2ELb1EEvPT_PKS0_S3_iiiS0_S0__param_5];
	ld.param.f32 	%f97, [_Z16gemm_cuda_kernelIfLi16ELi4ELi2ELi2ELi2ELi4ELi8ELi4ELi2ELb1EEvPT_PKS0_S3_iiiS0_S0__param_6];
	ld.param.f32 	%f98, [_Z16gemm_cuda_kernelIfLi16ELi4ELi2ELi2ELi2ELi4ELi8ELi4ELi2ELb1EEvPT_PKS0_S3_iiiS0_S0__param_7];
	cvta.to.global.u64 	%rd1, %rd15;
	mov.u32 	%r1, %tid.x;
	mov.u32 	%r28, %ctaid.y;
	mov.u32 	%r29, %ctaid.x;
	shl.b32 	%r2, %r28, 7;
	mul.lo.s32 	%r98, %r27, %r2;
	shl.b32 	%r4, %r29, 6;
	add.s32 	%r5, %r98, %r27;
	setp.ge.u32 	%p1, %r98, %r5;
	mov.f32 	%f913, 0f00000000;
	mov.f32 	%f914, %f913;
	mov.f32 	%f915, %f913;
	mov.f32 	%f916, %f913;
	mov.f32 	%f917, %f913;
	mov.f32 	%f918, %f913;
	mov.f32 	%f919, %f913;
	mov.f32 	%f920, %f913;
	mov.f32 	%f921, %f913;
	mov.f32 	%f922, %f913;
	mov.f32 	%f923, %f913;
	mov.f32 	%f924, %f913;
	mov.f32 	%f925, %f913;
	mov.f32 	%f926, %f913;
	mov.f32 	%f927, %f913;
	mov.f32 	%f928, %f913;
	mov.f32 	%f929, %f913;
	mov.f32 	%f930, %f913;
	mov.f32 	%f931, %f913;
	mov.f32 	%f932, %f913;
	mov.f32 	%f933, %f913;
	mov.f32 	%f934, %f913;
	mov.f32 	%f935, %f913;
	mov.f32 	%f936, %f913;
	mov.f32 	%f937, %f913;
	mov.f32 	%f938, %f913;
	mov.f32 	%f939, %f913;
	mov.f32 	%f940, %f913;
	mov.f32 	%f941, %f913;
	mov.f32 	%f942, %f913;
	mov.f32 	%f943, %f913;
	mov.f32 	%f944, %f913;
	@%p1 bra 	$L__BB2_3;
	cvta.to.global.u64 	%rd16, %rd14;
	cvta.to.global.u64 	%rd17, %rd13;
	shr.u32 	%r6, %r1, 2;
	or.b32  	%r32, %r1, 256;
	shr.u32 	%r7, %r32, 2;
	shl.b32 	%r33, %r1, 4;
	cvt.u64.u32 	%rd18, %r33;
	and.b64  	%rd19, %rd18, 240;
	add.s64 	%rd2, %rd16, %rd19;
	and.b64  	%rd20, %rd18, 48;
	add.s64 	%rd3, %rd17, %rd20;
	mov.b32 	%r100, 0;
	mov.b32 	%r99, 1;
	mov.f32 	%f913, 0f00000000;
	mov.u32 	%r97, %r4;
$L__BB2_2:
	ld.param.u32 	%r96, [_Z16gemm_cuda_kernelIfLi16ELi4ELi2ELi2ELi2ELi4ELi8ELi4ELi2ELb1EEvPT_PKS0_S3_iiiS0_S0__param_5];
	cvt.s64.s32 	%rd21, %r97;
	shr.u32 	%r34, %r1, 4;
	mul.lo.s32 	%r35, %r26, %r34;
	cvt.u64.u32 	%rd22, %r35;
	add.s64 	%rd23, %rd22, %rd21;
	shl.b64 	%rd24, %rd23, 2;
	add.s64 	%rd25, %rd2, %rd24;
	cvt.s64.s32 	%rd26, %r98;
	mul.lo.s32 	%r36, %r7, %r96;
	cvt.u64.u32 	%rd27, %r36;
	add.s64 	%rd28, %rd27, %rd26;
	shl.b64 	%rd29, %rd28, 2;
	add.s64 	%rd30, %rd3, %rd29;
	mul.lo.s32 	%r37, %r6, %r96;
	cvt.u64.u32 	%rd31, %r37;
	add.s64 	%rd32, %rd31, %rd26;
	shl.b64 	%rd33, %rd32, 2;
	add.s64 	%rd34, %rd3, %rd33;
	ld.global.v4.f32 	{%f101, %f102, %f103, %f104}, [%rd34];
	ld.global.v4.f32 	{%f105, %f106, %f107, %f108}, [%rd30];
	ld.global.v4.f32 	{%f109, %f110, %f111, %f112}, [%rd25];
	shl.b32 	%r38, %r100, 12;
	shl.b32 	%r39, %r100, 11;
	shl.b32 	%r40, %r1, 9;
	and.b32  	%r41, %r40, 1536;
	or.b32  	%r42, %r39, %r41;
	or.b32  	%r43, %r42, %r6;
	shl.b32 	%r44, %r43, 2;
	mov.u32 	%r45, slm;
	add.s32 	%r46, %r45, %r44;
	st.shared.f32 	[%r46], %f101;
	st.shared.f32 	[%r46+512], %f102;
	st.shared.f32 	[%r46+1024], %f103;
	st.shared.f32 	[%r46+1536], %f104;
	or.b32  	%r47, %r42, %r7;
	shl.b32 	%r48, %r47, 2;
	add.s32 	%r49, %r45, %r48;
	st.shared.f32 	[%r49], %f105;
	st.shared.f32 	[%r49+512], %f106;
	st.shared.f32 	[%r49+1024], %f107;
	st.shared.f32 	[%r49+1536], %f108;
	shl.b32 	%r50, %r1, 4;
	add.s32 	%r51, %r45, 16384;
	add.s32 	%r52, %r51, %r50;
	add.s32 	%r53, %r52, %r38;
	st.shared.v4.f32 	[%r53], {%f109, %f110, %f111, %f112};
	xor.b32  	%r12, %r99, 1;
	xor.b32  	%r100, %r100, 1;
	bar.sync 	0;
	shl.b32 	%r54, %r99, 13;
	xor.b32  	%r55, %r54, 8192;
	add.s32 	%r56, %r45, %r55;
	shl.b32 	%r57, %r99, 12;
	xor.b32  	%r58, %r57, 4096;
	add.s32 	%r59, %r51, %r58;
	shl.b32 	%r60, %r1, 1;
	and.b32  	%r61, %r60, 432;
	add.s32 	%r62, %r56, %r61;
	ld.shared.v4.f32 	{%f113, %f114, %f115, %f116}, [%r62];
	shl.b32 	%r63, %r1, 3;
	and.b32  	%r64, %r63, 56;
	shl.b32 	%r65, %r1, 2;
	and.b32  	%r66, %r65, 128;
	or.b32  	%r67, %r66, %r64;
	add.s32 	%r68, %r59, %r67;
	ld.shared.v2.f32 	{%f117, %f118}, [%r68];
	fma.rn.f32 	%f119, %f113, %f117, %f936;
	fma.rn.f32 	%f120, %f113, %f118, %f935;
	fma.rn.f32 	%f121, %f114, %f117, %f934;
	fma.rn.f32 	%f122, %f114, %f118, %f933;
	fma.rn.f32 	%f123, %f115, %f117, %f932;
	fma.rn.f32 	%f124, %f115, %f118, %f931;
	fma.rn.f32 	%f125, %f116, %f117, %f930;
	fma.rn.f32 	%f126, %f116, %f118, %f929;
	ld.shared.v2.f32 	{%f127, %f128}, [%r68+64];
	fma.rn.f32 	%f129, %f113, %f127, %f928;
	fma.rn.f32 	%f130, %f113, %f128, %f927;
	fma.rn.f32 	%f131, %f114, %f127, %f926;
	fma.rn.f32 	%f132, %f114, %f128, %f925;
	fma.rn.f32 	%f133, %f115, %f127, %f924;
	fma.rn.f32 	%f134, %f115, %f128, %f923;
	fma.rn.f32 	%f135, %f116, %f127, %f922;
	fma.rn.f32 	%f136, %f116, %f128, %f921;
	ld.shared.v4.f32 	{%f137, %f138, %f139, %f140}, [%r62+64];
	fma.rn.f32 	%f141, %f137, %f117, %f920;
	fma.rn.f32 	%f142, %f137, %f118, %f919;
	fma.rn.f32 	%f143, %f138, %f117, %f918;
	fma.rn.f32 	%f144, %f138, %f118, %f917;
	fma.rn.f32 	%f145, %f139, %f117, %f916;
	fma.rn.f32 	%f146, %f139, %f118, %f915;
	fma.rn.f32 	%f147, %f140, %f117, %f914;
	fma.rn.f32 	%f148, %f140, %f118, %f913;
	fma.rn.f32 	%f149, %f137, %f127, %f937;
	fma.rn.f32 	%f150, %f137, %f128, %f938;
	fma.rn.f32 	%f151, %f138, %f127, %f939;
	fma.rn.f32 	%f152, %f138, %f128, %f940;
	fma.rn.f32 	%f153, %f139, %f127, %f941;
	fma.rn.f32 	%f154, %f139, %f128, %f942;
	fma.rn.f32 	%f155, %f140, %f127, %f943;
	fma.rn.f32 	%f156, %f140, %f128, %f944;
	ld.shared.v4.f32 	{%f157, %f158, %f159, %f160}, [%r62+512];
	ld.shared.v2.f32 	{%f161, %f162}, [%r68+256];
	fma.rn.f32 	%f163, %f157, %f161, %f119;
	fma.rn.f32 	%f164, %f157, %f162, %f120;
	fma.rn.f32 	%f165, %f158, %f161, %f121;
	fma.rn.f32 	%f166, %f158, %f162, %f122;
	fma.rn.f32 	%f167, %f159, %f161, %f123;
	fma.rn.f32 	%f168, %f159, %f162, %f124;
	fma.rn.f32 	%f169, %f160, %f161, %f125;
	fma.rn.f32 	%f170, %f160, %f162, %f126;
	ld.shared.v2.f32 	{%f171, %f172}, [%r68+320];
	fma.rn.f32 	%f173, %f157, %f171, %f129;
	fma.rn.f32 	%f174, %f157, %f172, %f130;
	fma.rn.f32 	%f175, %f158, %f171, %f131;
	fma.rn.f32 	%f176, %f158, %f172, %f132;
	fma.rn.f32 	%f177, %f159, %f171, %f133;
	fma.rn.f32 	%f178, %f159, %f172, %f134;
	fma.rn.f32 	%f179, %f160, %f171, %f135;
	fma.rn.f32 	%f180, %f160, %f172, %f136;
	ld.shared.v4.f32 	{%f181, %f182, %f183, %f184}, [%r62+576];
	fma.rn.f32 	%f185, %f181, %f161, %f141;
	fma.rn.f32 	%f186, %f181, %f162, %f142;
	fma.rn.f32 	%f187, %f182, %f161, %f143;
	fma.rn.f32 	%f188, %f182, %f162, %f144;
	fma.rn.f32 	%f189, %f183, %f161, %f145;
	fma.rn.f32 	%f190, %f183, %f162, %f146;
	fma.rn.f32 	%f191, %f184, %f161, %f147;
	fma.rn.f32 	%f192, %f184, %f162, %f148;
	fma.rn.f32 	%f193, %f181, %f171, %f149;
	fma.rn.f32 	%f194, %f181, %f172, %f150;
	fma.rn.f32 	%f195, %f182, %f171, %f151;
	fma.rn.f32 	%f196, %f182, %f172, %f152;
	fma.rn.f32 	%f197, %f183, %f171, %f153;
	fma.rn.f32 	%f198, %f183, %f172, %f154;
	fma.rn.f32 	%f199, %f184, %f171, %f155;
	fma.rn.f32 	%f200, %f184, %f172, %f156;
	ld.shared.v4.f32 	{%f201, %f202, %f203, %f204}, [%r62+1024];
	ld.shared.v2.f32 	{%f205, %f206}, [%r68+512];
	fma.rn.f32 	%f207, %f201, %f205, %f163;
	fma.rn.f32 	%f208, %f201, %f206, %f164;
	fma.rn.f32 	%f209, %f202, %f205, %f165;
	fma.rn.f32 	%f210, %f202, %f206, %f166;
	fma.rn.f32 	%f211, %f203, %f205, %f167;
	fma.rn.f32 	%f212, %f203, %f206, %f168;
	fma.rn.f32 	%f213, %f204, %f205, %f169;
	fma.rn.f32 	%f214, %f204, %f206, %f170;
	ld.shared.v2.f32 	{%f215, %f216}, [%r68+576];
	fma.rn.f32 	%f217, %f201, %f215, %f173;
	fma.rn.f32 	%f218, %f201, %f216, %f174;
	fma.rn.f32 	%f219, %f202, %f215, %f175;
	fma.rn.f32 	%f220, %f202, %f216, %f176;
	fma.rn.f32 	%f221, %f203, %f215, %f177;
	fma.rn.f32 	%f222, %f203, %f216, %f178;
	fma.rn.f32 	%f223, %f204, %f215, %f179;
	fma.rn.f32 	%f224, %f204, %f216, %f180;
	ld.shared.v4.f32 	{%f225, %f226, %f227, %f228}, [%r62+1088];
	fma.rn.f32 	%f229, %f225, %f205, %f185;
	fma.rn.f32 	%f230, %f225, %f206, %f186;
	fma.rn.f32 	%f231, %f226, %f205, %f187;
	fma.rn.f32 	%f232, %f226, %f206, %f188;
	fma.rn.f32 	%f233, %f227, %f205, %f189;
	fma.rn.f32 	%f234, %f227, %f206, %f190;
	fma.rn.f32 	%f235, %f228, %f205, %f191;
	fma.rn.f32 	%f236, %f228, %f206, %f192;
	fma.rn.f32 	%f237, %f225, %f215, %f193;
	fma.rn.f32 	%f238, %f225, %f216, %f194;
	fma.rn.f32 	%f239, %f226, %f215, %f195;
	fma.rn.f32 	%f240, %f226, %f216, %f196;
	fma.rn.f32 	%f241, %f227, %f215, %f197;
	fma.rn.f32 	%f242, %f227, %f216, %f198;
	fma.rn.f32 	%f243, %f228, %f215, %f199;
	fma.rn.f32 	%f244, %f228, %f216, %f200;
	ld.shared.v4.f32 	{%f245, %f246, %f247, %f248}, [%r62+1536];
	ld.shared.v2.f32 	{%f249, %f250}, [%r68+768];
	fma.rn.f32 	%f251, %f245, %f249, %f207;
	fma.rn.f32 	%f252, %f245, %f250, %f208;
	fma.rn.f32 	%f253, %f246, %f249, %f209;
	fma.rn.f32 	%f254, %f246, %f250, %f210;
	fma.rn.f32 	%f255, %f247, %f249, %f211;
	fma.rn.f32 	%f256, %f247, %f250, %f212;
	fma.rn.f32 	%f257, %f248, %f249, %f213;
	fma.rn.f32 	%f258, %f248, %f250, %f214;
	ld.shared.v2.f32 	{%f259, %f260}, [%r68+832];
	fma.rn.f32 	%f261, %f245, %f259, %f217;
	fma.rn.f32 	%f262, %f245, %f260, %f218;
	fma.rn.f32 	%f263, %f246, %f259, %f219;
	fma.rn.f32 	%f264, %f246, %f260, %f220;
	fma.rn.f32 	%f265, %f247, %f259, %f221;
	fma.rn.f32 	%f266, %f247, %f260, %f222;
	fma.rn.f32 	%f267, %f248, %f259, %f223;
	fma.rn.f32 	%f268, %f248, %f260, %f224;
	ld.shared.v4.f32 	{%f269, %f270, %f271, %f272}, [%r62+1600];
	fma.rn.f32 	%f273, %f269, %f249, %f229;
	fma.rn.f32 	%f274, %f269, %f250, %f230;
	fma.rn.f32 	%f275, %f270, %f249, %f231;
	fma.rn.f32 	%f276, %f270, %f250, %f232;
	fma.rn.f32 	%f277, %f271, %f249, %f233;
	fma.rn.f32 	%f278, %f271, %f250, %f234;
	fma.rn.f32 	%f279, %f272, %f249, %f235;
	fma.rn.f32 	%f280, %f272, %f250, %f236;
	fma.rn.f32 	%f281, %f269, %f259, %f237;
	fma.rn.f32 	%f282, %f269, %f260, %f238;
	fma.rn.f32 	%f283, %f270, %f259, %f239;
	fma.rn.f32 	%f284, %f270, %f260, %f240;
	fma.rn.f32 	%f285, %f271, %f259, %f241;
	fma.rn.f32 	%f286, %f271, %f260, %f242;
	fma.rn.f32 	%f287, %f272, %f259, %f243;
	fma.rn.f32 	%f288, %f272, %f260, %f244;
	ld.shared.v4.f32 	{%f289, %f290, %f291, %f292}, [%r62+2048];
	ld.shared.v2.f32 	{%f293, %f294}, [%r68+1024];
	fma.rn.f32 	%f295, %f289, %f293, %f251;
	fma.rn.f32 	%f296, %f289, %f294, %f252;
	fma.rn.f32 	%f297, %f290, %f293, %f253;
	fma.rn.f32 	%f298, %f290, %f294, %f254;
	fma.rn.f32 	%f299, %f291, %f293, %f255;
	fma.rn.f32 	%f300, %f291, %f294, %f256;
	fma.rn.f32 	%f301, %f292, %f293, %f257;
	fma.rn.f32 	%f302, %f292, %f294, %f258;
	ld.shared.v2.f32 	{%f303, %f304}, [%r68+1088];
	fma.rn.f32 	%f305, %f289, %f303, %f261;
	fma.rn.f32 	%f306, %f289, %f304, %f262;
	fma.rn.f32 	%f307, %f290, %f303, %f263;
	fma.rn.f32 	%f308, %f290, %f304, %f264;
	fma.rn.f32 	%f309, %f291, %f303, %f265;
	fma.rn.f32 	%f310, %f291, %f304, %f266;
	fma.rn.f32 	%f311, %f292, %f303, %f267;
	fma.rn.f32 	%f312, %f292, %f304, %f268;
	ld.shared.v4.f32 	{%f313, %f314, %f315, %f316}, [%r62+2112];
	fma.rn.f32 	%f317, %f313, %f293, %f273;
	fma.rn.f32 	%f318, %f313, %f294, %f274;
	fma.rn.f32 	%f319, %f314, %f293, %f275;
	fma.rn.f32 	%f320, %f314, %f294, %f276;
	fma.rn.f32 	%f321, %f315, %f293, %f277;
	fma.rn.f32 	%f322, %f315, %f294, %f278;
	fma.rn.f32 	%f323, %f316, %f293, %f279;
	fma.rn.f32 	%f324, %f316, %f294, %f280;
	fma.rn.f32 	%f325, %f313, %f303, %f281;
	fma.rn.f32 	%f326, %f313, %f304, %f282;
	fma.rn.f32 	%f327, %f314, %f303, %f283;
	fma.rn.f32 	%f328, %f314, %f304, %f284;
	fma.rn.f32 	%f329, %f315, %f303, %f285;
	fma.rn.f32 	%f330, %f315, %f304, %f286;
	fma.rn.f32 	%f331, %f316, %f303, %f287;
	fma.rn.f32 	%f332, %f316, %f304, %f288;
	ld.shared.v4.f32 	{%f333, %f334, %f335, %f336}, [%r62+2560];
	ld.shared.v2.f32 	{%f337, %f338}, [%r68+1280];
	fma.rn.f32 	%f339, %f333, %f337, %f295;
	fma.rn.f32 	%f340, %f333, %f338, %f296;
	fma.rn.f32 	%f341, %f334, %f337, %f297;
	fma.rn.f32 	%f342, %f334, %f338, %f298;
	fma.rn.f32 	%f343, %f335, %f337, %f299;
	fma.rn.f32 	%f344, %f335, %f338, %f300;
	fma.rn.f32 	%f345, %f336, %f337, %f301;
	fma.rn.f32 	%f346, %f336, %f338, %f302;
	ld.shared.v2.f32 	{%f347, %f348}, [%r68+1344];
	fma.rn.f32 	%f349, %f333, %f347, %f305;
	fma.rn.f32 	%f350, %f333, %f348, %f306;
	fma.rn.f32 	%f351, %f334, %f347, %f307;
	fma.rn.f32 	%f352, %f334, %f348, %f308;
	fma.rn.f32 	%f353, %f335, %f347, %f309;
	fma.rn.f32 	%f354, %f335, %f348, %f310;
	fma.rn.f32 	%f355, %f336, %f347, %f311;
	fma.rn.f32 	%f356, %f336, %f348, %f312;
	ld.shared.v4.f32 	{%f357, %f358, %f359, %f360}, [%r62+2624];
	fma.rn.f32 	%f361, %f357, %f337, %f317;
	fma.rn.f32 	%f362, %f357, %f338, %f318;
	fma.rn.f32 	%f363, %f358, %f337, %f319;
	fma.rn.f32 	%f364, %f358, %f338, %f320;
	fma.rn.f32 	%f365, %f359, %f337, %f321;
	fma.rn.f32 	%f366, %f359, %f338, %f322;
	fma.rn.f32 	%f367, %f360, %f337, %f323;
	fma.rn.f32 	%f368, %f360, %f338, %f324;
	fma.rn.f32 	%f369, %f357, %f347, %f325;
	fma.rn.f32 	%f370, %f357, %f348, %f326;
	fma.rn.f32 	%f371, %f358, %f347, %f327;
	fma.rn.f32 	%f372, %f358, %f348, %f328;
	fma.rn.f32 	%f373, %f359, %f347, %f329;
	fma.rn.f32 	%f374, %f359, %f348, %f330;
	fma.rn.f32 	%f375, %f360, %f347, %f331;
	fma.rn.f32 	%f376, %f360, %f348, %f332;
	ld.shared.v4.f32 	{%f377, %f378, %f379, %f380}, [%r62+3072];
	ld.shared.v2.f32 	{%f381, %f382}, [%r68+1536];
	fma.rn.f32 	%f383, %f377, %f381, %f339;
	fma.rn.f32 	%f384, %f377, %f382, %f340;
	fma.rn.f32 	%f385, %f378, %f381, %f341;
	fma.rn.f32 	%f386, %f378, %f382, %f342;
	fma.rn.f32 	%f387, %f379, %f381, %f343;
	fma.rn.f32 	%f388, %f379, %f382, %f344;
	fma.rn.f32 	%f389, %f380, %f381, %f345;
	fma.rn.f32 	%f390, %f380, %f382, %f346;
	ld.shared.v2.f32 	{%f391, %f392}, [%r68+1600];
	fma.rn.f32 	%f393, %f377, %f391, %f349;
	fma.rn.f32 	%f394, %f377, %f392, %f350;
	fma.rn.f32 	%f395, %f378, %f391, %f351;
	fma.rn.f32 	%f396, %f378, %f392, %f352;
	fma.rn.f32 	%f397, %f379, %f391, %f353;
	fma.rn.f32 	%f398, %f379, %f392, %f354;
	fma.rn.f32 	%f399, %f380, %f391, %f355;
	fma.rn.f32 	%f400, %f380, %f392, %f356;
	ld.shared.v4.f32 	{%f401, %f402, %f403, %f404}, [%r62+3136];
	fma.rn.f32 	%f405, %f401, %f381, %f361;
	fma.rn.f32 	%f406, %f401, %f382, %f362;
	fma.rn.f32 	%f407, %f402, %f381, %f363;
	fma.rn.f32 	%f408, %f402, %f382, %f364;
	fma.rn.f32 	%f409, %f403, %f381, %f365;
	fma.rn.f32 	%f410, %f403, %f382, %f366;
	fma.rn.f32 	%f411, %f404, %f381, %f367;
	fma.rn.f32 	%f412, %f404, %f382, %f368;
	fma.rn.f32 	%f413, %f401, %f391, %f369;
	fma.rn.f32 	%f414, %f401, %f392, %f370;
	fma.rn.f32 	%f415, %f402, %f391, %f371;
	fma.rn.f32 	%f416, %f402, %f392, %f372;
	fma.rn.f32 	%f417, %f403, %f391, %f373;
	fma.rn.f32 	%f418, %f403, %f392, %f374;
	fma.rn.f32 	%f419, %f404, %f391, %f375;
	fma.rn.f32 	%f420, %f404, %f392, %f376;
	ld.shared.v4.f32 	{%f421, %f422, %f423, %f424}, [%r62+3584];
	ld.shared.v2.f32 	{%f425, %f426}, [%r68+1792];
	fma.rn.f32 	%f427, %f421, %f425, %f383;
	fma.rn.f32 	%f428, %f421, %f426, %f384;
	fma.rn.f32 	%f429, %f422, %f425, %f385;
	fma.rn.f32 	%f430, %f422, %f426, %f386;
	fma.rn.f32 	%f431, %f423, %f425, %f387;
	fma.rn.f32 	%f432, %f423, %f426, %f388;
	fma.rn.f32 	%f433, %f424, %f425, %f389;
	fma.rn.f32 	%f434, %f424, %f426, %f390;
	ld.shared.v2.f32 	{%f435, %f436}, [%r68+1856];
	fma.rn.f32 	%f437, %f421, %f435, %f393;
	fma.rn.f32 	%f438, %f421, %f436, %f394;
	fma.rn.f32 	%f439, %f422, %f435, %f395;
	fma.rn.f32 	%f440, %f422, %f436, %f396;
	fma.rn.f32 	%f441, %f423, %f435, %f397;
	fma.rn.f32 	%f442, %f423, %f436, %f398;
	fma.rn.f32 	%f443, %f424, %f435, %f399;
	fma.rn.f32 	%f444, %f424, %f436, %f400;
	ld.shared.v4.f32 	{%f445, %f446, %f447, %f448}, [%r62+3648];
	fma.rn.f32 	%f449, %f445, %f425, %f405;
	fma.rn.f32 	%f450, %f445, %f426, %f406;
	fma.rn.f32 	%f451, %f446, %f425, %f407;
	fma.rn.f32 	%f452, %f446, %f426, %f408;
	fma.rn.f32 	%f453, %f447, %f425, %f409;
	fma.rn.f32 	%f454, %f447, %f426, %f410;
	fma.rn.f32 	%f455, %f448, %f425, %f411;
	fma.rn.f32 	%f456, %f448, %f426, %f412;
	fma.rn.f32 	%f457, %f445, %f435, %f413;
	fma.rn.f32 	%f458, %f445, %f436, %f414;
	fma.rn.f32 	%f459, %f446, %f435, %f415;
	fma.rn.f32 	%f460, %f446, %f436, %f416;
	fma.rn.f32 	%f461, %f447, %f435, %f417;
	fma.rn.f32 	%f462, %f447, %f436, %f418;
	fma.rn.f32 	%f463, %f448, %f435, %f419;
	fma.rn.f32 	%f464, %f448, %f436, %f420;
	ld.shared.v4.f32 	{%f465, %f466, %f467, %f468}, [%r62+4096];
	ld.shared.v2.f32 	{%f469, %f470}, [%r68+2048];
	fma.rn.f32 	%f471, %f465, %f469, %f427;
	fma.rn.f32 	%f472, %f465, %f470, %f428;
	fma.rn.f32 	%f473, %f466, %f469, %f429;
	fma.rn.f32 	%f474, %f466, %f470, %f430;
	fma.rn.f32 	%f475, %f467, %f469, %f431;
	fma.rn.f32 	%f476, %f467, %f470, %f432;
	fma.rn.f32 	%f477, %f468, %f469, %f433;
	fma.rn.f32 	%f478, %f468, %f470, %f434;
	ld.shared.v2.f32 	{%f479, %f480}, [%r68+2112];
	fma.rn.f32 	%f481, %f465, %f479, %f437;
	fma.rn.f32 	%f482, %f465, %f480, %f438;
	fma.rn.f32 	%f483, %f466, %f479, %f439;
	fma.rn.f32 	%f484, %f466, %f480, %f440;
	fma.rn.f32 	%f485, %f467, %f479, %f441;
	fma.rn.f32 	%f486, %f467, %f480, %f442;
	fma.rn.f32 	%f487, %f468, %f479, %f443;
	fma.rn.f32 	%f488, %f468, %f480, %f444;
	ld.shared.v4.f32 	{%f489, %f490, %f491, %f492}, [%r62+4160];
	fma.rn.f32 	%f493, %f489, %f469, %f449;
	fma.rn.f32 	%f494, %f489, %f470, %f450;
	fma.rn.f32 	%f495, %f490, %f469, %f451;
	fma.rn.f32 	%f496, %f490, %f470, %f452;
	fma.rn.f32 	%f497, %f491, %f469, %f453;
	fma.rn.f32 	%f498, %f491, %f470, %f454;
	fma.rn.f32 	%f499, %f492, %f469, %f455;
	fma.rn.f32 	%f500, %f492, %f470, %f456;
	fma.rn.f32 	%f501, %f489, %f479, %f457;
	fma.rn.f32 	%f502, %f489, %f480, %f458;
	fma.rn.f32 	%f503, %f490, %f479, %f459;
	fma.rn.f32 	%f504, %f490, %f480, %f460;
	fma.rn.f32 	%f505, %f491, %f479, %f461;
	fma.rn.f32 	%f506, %f491, %f480, %f462;
	fma.rn.f32 	%f507, %f492, %f479, %f463;
	fma.rn.f32 	%f508, %f492, %f480, %f464;
	ld.shared.v4.f32 	{%f509, %f510, %f511, %f512}, [%r62+4608];
	ld.shared.v2.f32 	{%f513, %f514}, [%r68+2304];
	fma.rn.f32 	%f515, %f509, %f513, %f471;
	fma.rn.f32 	%f516, %f509, %f514, %f472;
	fma.rn.f32 	%f517, %f510, %f513, %f473;
	fma.rn.f32 	%f518, %f510, %f514, %f474;
	fma.rn.f32 	%f519, %f511, %f513, %f475;
	fma.rn.f32 	%f520, %f511, %f514, %f476;
	fma.rn.f32 	%f521, %f512, %f513, %f477;
	fma.rn.f32 	%f522, %f512, %f514, %f478;
	ld.shared.v2.f32 	{%f523, %f524}, [%r68+2368];
	fma.rn.f32 	%f525, %f509, %f523, %f481;
	fma.rn.f32 	%f526, %f509, %f524, %f482;
	fma.rn.f32 	%f527, %f510, %f523, %f483;
	fma.rn.f32 	%f528, %f510, %f524, %f484;
	fma.rn.f32 	%f529, %f511, %f523, %f485;
	fma.rn.f32 	%f530, %f511, %f524, %f486;
	fma.rn.f32 	%f531, %f512, %f523, %f487;
	fma.rn.f32 	%f532, %f512, %f524, %f488;
	ld.shared.v4.f32 	{%f533, %f534, %f535, %f536}, [%r62+4672];
	fma.rn.f32 	%f537, %f533, %f513, %f493;
	fma.rn.f32 	%f538, %f533, %f514, %f494;
	fma.rn.f32 	%f539, %f534, %f513, %f495;
	fma.rn.f32 	%f540, %f534, %f514, %f496;
	fma.rn.f32 	%f541, %f535, %f513, %f497;
	fma.rn.f32 	%f542, %f535, %f514, %f498;
	fma.rn.f32 	%f543, %f536, %f513, %f499;
	fma.rn.f32 	%f544, %f536, %f514, %f500;
	fma.rn.f32 	%f545, %f533, %f523, %f501;
	fma.rn.f32 	%f546, %f533, %f524, %f502;
	fma.rn.f32 	%f547, %f534, %f523, %f503;
	fma.rn.f32 	%f548, %f534, %f524, %f504;
	fma.rn.f32 	%f549, %f535, %f523, %f505;
	fma.rn.f32 	%f550, %f535, %f524, %f506;
	fma.rn.f32 	%f551, %f536, %f523, %f507;
	fma.rn.f32 	%f552, %f536, %f524, %f508;
	ld.shared.v4.f32 	{%f553, %f554, %f555, %f556}, [%r62+5120];
	ld.shared.v2.f32 	{%f557, %f558}, [%r68+2560];
	fma.rn.f32 	%f559, %f553, %f557, %f515;
	fma.rn.f32 	%f560, %f553, %f558, %f516;
	fma.rn.f32 	%f561, %f554, %f557, %f517;
	fma.rn.f32 	%f562, %f554, %f558, %f518;
	fma.rn.f32 	%f563, %f555, %f557, %f519;
	fma.rn.f32 	%f564, %f555, %f558, %f520;
	fma.rn.f32 	%f565, %f556, %f557, %f521;
	fma.rn.f32 	%f566, %f556, %f558, %f522;
	ld.shared.v2.f32 	{%f567, %f568}, [%r68+2624];
	fma.rn.f32 	%f569, %f553, %f567, %f525;
	fma.rn.f32 	%f570, %f553, %f568, %f526;
	fma.rn.f32 	%f571, %f554, %f567, %f527;
	fma.rn.f32 	%f572, %f554, %f568, %f528;
	fma.rn.f32 	%f573, %f555, %f567, %f529;
	fma.rn.f32 	%f574, %f555, %f568, %f530;
	fma.rn.f32 	%f575, %f556, %f567, %f531;
	fma.rn.f32 	%f576, %f556, %f568, %f532;
	ld.shared.v4.f32 	{%f577, %f578, %f579, %f580}, [%r62+5184];
	fma.rn.f32 	%f581, %f577, %f557, %f537;
	fma.rn.f32 	%f582, %f577, %f558, %f538;
	fma.rn.f32 	%f583, %f578, %f557, %f539;
	fma.rn.f32 	%f584, %f578, %f558, %f540;
	fma.rn.f32 	%f585, %f579, %f557, %f541;
	fma.rn.f32 	%f586, %f579, %f558, %f542;
	fma.rn.f32 	%f587, %f580, %f557, %f543;
	fma.rn.f32 	%f588, %f580, %f558, %f544;
	fma.rn.f32 	%f589, %f577, %f567, %f545;
	fma.rn.f32 	%f590, %f577, %f568, %f546;
	fma.rn.f32 	%f591, %f578, %f567, %f547;
	fma.rn.f32 	%f592, %f578, %f568, %f548;
	fma.rn.f32 	%f593, %f579, %f567, %f549;
	fma.rn.f32 	%f594, %f579, %f568, %f550;
	fma.rn.f32 	%f595, %f580, %f567, %f551;
	fma.rn.f32 	%f596, %f580, %f568, %f552;
	ld.shared.v4.f32 	{%f597, %f598, %f599, %f600}, [%r62+5632];
	ld.shared.v2.f32 	{%f601, %f602}, [%r68+2816];
	fma.rn.f32 	%f603, %f597, %f601, %f559;
	fma.rn.f32 	%f604, %f597, %f602, %f560;
	fma.rn.f32 	%f605, %f598, %f601, %f561;
	fma.rn.f32 	%f606, %f598, %f602, %f562;
	fma.rn.f32 	%f607, %f599, %f601, %f563;
	fma.rn.f32 	%f608, %f599, %f602, %f564;
	fma.rn.f32 	%f609, %f600, %f601, %f565;
	fma.rn.f32 	%f610, %f600, %f602, %f566;
	ld.shared.v2.f32 	{%f611, %f612}, [%r68+2880];
	fma.rn.f32 	%f613, %f597, %f611, %f569;
	fma.rn.f32 	%f614, %f597, %f612, %f570;
	fma.rn.f32 	%f615, %f598, %f611, %f571;
	fma.rn.f32 	%f616, %f598, %f612, %f572;
	fma.rn.f32 	%f617, %f599, %f611, %f573;
	fma.rn.f32 	%f618, %f599, %f612, %f574;
	fma.rn.f32 	%f619, %f600, %f611, %f575;
	fma.rn.f32 	%f620, %f600, %f612, %f576;
	ld.shared.v4.f32 	{%f621, %f622, %f623, %f624}, [%r62+5696];
	fma.rn.f32 	%f625, %f621, %f601, %f581;
	fma.rn.f32 	%f626, %f621, %f602, %f582;
	fma.rn.f32 	%f627, %f622, %f601, %f583;
	fma.rn.f32 	%f628, %f622, %f602, %f584;
	fma.rn.f32 	%f629, %f623, %f601, %f585;
	fma.rn.f32 	%f630, %f623, %f602, %f586;
	fma.rn.f32 	%f631, %f624, %f601, %f587;
	fma.rn.f32 	%f632, %f624, %f602, %f588;
	fma.rn.f32 	%f633, %f621, %f611, %f589;
	fma.rn.f32 	%f634, %f621, %f612, %f590;
	fma.rn.f32 	%f635, %f622, %f611, %f591;
	fma.rn.f32 	%f636, %f622, %f612, %f592;
	fma.rn.f32 	%f637, %f623, %f611, %f593;
	fma.rn.f32 	%f638, %f623, %f612, %f594;
	fma.rn.f32 	%f639, %f624, %f611, %f595;
	fma.rn.f32 	%f640, %f624, %f612, %f596;
	ld.shared.v4.f32 	{%f641, %f642, %f643, %f644}, [%r62+6144];
	ld.shared.v2.f32 	{%f645, %f646}, [%r68+3072];
	fma.rn.f32 	%f647, %f641, %f645, %f603;
	fma.rn.f32 	%f648, %f641, %f646, %f604;
	fma.rn.f32 	%f649, %f642, %f645, %f605;
	fma.rn.f32 	%f650, %f642, %f646, %f606;
	fma.rn.f32 	%f651, %f643, %f645, %f607;
	fma.rn.f32 	%f652, %f643, %f646, %f608;
	fma.rn.f32 	%f653, %f644, %f645, %f609;
	fma.rn.f32 	%f654, %f644, %f646, %f610;
	ld.shared.v2.f32 	{%f655, %f656}, [%r68+3136];
	fma.rn.f32 	%f657, %f641, %f655, %f613;
	fma.rn.f32 	%f658, %f641, %f656, %f614;
	fma.rn.f32 	%f659, %f642, %f655, %f615;
	fma.rn.f32 	%f660, %f642, %f656, %f616;
	fma.rn.f32 	%f661, %f643, %f655, %f617;
	fma.rn.f32 	%f662, %f643, %f656, %f618;
	fma.rn.f32 	%f663, %f644, %f655, %f619;
	fma.rn.f32 	%f664, %f644, %f656, %f620;
	ld.shared.v4.f32 	{%f665, %f666, %f667, %f668}, [%r62+6208];
	fma.rn.f32 	%f669, %f665, %f645, %f625;
	fma.rn.f32 	%f670, %f665, %f646, %f626;
	fma.rn.f32 	%f671, %f666, %f645, %f627;
	fma.rn.f32 	%f672, %f666, %f646, %f628;
	fma.rn.f32 	%f673, %f667, %f645, %f629;
	fma.rn.f32 	%f674, %f667, %f646, %f630;
	fma.rn.f32 	%f675, %f668, %f645, %f631;
	fma.rn.f32 	%f676, %f668, %f646, %f632;
	fma.rn.f32 	%f677, %f665, %f655, %f633;
	fma.rn.f32 	%f678, %f665, %f656, %f634;
	fma.rn.f32 	%f679, %f666, %f655, %f635;
	fma.rn.f32 	%f680, %f666, %f656, %f636;
	fma.rn.f32 	%f681, %f667, %f655, %f637;
	fma.rn.f32 	%f682, %f667, %f656, %f638;
	fma.rn.f32 	%f683, %f668, %f655, %f639;
	fma.rn.f32 	%f684, %f668, %f656, %f640;
	ld.shared.v4.f32 	{%f685, %f686, %f687, %f688}, [%r62+6656];
	ld.shared.v2.f32 	{%f689, %f690}, [%r68+3328];
	fma.rn.f32 	%f691, %f685, %f689, %f647;
	fma.rn.f32 	%f692, %f685, %f690, %f648;
	fma.rn.f32 	%f693, %f686, %f689, %f649;
	fma.rn.f32 	%f694, %f686, %f690, %f650;
	fma.rn.f32 	%f695, %f687, %f689, %f651;
	fma.rn.f32 	%f696, %f687, %f690, %f652;
	fma.rn.f32 	%f697, %f688, %f689, %f653;
	fma.rn.f32 	%f698, %f688, %f690, %f654;
	ld.shared.v2.f32 	{%f699, %f700}, [%r68+3392];
	fma.rn.f32 	%f701, %f685, %f699, %f657;
	fma.rn.f32 	%f702, %f685, %f700, %f658;
	fma.rn.f32 	%f703, %f686, %f699, %f659;
	fma.rn.f32 	%f704, %f686, %f700, %f660;
	fma.rn.f32 	%f705, %f687, %f699, %f661;
	fma.rn.f32 	%f706, %f687, %f700, %f662;
	fma.rn.f32 	%f707, %f688, %f699, %f663;
	fma.rn.f32 	%f708, %f688, %f700, %f664;
	ld.shared.v4.f32 	{%f709, %f710, %f711, %f712}, [%r62+6720];
	fma.rn.f32 	%f713, %f709, %f689, %f669;
	fma.rn.f32 	%f714, %f709, %f690, %f670;
	fma.rn.f32 	%f715, %f710, %f689, %f671;
	fma.rn.f32 	%f716, %f710, %f690, %f672;
	fma.rn.f32 	%f717, %f711, %f689, %f673;
	fma.rn.f32 	%f718, %f711, %f690, %f674;
	fma.rn.f32 	%f719, %f712, %f689, %f675;
	fma.rn.f32 	%f720, %f712, %f690, %f676;
	fma.rn.f32 	%f721, %f709, %f699, %f677;
	fma.rn.f32 	%f722, %f709, %f700, %f678;
	fma.rn.f32 	%f723, %f710, %f699, %f679;
	fma.rn.f32 	%f724, %f710, %f700, %f680;
	fma.rn.f32 	%f725, %f711, %f699, %f681;
	fma.rn.f32 	%f726, %f711, %f700, %f682;
	fma.rn.f32 	%f727, %f712, %f699, %f683;
	fma.rn.f32 	%f728, %f712, %f700, %f684;
	ld.shared.v4.f32 	{%f729, %f730, %f731, %f732}, [%r62+7168];
	ld.shared.v2.f32 	{%f733, %f734}, [%r68+3584];
	fma.rn.f32 	%f735, %f729, %f733, %f691;
	fma.rn.f32 	%f736, %f729, %f734, %f692;
	fma.rn.f32 	%f737, %f730, %f733, %f693;
	fma.rn.f32 	%f738, %f730, %f734, %f694;
	fma.rn.f32 	%f739, %f731, %f733, %f695;
	fma.rn.f32 	%f740, %f731, %f734, %f696;
	fma.rn.f32 	%f741, %f732, %f733, %f697;
	fma.rn.f32 	%f742, %f732, %f734, %f698;
	ld.shared.v2.f32 	{%f743, %f744}, [%r68+3648];
	fma.rn.f32 	%f745, %f729, %f743, %f701;
	fma.rn.f32 	%f746, %f729, %f744, %f702;
	fma.rn.f32 	%f747, %f730, %f743, %f703;
	fma.rn.f32 	%f748, %f730, %f744, %f704;
	fma.rn.f32 	%f749, %f731, %f743, %f705;
	fma.rn.f32 	%f750, %f731, %f744, %f706;
	fma.rn.f32 	%f751, %f732, %f743, %f707;
	fma.rn.f32 	%f752, %f732, %f744, %f708;
	ld.shared.v4.f32 	{%f753, %f754, %f755, %f756}, [%r62+7232];
	fma.rn.f32 	%f757, %f753, %f733, %f713;
	fma.rn.f32 	%f758, %f753, %f734, %f714;
	fma.rn.f32 	%f759, %f754, %f733, %f715;
	fma.rn.f32 	%f760, %f754, %f734, %f716;
	fma.rn.f32 	%f761, %f755, %f733, %f717;
	fma.rn.f32 	%f762, %f755, %f734, %f718;
	fma.rn.f32 	%f763, %f756, %f733, %f719;
	fma.rn.f32 	%f764, %f756, %f734, %f720;
	fma.rn.f32 	%f765, %f753, %f743, %f721;
	fma.rn.f32 	%f766, %f753, %f744, %f722;
	fma.rn.f32 	%f767, %f754, %f743, %f723;
	fma.rn.f32 	%f768, %f754, %f744, %f724;
	fma.rn.f32 	%f769, %f755, %f743, %f725;
	fma.rn.f32 	%f770, %f755, %f744, %f726;
	fma.rn.f32 	%f771, %f756, %f743, %f727;
	fma.rn.f32 	%f772, %f756, %f744, %f728;
	ld.shared.v4.f32 	{%f773, %f774, %f775, %f776}, [%r62+7680];
	ld.shared.v2.f32 	{%f777, %f778}, [%r68+3840];
	fma.rn.f32 	%f936, %f773, %f777, %f735;
	fma.rn.f32 	%f935, %f773, %f778, %f736;
	fma.rn.f32 	%f934, %f774, %f777, %f737;
	fma.rn.f32 	%f933, %f774, %f778, %f738;
	fma.rn.f32 	%f932, %f775, %f777, %f739;
	fma.rn.f32 	%f931, %f775, %f778, %f740;
	fma.rn.f32 	%f930, %f776, %f777, %f741;
	fma.rn.f32 	%f929, %f776, %f778, %f742;
	ld.shared.v2.f32 	{%f779, %f780}, [%r68+3904];
	fma.rn.f32 	%f928, %f773, %f779, %f745;
	fma.rn.f32 	%f927, %f773, %f780, %f746;
	fma.rn.f32 	%f926, %f774, %f779, %f747;
	fma.rn.f32 	%f925, %f774, %f780, %f748;
	fma.rn.f32 	%f924, %f775, %f779, %f749;
	fma.rn.f32 	%f923, %f775, %f780, %f750;
	fma.rn.f32 	%f922, %f776, %f779, %f751;
	fma.rn.f32 	%f921, %f776, %f780, %f752;
	ld.shared.v4.f32 	{%f781, %f782, %f783, %f784}, [%r62+7744];
	fma.rn.f32 	%f920, %f781, %f777, %f757;
	fma.rn.f32 	%f919, %f781, %f778, %f758;
	fma.rn.f32 	%f918, %f782, %f777, %f759;
	fma.rn.f32 	%f917, %f782, %f778, %f760;
	fma.rn.f32 	%f916, %f783, %f777, %f761;
	fma.rn.f32 	%f915, %f783, %f778, %f762;
	fma.rn.f32 	%f914, %f784, %f777, %f763;
	fma.rn.f32 	%f913, %f784, %f778, %f764;
	fma.rn.f32 	%f937, %f781, %f779, %f765;
	fma.rn.f32 	%f938, %f781, %f780, %f766;
	fma.rn.f32 	%f939, %f782, %f779, %f767;
	fma.rn.f32 	%f940, %f782, %f780, %f768;
	fma.rn.f32 	%f941, %f783, %f779, %f769;
	fma.rn.f32 	%f942, %f783, %f780, %f770;
	fma.rn.f32 	%f943, %f784, %f779, %f771;
	fma.rn.f32 	%f944, %f784, %f780, %f772;
	add.s32 	%r98, %r98, 16;
	shl.b32 	%r69, %r26, 4;
	add.s32 	%r97, %r97, %r69;
	setp.lt.u32 	%p2, %r98, %r5;
	mov.u32 	%r99, %r12;
	@%p2 bra 	$L__BB2_2;
$L__BB2_3:
	shr.u32 	%r70, %r1, 1;
	and.b32  	%r71, %r70, 96;
	add.s32 	%r72, %r71, %r2;
	and.b32  	%r73, %r1, 32;
	and.b32  	%r74, %r70, 12;
	shl.b32 	%r75, %r1, 1;
	and.b32  	%r76, %r75, 14;
	add.s32 	%r77, %r76, %r4;
	add.s32 	%r78, %r77, %r73;
	add.s32 	%r16, %r72, %r74;
	setp.ge.u32 	%p3, %r78, %r26;
	cvt.u64.u32 	%rd4, %r78;
	setp.ge.u32 	%p4, %r16, %r25;
	mul.lo.s32 	%r80, %r16, %r26;
	cvt.u64.u32 	%rd35, %r80;
	add.s64 	%rd36, %rd35, %rd4;
	shl.b64 	%rd37, %rd36, 2;
	add.s64 	%rd5, %rd1, %rd37;
	or.pred  	%p5, %p4, %p3;
	@%p5 bra 	$L__BB2_5;
	ld.global.v2.f32 	{%f785, %f786}, [%rd5];
	mul.f32 	%f787, %f98, %f785;
	fma.rn.f32 	%f788, %f97, %f936, %f787;
	mul.f32 	%f789, %f98, %f786;
	fma.rn.f32 	%f790, %f97, %f935, %f789;
	st.global.v2.f32 	[%rd5], {%f788, %f790};
$L__BB2_5:
	cvt.u32.u64 	%r81, %rd4;
	setp.ge.u32 	%p6, %r81, %r26;
	add.s32 	%r17, %r16, 1;
	setp.ge.u32 	%p7, %r17, %r25;
	mad.lo.s32 	%r82, %r26, %r16, %r26;
	cvt.u64.u32 	%rd39, %r82;
	add.s64 	%rd40, %rd39, %rd4;
	shl.b64 	%rd41, %rd40, 2;
	add.s64 	%rd6, %rd1, %rd41;
	or.pred  	%p8, %p7, %p6;
	@%p8 bra 	$L__BB2_7;
	ld.global.v2.f32 	{%f791, %f792}, [%rd6];
	mul.f32 	%f793, %f98, %f791;
	fma.rn.f32 	%f794, %f97, %f934, %f793;
	mul.f32 	%f795, %f98, %f792;
	fma.rn.f32 	%f796, %f97, %f933, %f795;
	st.global.v2.f32 	[%rd6], {%f794, %f796};
$L__BB2_7:
	setp.ge.u32 	%p9, %r81, %r26;
	add.s32 	%r18, %r16, 2;
	setp.ge.u32 	%p10, %r18, %r25;
	mul.lo.s32 	%r84, %r18, %r26;
	cvt.u64.u32 	%rd43, %r84;
	add.s64 	%rd44, %rd43, %rd4;
	shl.b64 	%rd45, %rd44, 2;
	add.s64 	%rd7, %rd1, %rd45;
	or.pred  	%p11, %p10, %p9;
	@%p11 bra 	$L__BB2_9;
	ld.global.v2.f32 	{%f797, %f798}, [%rd7];
	mul.f32 	%f799, %f98, %f797;
	fma.rn.f32 	%f800, %f97, %f932, %f799;
	mul.f32 	%f801, %f98, %f798;
	fma.rn.f32 	%f802, %f97, %f931, %f801;
	st.global.v2.f32 	[%rd7], {%f800, %f802};
$L__BB2_9:
	setp.ge.u32 	%p12, %r81, %r26;
	add.s32 	%r19, %r16, 3;
	setp.ge.u32 	%p13, %r19, %r25;
	mul.lo.s32 	%r86, %r19, %r26;
	cvt.u64.u32 	%rd47, %r86;
	add.s64 	%rd48, %rd47, %rd4;
	shl.b64 	%rd49, %rd48, 2;
	add.s64 	%rd8, %rd1, %rd49;
	or.pred  	%p14, %p13, %p12;
	@%p14 bra 	$L__BB2_11;
	ld.global.v2.f32 	{%f803, %f804}, [%rd8];
	mul.f32 	%f805, %f98, %f803;
	fma.rn.f32 	%f806, %f97, %f930, %f805;
	mul.f32 	%f807, %f98, %f804;
	fma.rn.f32 	%f808, %f97, %f929, %f807;
	st.global.v2.f32 	[%rd8], {%f806, %f808};
$L__BB2_11:
	setp.ge.u32 	%p15, %r16, %r25;
	add.s32 	%r20, %r81, 16;
	setp.ge.u32 	%p16, %r20, %r26;
	or.pred  	%p17, %p15, %p16;
	@%p17 bra 	$L__BB2_13;
	ld.global.v2.f32 	{%f809, %f810}, [%rd5+64];
	mul.f32 	%f811, %f98, %f809;
	fma.rn.f32 	%f812, %f97, %f928, %f811;
	mul.f32 	%f813, %f98, %f810;
	fma.rn.f32 	%f814, %f97, %f927, %f813;
	st.global.v2.f32 	[%rd5+64], {%f812, %f814};
$L__BB2_13:
	setp.ge.u32 	%p18, %r20, %r26;
	setp.ge.u32 	%p19, %r17, %r25;
	or.pred  	%p20, %p19, %p18;
	@%p20 bra 	$L__BB2_15;
	ld.global.v2.f32 	{%f815, %f816}, [%rd6+64];
	mul.f32 	%f817, %f98, %f815;
	fma.rn.f32 	%f818, %f97, %f926, %f817;
	mul.f32 	%f819, %f98, %f816;
	fma.rn.f32 	%f820, %f97, %f925, %f819;
	st.global.v2.f32 	[%rd6+64], {%f818, %f820};
$L__BB2_15:
	setp.ge.u32 	%p21, %r20, %r26;
	setp.ge.u32 	%p22, %r18, %r25;
	or.pred  	%p23, %p22, %p21;
	@%p23 bra 	$L__BB2_17;
	ld.global.v2.f32 	{%f821, %f822}, [%rd7+64];
	mul.f32 	%f823, %f98, %f821;
	fma.rn.f32 	%f824, %f97, %f924, %f823;
	mul.f32 	%f825, %f98, %f822;
	fma.rn.f32 	%f826, %f97, %f923, %f825;
	st.global.v2.f32 	[%rd7+64], {%f824, %f826};
$L__BB2_17:
	setp.ge.u32 	%p24, %r20, %r26;
	setp.ge.u32 	%p25, %r19, %r25;
	or.pred  	%p26, %p25, %p24;
	@%p26 bra 	$L__BB2_19;
	ld.global.v2.f32 	{%f827, %f828}, [%rd8+64];
	mul.f32 	%f829, %f98, %f827;
	fma.rn.f32 	%f830, %f97, %f922, %f829;
	mul.f32 	%f831, %f98, %f828;
	fma.rn.f32 	%f832, %f97, %f921, %f831;
	st.global.v2.f32 	[%rd8+64], {%f830, %f832};
$L__BB2_19:
	setp.ge.u32 	%p27, %r81, %r26;
	add.s32 	%r21, %r16, 16;
	setp.ge.u32 	%p28, %r21, %r25;
	mul.lo.s32 	%r89, %r21, %r26;
	cvt.u64.u32 	%rd52, %r89;
	add.s64 	%rd53, %rd52, %rd4;
	shl.b64 	%rd54, %rd53, 2;
	add.s64 	%rd9, %rd1, %rd54;
	or.pred  	%p29, %p28, %p27;
	@%p29 bra 	$L__BB2_21;
	ld.global.v2.f32 	{%f833, %f834}, [%rd9];
	mul.f32 	%f835, %f98, %f833;
	fma.rn.f32 	%f836, %f97, %f920, %f835;
	mul.f32 	%f837, %f98, %f834;
	fma.rn.f32 	%f838, %f97, %f919, %f837;
	st.global.v2.f32 	[%rd9], {%f836, %f838};
$L__BB2_21:
	setp.ge.u32 	%p30, %r81, %r26;
	add.s32 	%r22, %r16, 17;
	setp.ge.u32 	%p31, %r22, %r25;
	mul.lo.s32 	%r91, %r22, %r26;
	cvt.u64.u32 	%rd56, %r91;
	add.s64 	%rd57, %rd56, %rd4;
	shl.b64 	%rd58, %rd57, 2;
	add.s64 	%rd10, %rd1, %rd58;
	or.pred  	%p32, %p31, %p30;
	@%p32 bra 	$L__BB2_23;
	ld.global.v2.f32 	{%f839, %f840}, [%rd10];
	mul.f32 	%f841, %f98, %f839;
	fma.rn.f32 	%f842, %f97, %f918, %f841;
	mul.f32 	%f843, %f98, %f840;
	fma.rn.f32 	%f844, %f97, %f917, %f843;
	st.global.v2.f32 	[%rd10], {%f842, %f844};
$L__BB2_23:
	setp.ge.u32 	%p33, %r81, %r26;
	add.s32 	%r23, %r16, 18;
	setp.ge.u32 	%p34, %r23, %r25;
	mul.lo.s32 	%r93, %r23, %r26;
	cvt.u64.u32 	%rd60, %r93;
	add.s64 	%rd61, %rd60, %rd4;
	shl.b64 	%rd62, %rd61, 2;
	add.s64 	%rd11, %rd1, %rd62;
	or.pred  	%p35, %p34, %p33;
	@%p35 bra 	$L__BB2_25;
	ld.global.v2.f32 	{%f845, %f846}, [%rd11];
	mul.f32 	%f847, %f98, %f845;
	fma.rn.f32 	%f848, %f97, %f916, %f847;
	mul.f32 	%f849, %f98, %f846;
	fma.rn.f32 	%f850, %f97, %f915, %f849;
	st.global.v2.f32 	[%rd11], {%f848, %f850};
$L__BB2_25:
	setp.ge.u32 	%p36, %r81, %r26;
	add.s32 	%r24, %r16, 19;
	setp.ge.u32 	%p37, %r24, %r25;
	mul.lo.s32 	%r95, %r24, %r26;
	cvt.u64.u32 	%rd64, %r95;
	add.s64 	%rd65, %rd64, %rd4;
	shl.b64 	%rd66, %rd65, 2;
	add.s64 	%rd12, %rd1, %rd66;
	or.pred  	%p38, %p37, %p36;
	@%p38 bra 	$L__BB2_27;
	ld.global.v2.f32 	{%f851, %f852}, [%rd12];
	mul.f32 	%f853, %f98, %f851;
	fma.rn.f32 	%f854, %f97, %f914, %f853;
	mul.f32 	%f855, %f98, %f852;
	fma.rn.f32 	%f856, %f97, %f913, %f855;
	st.global.v2.f32 	[%rd12], {%f854, %f856};
$L__BB2_27:
	setp.ge.u32 	%p39, %r21, %r25;
	setp.ge.u32 	%p40, %r20, %r26;
	or.pred  	%p41, %p39, %p40;
	@%p41 bra 	$L__BB2_29;
	ld.global.v2.f32 	{%f857, %f858}, [%rd9+64];
	mul.f32 	%f859, %f98, %f857;
	fma.rn.f32 	%f860, %f97, %f937, %f859;
	mul.f32 	%f861, %f98, %f858;
	fma.rn.f32 	%f862, %f97, %f938, %f861;
	st.global.v2.f32 	[%rd9+64], {%f860, %f862};
$L__BB2_29:
	setp.ge.u32 	%p42, %r22, %r25;
	setp.ge.u32 	%p43, %r20, %r26;
	or.pred  	%p44, %p42, %p43;
	@%p44 bra 	$L__BB2_31;
	ld.global.v2.f32 	{%f863, %f864}, [%rd10+64];
	mul.f32 	%f865, %f98, %f863;
	fma.rn.f32 	%f866, %f97, %f939, %f865;
	mul.f32 	%f867, %f98, %f864;
	fma.rn.f32 	%f868, %f97, %f940, %f867;
	st.global.v2.f32 	[%rd10+64], {%f866, %f868};
$L__BB2_31:
	setp.ge.u32 	%p45, %r23, %r25;
	setp.ge.u32 	%p46, %r20, %r26;
	or.pred  	%p47, %p45, %p46;
	@%p47 bra 	$L__BB2_33;
	ld.global.v2.f32 	{%f869, %f870}, [%rd11+64];
	mul.f32 	%f871, %f98, %f869;
	fma.rn.f32 	%f872, %f97, %f941, %f871;
	mul.f32 	%f873, %f98, %f870;
	fma.rn.f32 	%f874, %f97, %f942, %f873;
	st.global.v2.f32 	[%rd11+64], {%f872, %f874};
$L__BB2_33:
	setp.ge.u32 	%p48, %r24, %r25;
	setp.ge.u32 	%p49, %r20, %r26;
	or.pred  	%p50, %p48, %p49;
	@%p50 bra 	$L__BB2_35;
	ld.global.v2.f32 	{%f875, %f876}, [%rd12+64];
	mul.f32 	%f877, %f98, %f875;
	fma.rn.f32 	%f878, %f97, %f943, %f877;
	mul.f32 	%f879, %f98, %f876;
	fma.rn.f32 	%f880, %f97, %f944, %f879;
	st.global.v2.f32 	[%rd12+64], {%f878, %f880};
$L__BB2_35:
	ret;

}
	// .globl	_Z16gemm_cuda_kernelIfLi16ELi4ELi2ELi2ELi2ELi4ELi8ELi4ELi4ELb1EEvPT_PKS0_S3_iiiS0_S0_
.visible .entry _Z16gemm_cuda_kernelIfLi16ELi4ELi2ELi2ELi2ELi4ELi8ELi4ELi4ELb1EEvPT_PKS0_S3_iiiS0_S0_(
	.param .u64 .ptr .align 1 _Z16gemm_cuda_kernelIfLi16ELi4ELi2ELi2ELi2ELi4ELi8ELi4ELi4ELb1EEvPT_PKS0_S3_iiiS0_S0__param_0,
	.param .u64 .ptr .align 1 _Z16gemm_cuda_kernelIfLi16ELi4ELi2ELi2ELi2ELi4ELi8ELi4ELi4ELb1EEvPT_PKS0_S3_iiiS0_S0__param_1,
	.param .u64 .ptr .align 1 _Z16gemm_cuda_kernelIfLi16ELi4ELi2ELi2ELi2ELi4ELi8ELi4ELi4ELb1EEvPT_PKS0_S3_iiiS0_S0__param_2,
	.param .u32 _Z16gemm_cuda_kernelIfLi16ELi4ELi2ELi2ELi2ELi4ELi8ELi4ELi4ELb1EEvPT_PKS0_S3_iiiS0_S0__param_3,
	.param .u32 _Z16gemm_cuda_kernelIfLi16ELi4ELi2ELi2ELi2ELi4ELi8ELi4ELi4ELb1EEvPT_PKS0_S3_iiiS0_S0__param_4,
	.param .u32 _Z16gemm_cuda_kernelIfLi16ELi4ELi2ELi2ELi2ELi4ELi8ELi4ELi4ELb1EEvPT_PKS0_S3_iiiS0_S0__param_5,
	.param .f32 _Z16gemm_cuda_kernelIfLi16ELi4ELi2ELi2ELi2ELi4ELi8ELi4ELi4ELb1EEvPT_PKS0_S3_iiiS0_S0__param_6,
	.param .f32 _Z16gemm_cuda_kernelIfLi16ELi4ELi2ELi2ELi2ELi4ELi8ELi4ELi4ELb1EEvPT_PKS0_S3_iiiS0_S0__param_7
)
.maxntid 256
{
	.reg .pred 	%p<51>;
	.reg .b32 	%r<140>;
	.reg .b32 	%f<1781>;
	.reg .b64 	%rd<82>;

	ld.param.u32 	%r22, [_Z16gemm_cuda_kernelIfLi16ELi4ELi2ELi2ELi2ELi4ELi8ELi4ELi4ELb1EEvPT_PKS0_S3_iiiS0_S0__param_5];
	mov.u32 	%r23, %ctaid.y;
	mov.u32 	%r24, %ctaid.x;
	mul.lo.s32 	%r25, %r23, %r22;
	shl.b32 	%r137, %r25, 7;
	shl.b32 	%r136, %r24, 7;
	add.s32 	%r26, %r137, %r22;
	setp.ge.u32 	%p1, %r137, %r26;
	mov.f32 	%f1717, 0f00000000;
	mov.f32 	%f1718, %f1717;
	mov.f32 	%f1719, %f1717;
	mov.f32 	%f1720, %f1717;
	mov.f32 	%f1721, %f1717;
	mov.f32 	%f1722, %f1717;
	mov.f32 	%f1723, %f1717;
	mov.f32 	%f1724, %f1717;
	mov.f32 	%f1725, %f1717;
	mov.f32 	%f1726, %f1717;
	mov.f32 	%f1727, %f1717;
	mov.f32 	%f1728, %f1717;
	mov.f32 	%f1729, %f1717;
	mov.f32 	%f1730, %f1717;
	mov.f32 	%f1731, %f1717;
	mov.f32 	%f1732, %f1717;
	mov.f32 	%f1733, %f1717;
	mov.f32 	%f1734, %f1717;
	mov.f32 	%f1735, %f1717;
	mov.f32 	%f1736, %f1717;
	mov.f32 	%f1737, %f1717;
	mov.f32 	%f1738, %f1717;
	mov.f32 	%f1739, %f1717;
	mov.f32 	%f1740, %f1717;
	mov.f32 	%f1741, %f1717;
	mov.f32 	%f1742, %f1717;
	mov.f32 	%f1743, %f1717;
	mov.f32 	%f1744, %f1717;
	mov.f32 	%f1745, %f1717;
	mov.f32 	%f1746, %f1717;
	mov.f32 	%f1747, %f1717;
	mov.f32 	%f1748, %f1717;
	mov.f32 	%f1749, %f1717;
	mov.f32 	%f1750, %f1717;
	mov.f32 	%f1751, %f1717;
	mov.f32 	%f1752, %f1717;
	mov.f32 	%f1753, %f1717;
	mov.f32 	%f1754, %f1717;
	mov.f32 	%f1755, %f1717;
	mov.f32 	%f1756, %f1717;
	mov.f32 	%f1757, %f1717;
	mov.f32 	%f1758, %f1717;
	mov.f32 	%f1759, %f1717;
	mov.f32 	%f1760, %f1717;
	mov.f32 	%f1761, %f1717;
	mov.f32 	%f1762, %f1717;
	mov.f32 	%f1763, %f1717;
	mov.f32 	%f1764, %f1717;
	mov.f32 	%f1765, %f1717;
	mov.f32 	%f1766, %f1717;
	mov.f32 	%f1767, %f1717;
	mov.f32 	%f1768, %f1717;
	mov.f32 	%f1769, %f1717;
	mov.f32 	%f1770, %f1717;
	mov.f32 	%f1771, %f1717;
	mov.f32 	%f1772, %f1717;
	mov.f32 	%f1773, %f1717;
	mov.f32 	%f1774, %f1717;
	mov.f32 	%f1775, %f1717;
	mov.f32 	%f1776, %f1717;
	mov.f32 	%f1777, %f1717;
	mov.f32 	%f1778, %f1717;
	mov.f32 	%f1779, %f1717;
	mov.f32 	%f1780, %f1717;
	@%p1 bra 	$L__BB3_3;
	mov.b32 	%r139, 0;
	mov.b32 	%r138, 1;
	mov.f32 	%f1717, 0f00000000;
	mov.u32 	%r29, %tid.x;
$L__BB3_2:
	ld.param.u32 	%r135, [_Z16gemm_cuda_kernelIfLi16ELi4ELi2ELi2ELi2ELi4ELi8ELi4ELi4ELb1EEvPT_PKS0_S3_iiiS0_S0__param_5];
	ld.param.u32 	%r118, [_Z16gemm_cuda_kernelIfLi16ELi4ELi2ELi2ELi2ELi4ELi8ELi4ELi4ELb1EEvPT_PKS0_S3_iiiS0_S0__param_4];
	ld.param.u64 	%rd81, [_Z16gemm_cuda_kernelIfLi16ELi4ELi2ELi2ELi2ELi4ELi8ELi4ELi4ELb1EEvPT_PKS0_S3_iiiS0_S0__param_2];
	ld.param.u64 	%rd80, [_Z16gemm_cuda_kernelIfLi16ELi4ELi2ELi2ELi2ELi4ELi8ELi4ELi4ELb1EEvPT_PKS0_S3_iiiS0_S0__param_1];
	cvt.s64.s32 	%rd14, %r136;
	or.b32  	%r30, %r29, 256;
	shr.u32 	%r31, %r30, 5;
	mul.lo.s32 	%r32, %r31, %r118;
	cvt.u64.u32 	%rd15, %r32;
	add.s64 	%rd16, %rd15, %rd14;
	shl.b64 	%rd17, %rd16, 2;
	cvta.to.global.u64 	%rd18, %rd81;
	shl.b32 	%r33, %r29, 4;
	cvt.u64.u32 	%rd19, %r33;
	and.b64  	%rd20, %rd19, 496;
	add.s64 	%rd21, %rd18, %rd20;
	add.s64 	%rd22, %rd21, %rd17;
	shr.u32 	%r34, %r29, 5;
	mul.lo.s32 	%r35, %r34, %r118;
	cvt.u64.u32 	%rd23, %r35;
	add.s64 	%rd24, %rd23, %rd14;
	shl.b64 	%rd25, %rd24, 2;
	add.s64 	%rd26, %rd21, %rd25;
	cvt.s64.s32 	%rd27, %r137;
	shr.u32 	%r36, %r30, 2;
	mul.lo.s32 	%r37, %r36, %r135;
	cvt.u64.u32 	%rd28, %r37;
	add.s64 	%rd29, %rd28, %rd27;
	shl.b64 	%rd30, %rd29, 2;
	cvta.to.global.u64 	%rd31, %rd80;
	and.b64  	%rd32, %rd19, 48;
	add.s64 	%rd33, %rd31, %rd32;
	add.s64 	%rd34, %rd33, %rd30;
	shr.u32 	%r38, %r29, 2;
	mul.lo.s32 	%r39, %r38, %r135;
	cvt.u64.u32 	%rd35, %r39;
	add.s64 	%rd36, %rd35, %rd27;
	shl.b64 	%rd37, %rd36, 2;
	add.s64 	%rd38, %rd33, %rd37;
	ld.global.v4.f32 	{%f197, %f198, %f199, %f200}, [%rd38];
	ld.global.v4.f32 	{%f201, %f202, %f203, %f204}, [%rd34];
	ld.global.v4.f32 	{%f205, %f206, %f207, %f208}, [%rd26];
	ld.global.v4.f32 	{%f209, %f210, %f211, %f212}, [%rd22];
	shl.b32 	%r40, %r139, 13;
	mov.u32 	%r41, slm;
	add.s32 	%r42, %r41, %r40;
	add.s32 	%r43, %r42, %r33;
	shl.b32 	%r44, %r139, 11;
	shl.b32 	%r45, %r29, 9;
	and.b32  	%r46, %r45, 1536;
	or.b32  	%r47, %r44, %r46;
	or.b32  	%r48, %r47, %r38;
	shl.b32 	%r49, %r48, 2;
	add.s32 	%r50, %r41, %r49;
	st.shared.f32 	[%r50], %f197;
	st.shared.f32 	[%r50+512], %f198;
	st.shared.f32 	[%r50+1024], %f199;
	st.shared.f32 	[%r50+1536], %f200;
	or.b32  	%r51, %r47, %r36;
	shl.b32 	%r52, %r51, 2;
	add.s32 	%r53, %r41, %r52;
	st.shared.f32 	[%r53], %f201;
	st.shared.f32 	[%r53+512], %f202;
	st.shared.f32 	[%r53+1024], %f203;
	st.shared.f32 	[%r53+1536], %f204;
	st.shared.v4.f32 	[%r43+16384], {%f205, %f206, %f207, %f208};
	st.shared.v4.f32 	[%r43+20480], {%f209, %f210, %f211, %f212};
	xor.b32  	%r7, %r138, 1;
	xor.b32  	%r139, %r139, 1;
	bar.sync 	0;
	shl.b32 	%r54, %r138, 13;
	xor.b32  	%r55, %r54, 8192;
	add.s32 	%r56, %r41, %r55;
	and.b32  	%r57, %r33, 112;
	shl.b32 	%r58, %r29, 3;
	and.b32  	%r59, %r58, 256;
	or.b32  	%r60, %r59, %r57;
	add.s32 	%r61, %r56, %r60;
	shl.b32 	%r62, %r29, 1;
	and.b32  	%r63, %r62, 432;
	add.s32 	%r64, %r56, %r63;
	ld.shared.v4.f32 	{%f213, %f214, %f215, %f216}, [%r64];
	ld.shared.v4.f32 	{%f217, %f218, %f219, %f220}, [%r61+16384];
	fma.rn.f32 	%f221, %f213, %f217, %f1764;
	fma.rn.f32 	%f222, %f213, %f218, %f1763;
	fma.rn.f32 	%f223, %f213, %f219, %f1762;
	fma.rn.f32 	%f224, %f213, %f220, %f1761;
	fma.rn.f32 	%f225, %f214, %f217, %f1760;
	fma.rn.f32 	%f226, %f214, %f218, %f1759;
	fma.rn.f32 	%f227, %f214, %f219, %f1758;
	fma.rn.f32 	%f228, %f214, %f220, %f1757;
	fma.rn.f32 	%f229, %f215, %f217, %f1756;
	fma.rn.f32 	%f230, %f215, %f218, %f1755;
	fma.rn.f32 	%f231, %f215, %f219, %f1754;
	fma.rn.f32 	%f232, %f215, %f220, %f1753;
	fma.rn.f32 	%f233, %f216, %f217, %f1752;
	fma.rn.f32 	%f234, %f216, %f218, %f1751;
	fma.rn.f32 	%f235, %f216, %f219, %f1750;
	fma.rn.f32 	%f236, %f216, %f220, %f1749;
	ld.shared.v4.f32 	{%f237, %f238, %f239, %f240}, [%r61+16512];
	fma.rn.f32 	%f241, %f213, %f237, %f1748;
	fma.rn.f32 	%f242, %f213, %f238, %f1747;
	fma.rn.f32 	%f243, %f213, %f239, %f1746;
	fma.rn.f32 	%f244, %f213, %f240, %f1745;
	fma.rn.f32 	%f245, %f214, %f237, %f1744;
	fma.rn.f32 	%f246, %f214, %f238, %f1743;
	fma.rn.f32 	%f247, %f214, %f239, %f1742;
	fma.rn.f32 	%f248, %f214, %f240, %f1741;
	fma.rn.f32 	%f249, %f215, %f237, %f1740;
	fma.rn.f32 	%f250, %f215, %f238, %f1739;
	fma.rn.f32 	%f251, %f215, %f239, %f1738;
	fma.rn.f32 	%f252, %f215, %f240, %f1737;
	fma.rn.f32 	%f253, %f216, %f237, %f1736;
	fma.rn.f32 	%f254, %f216, %f238, %f1735;
	fma.rn.f32 	%f255, %f216, %f239, %f1734;
	fma.rn.f32 	%f256, %f216, %f240, %f1733;
	ld.shared.v4.f32 	{%f257, %f258, %f259, %f260}, [%r64+64];
	fma.rn.f32 	%f261, %f257, %f217, %f1732;
	fma.rn.f32 	%f262, %f257, %f218, %f1731;
	fma.rn.f32 	%f263, %f257, %f219, %f1730;
	fma.rn.f32 	%f264, %f257, %f220, %f1729;
	fma.rn.f32 	%f265, %f258, %f217, %f1728;
	fma.rn.f32 	%f266, %f258, %f218, %f1727;
	fma.rn.f32 	%f267, %f258, %f219, %f1726;
	fma.rn.f32 	%f268, %f258, %f220, %f1725;
	fma.rn.f32 	%f269, %f259, %f217, %f1724;
	fma.rn.f32 	%f270, %f259, %f218, %f1723;
	fma.rn.f32 	%f271, %f259, %f219, %f1722;
	fma.rn.f32 	%f272, %f259, %f220, %f1721;
	fma.rn.f32 	%f273, %f260, %f217, %f1720;
	fma.rn.f32 	%f274, %f260, %f218, %f1719;
	fma.rn.f32 	%f275, %f260, %f219, %f1718;
	fma.rn.f32 	%f276, %f260, %f220, %f1717;
	fma.rn.f32 	%f277, %f257, %f237, %f1765;
	fma.rn.f32 	%f278, %f257, %f238, %f1766;
	fma.rn.f32 	%f279, %f257, %f239, %f1767;
	fma.rn.f32 	%f280, %f257, %f240, %f1768;
	fma.rn.f32 	%f281, %f258, %f237, %f1769;
	fma.rn.f32 	%f282, %f258, %f238, %f1770;
	fma.rn.f32 	%f283, %f258, %f239, %f1771;
	fma.rn.f32 	%f284, %f258, %f240, %f1772;
	fma.rn.f32 	%f285, %f259, %f237, %f1773;
	fma.rn.f32 	%f286, %f259, %f238, %f1774;
	fma.rn.f32 	%f287, %f259, %f239, %f1775;
	fma.rn.f32 	%f288, %f259, %f240, %f1776;
	fma.rn.f32 	%f289, %f260, %f237, %f1777;
	fma.rn.f32 	%f290, %f260, %f238, %f1778;
	fma.rn.f32 	%f291, %f260, %f239, %f1779;
	fma.rn.f32 	%f292, %f260, %f240, %f1780;
	ld.shared.v4.f32 	{%f293, %f294, %f295, %f296}, [%r64+512];
	ld.shared.v4.f32 	{%f297, %f298, %f299, %f300}, [%r61+16896];
	fma.rn.f32 	%f301, %f293, %f297, %f221;
	fma.rn.f32 	%f302, %f293, %f298, %f222;
	fma.rn.f32 	%f303, %f293, %f299, %f223;
	fma.rn.f32 	%f304, %f293, %f300, %f224;
	fma.rn.f32 	%f305, %f294, %f297, %f225;
	fma.rn.f32 	%f306, %f294, %f298, %f226;
	fma.rn.f32 	%f307, %f294, %f299, %f227;
	fma.rn.f32 	%f308, %f294, %f300, %f228;
	fma.rn.f32 	%f309, %f295, %f297, %f229;
	fma.rn.f32 	%f310, %f295, %f298, %f230;
	fma.rn.f32 	%f311, %f295, %f299, %f231;
	fma.rn.f32 	%f312, %f295, %f300, %f232;
	fma.rn.f32 	%f313, %f296, %f297, %f233;
	fma.rn.f32 	%f314, %f296, %f298, %f234;
	fma.rn.f32 	%f315, %f296, %f299, %f235;
	fma.rn.f32 	%f316, %f296, %f300, %f236;
	ld.shared.v4.f32 	{%f317, %f318, %f319, %f320}, [%r61+17024];
	fma.rn.f32 	%f321, %f293, %f317, %f241;
	fma.rn.f32 	%f322, %f293, %f318, %f242;
	fma.rn.f32 	%f323, %f293, %f319, %f243;
	fma.rn.f32 	%f324, %f293, %f320, %f244;
	fma.rn.f32 	%f325, %f294, %f317, %f245;
	fma.rn.f32 	%f326, %f294, %f318, %f246;
	fma.rn.f32 	%f327, %f294, %f319, %f247;
	fma.rn.f32 	%f328, %f294, %f320, %f248;
	fma.rn.f32 	%f329, %f295, %f317, %f249;
	fma.rn.f32 	%f330, %f295, %f318, %f250;
	fma.rn.f32 	%f331, %f295, %f319, %f251;
	fma.rn.f32 	%f332, %f295, %f320, %f252;
	fma.rn.f32 	%f333, %f296, %f317, %f253;
	fma.rn.f32 	%f334, %f296, %f318, %f254;
	fma.rn.f32 	%f335, %f296, %f319, %f255;
	fma.rn.f32 	%f336, %f296, %f320, %f256;
	ld.shared.v4.f32 	{%f337, %f338, %f339, %f340}, [%r64+576];
	fma.rn.f32 	%f341, %f337, %f297, %f261;
	fma.rn.f32 	%f342, %f337, %f298, %f262;
	fma.rn.f32 	%f343, %f337, %f299, %f263;
	fma.rn.f32 	%f344, %f337, %f300, %f264;
	fma.rn.f32 	%f345, %f338, %f297, %f265;
	fma.rn.f32 	%f346, %f338, %f298, %f266;
	fma.rn.f32 	%f347, %f338, %f299, %f267;
	fma.rn.f32 	%f348, %f338, %f300, %f268;
	fma.rn.f32 	%f349, %f339, %f297, %f269;
	fma.rn.f32 	%f350, %f339, %f298, %f270;
	fma.rn.f32 	%f351, %f339, %f299, %f271;
	fma.rn.f32 	%f352, %f339, %f300, %f272;
	fma.rn.f32 	%f353, %f340, %f297, %f273;
	fma.rn.f32 	%f354, %f340, %f298, %f274;
	fma.rn.f32 	%f355, %f340, %f299, %f275;
	fma.rn.f32 	%f356, %f340, %f300, %f276;
	fma.rn.f32 	%f357, %f337, %f317, %f277;
	fma.rn.f32 	%f358, %f337, %f318, %f278;
	fma.rn.f32 	%f359, %f337, %f319, %f279;
	fma.rn.f32 	%f360, %f337, %f320, %f280;
	fma.rn.f32 	%f361, %f338, %f317, %f281;
	fma.rn.f32 	%f362, %f338, %f318, %f282;
	fma.rn.f32 	%f363, %f338, %f319, %f283;
	fma.rn.f32 	%f364, %f338, %f320, %f284;
	fma.rn.f32 	%f365, %f339, %f317, %f285;
	fma.rn.f32 	%f366, %f339, %f318, %f286;
	fma.rn.f32 	%f367, %f339, %f319, %f287;
	fma.rn.f32 	%f368, %f339, %f320, %f288;
	fma.rn.f32 	%f369, %f340, %f317, %f289;
	fma.rn.f32 	%f370, %f340, %f318, %f290;
	fma.rn.f32 	%f371, %f340, %f319, %f291;
	fma.rn.f32 	%f372, %f340, %f320, %f292;
	ld.shared.v4.f32 	{%f373, %f374, %f375, %f376}, [%r64+1024];
	ld.shared.v4.f32 	{%f377, %f378, %f379, %f380}, [%r61+17408];
	fma.rn.f32 	%f381, %f373, %f377, %f301;
	fma.rn.f32 	%f382, %f373, %f378, %f302;
	fma.rn.f32 	%f383, %f373, %f379, %f303;
	fma.rn.f32 	%f384, %f373, %f380, %f304;
	fma.rn.f32 	%f385, %f374, %f377, %f305;
	fma.rn.f32 	%f386, %f374, %f378, %f306;
	fma.rn.f32 	%f387, %f374, %f379, %f307;
	fma.rn.f32 	%f388, %f374, %f380, %f308;
	fma.rn.f32 	%f389, %f375, %f377, %f309;
	fma.rn.f32 	%f390, %f375, %f378, %f310;
	fma.rn.f32 	%f391, %f375, %f379, %f311;
	fma.rn.f32 	%f392, %f375, %f380, %f312;
	fma.rn.f32 	%f393, %f376, %f377, %f313;
	fma.rn.f32 	%f394, %f376, %f378, %f314;
	fma.rn.f32 	%f395, %f376, %f379, %f315;
	fma.rn.f32 	%f396, %f376, %f380, %f316;
	ld.shared.v4.f32 	{%f397, %f398, %f399, %f400}, [%r61+17536];
	fma.rn.f32 	%f401, %f373, %f397, %f321;
	fma.rn.f32 	%f402, %f373, %f398, %f322;
	fma.rn.f32 	%f403, %f373, %f399, %f323;
	fma.rn.f32 	%f404, %f373, %f400, %f324;
	fma.rn.f32 	%f405, %f374, %f397, %f325;
	fma.rn.f32 	%f406, %f374, %f398, %f326;
	fma.rn.f32 	%f407, %f374, %f399, %f327;
	fma.rn.f32 	%f408, %f374, %f400, %f328;
	fma.rn.f32 	%f409, %f375, %f397, %f329;
	fma.rn.f32 	%f410, %f375, %f398, %f330;
	fma.rn.f32 	%f411, %f375, %f399, %f331;
	fma.rn.f32 	%f412, %f375, %f400, %f332;
	fma.rn.f32 	%f413, %f376, %f397, %f333;
	fma.rn.f32 	%f414, %f376, %f398, %f334;
	fma.rn.f32 	%f415, %f376, %f399, %f335;
	fma.rn.f32 	%f416, %f376, %f400, %f336;
	ld.shared.v4.f32 	{%f417, %f418, %f419, %f420}, [%r64+1088];
	fma.rn.f32 	%f421, %f417, %f377, %f341;
	fma.rn.f32 	%f422, %f417, %f378, %f342;
	fma.rn.f32 	%f423, %f417, %f379, %f343;
	fma.rn.f32 	%f424, %f417, %f380, %f344;
	fma.rn.f32 	%f425, %f418, %f377, %f345;
	fma.rn.f32 	%f426, %f418, %f378, %f346;
	fma.rn.f32 	%f427, %f418, %f379, %f347;
	fma.rn.f32 	%f428, %f418, %f380, %f348;
	fma.rn.f32 	%f429, %f419, %f377, %f349;
	fma.rn.f32 	%f430, %f419, %f378, %f350;
	fma.rn.f32 	%f431, %f419, %f379, %f351;
	fma.rn.f32 	%f432, %f419, %f380, %f352;
	fma.rn.f32 	%f433, %f420, %f377, %f353;
	fma.rn.f32 	%f434, %f420, %f378, %f354;
	fma.rn.f32 	%f435, %f420, %f379, %f355;
	fma.rn.f32 	%f436, %f420, %f380, %f356;
	fma.rn.f32 	%f437, %f417, %f397, %f357;
	fma.rn.f32 	%f438, %f417, %f398, %f358;
	fma.rn.f32 	%f439, %f417, %f399, %f359;
	fma.rn.f32 	%f440, %f417, %f400, %f360;
	fma.rn.f32 	%f441, %f418, %f397, %f361;
	fma.rn.f32 	%f442, %f418, %f398, %f362;
	fma.rn.f32 	%f443, %f418, %f399, %f363;
	fma.rn.f32 	%f444, %f418, %f400, %f364;
	fma.rn.f32 	%f445, %f419, %f397, %f365;
	fma.rn.f32 	%f446, %f419, %f398, %f366;
	fma.rn.f32 	%f447, %f419, %f399, %f367;
	fma.rn.f32 	%f448, %f419, %f400, %f368;
	fma.rn.f32 	%f449, %f420, %f397, %f369;
	fma.rn.f32 	%f450, %f420, %f398, %f370;
	fma.rn.f32 	%f451, %f420, %f399, %f371;
	fma.rn.f32 	%f452, %f420, %f400, %f372;
	ld.shared.v4.f32 	{%f453, %f454, %f455, %f456}, [%r64+1536];
	ld.shared.v4.f32 	{%f457, %f458, %f459, %f460}, [%r61+17920];
	fma.rn.f32 	%f461, %f453, %f457, %f381;
	fma.rn.f32 	%f462, %f453, %f458, %f382;
	fma.rn.f32 	%f463, %f453, %f459, %f383;
	fma.rn.f32 	%f464, %f453, %f460, %f384;
	fma.rn.f32 	%f465, %f454, %f457, %f385;
	fma.rn.f32 	%f466, %f454, %f458, %f386;
	fma.rn.f32 	%f467, %f454, %f459, %f387;
	fma.rn.f32 	%f468, %f454, %f460, %f388;
	fma.rn.f32 	%f469, %f455, %f457, %f389;
	fma.rn.f32 	%f470, %f455, %f458, %f390;
	fma.rn.f32 	%f471, %f455, %f459, %f391;
	fma.rn.f32 	%f472, %f455, %f460, %f392;
	fma.rn.f32 	%f473, %f456, %f457, %f393;
	fma.rn.f32 	%f474, %f456, %f458, %f394;
	fma.rn.f32 	%f475, %f456, %f459, %f395;
	fma.rn.f32 	%f476, %f456, %f460, %f396;
	ld.shared.v4.f32 	{%f477, %f478, %f479, %f480}, [%r61+18048];
	fma.rn.f32 	%f481, %f453, %f477, %f401;
	fma.rn.f32 	%f482, %f453, %f478, %f402;
	fma.rn.f32 	%f483, %f453, %f479, %f403;
	fma.rn.f32 	%f484, %f453, %f480, %f404;
	fma.rn.f32 	%f485, %f454, %f477, %f405;
	fma.rn.f32 	%f486, %f454, %f478, %f406;
	fma.rn.f32 	%f487, %f454, %f479, %f407;
	fma.rn.f32 	%f488, %f454, %f480, %f408;
	fma.rn.f32 	%f489, %f455, %f477, %f409;
	fma.rn.f32 	%f490, %f455, %f478, %f410;
	fma.rn.f32 	%f491, %f455, %f479, %f411;
	fma.rn.f32 	%f492, %f455, %f480, %f412;
	fma.rn.f32 	%f493, %f456, %f477, %f413;
	fma.rn.f32 	%f494, %f456, %f478, %f414;
	fma.rn.f32 	%f495, %f456, %f479, %f415;
	fma.rn.f32 	%f496, %f456, %f480, %f416;
	ld.shared.v4.f32 	{%f497, %f498, %f499, %f500}, [%r64+1600];
	fma.rn.f32 	%f501, %f497, %f457, %f421;
	fma.rn.f32 	%f502, %f497, %f458, %f422;
	fma.rn.f32 	%f503, %f497, %f459, %f423;
	fma.rn.f32 	%f504, %f497, %f460, %f424;
	fma.rn.f32 	%f505, %f498, %f457, %f425;
	fma.rn.f32 	%f506, %f498, %f458, %f426;
	fma.rn.f32 	%f507, %f498, %f459, %f427;
	fma.rn.f32 	%f508, %f498, %f460, %f428;
	fma.rn.f32 	%f509, %f499, %f457, %f429;
	fma.rn.f32 	%f510, %f499, %f458, %f430;
	fma.rn.f32 	%f511, %f499, %f459, %f431;
	fma.rn.f32 	%f512, %f499, %f460, %f432;
	fma.rn.f32 	%f513, %f500, %f457, %f433;
	fma.rn.f32 	%f514, %f500, %f458, %f434;
	fma.rn.f32 	%f515, %f500, %f459, %f435;
	fma.rn.f32 	%f516, %f500, %f460, %f436;
	fma.rn.f32 	%f517, %f497, %f477, %f437;
	fma.rn.f32 	%f518, %f497, %f478, %f438;
	fma.rn.f32 	%f519, %f497, %f479, %f439;
	fma.rn.f32 	%f520, %f497, %f480, %f440;
	fma.rn.f32 	%f521, %f498, %f477, %f441;
	fma.rn.f32 	%f522, %f498, %f478, %f442;
	fma.rn.f32 	%f523, %f498, %f479, %f443;
	fma.rn.f32 	%f524, %f498, %f480, %f444;
	fma.rn.f32 	%f525, %f499, %f477, %f445;
	fma.rn.f32 	%f526, %f499, %f478, %f446;
	fma.rn.f32 	%f527, %f499, %f479, %f447;
	fma.rn.f32 	%f528, %f499, %f480, %f448;
	fma.rn.f32 	%f529, %f500, %f477, %f449;
	fma.rn.f32 	%f530, %f500, %f478, %f450;
	fma.rn.f32 	%f531, %f500, %f479, %f451;
	fma.rn.f32 	%f532, %f500, %f480, %f452;
	ld.shared.v4.f32 	{%f533, %f534, %f535, %f536}, [%r64+2048];
	ld.shared.v4.f32 	{%f537, %f538, %f539, %f540}, [%r61+18432];
	fma.rn.f32 	%f541, %f533, %f537, %f461;
	fma.rn.f32 	%f542, %f533, %f538, %f462;
	fma.rn.f32 	%f543, %f533, %f539, %f463;
	fma.rn.f32 	%f544, %f533, %f540, %f464;
	fma.rn.f32 	%f545, %f534, %f537, %f465;
	fma.rn.f32 	%f546, %f534, %f538, %f466;
	fma.rn.f32 	%f547, %f534, %f539, %f467;
	fma.rn.f32 	%f548, %f534, %f540, %f468;
	fma.rn.f32 	%f549, %f535, %f537, %f469;
	fma.rn.f32 	%f550, %f535, %f538, %f470;
	fma.rn.f32 	%f551, %f535, %f539, %f471;
	fma.rn.f32 	%f552, %f535, %f540, %f472;
	fma.rn.f32 	%f553, %f536, %f537, %f473;
	fma.rn.f32 	%f554, %f536, %f538, %f474;
	fma.rn.f32 	%f555, %f536, %f539, %f475;
	fma.rn.f32 	%f556, %f536, %f540, %f476;
	ld.shared.v4.f32 	{%f557, %f558, %f559, %f560}, [%r61+18560];
	fma.rn.f32 	%f561, %f533, %f557, %f481;
	fma.rn.f32 	%f562, %f533, %f558, %f482;
	fma.rn.f32 	%f563, %f533, %f559, %f483;
	fma.rn.f32 	%f564, %f533, %f560, %f484;
	fma.rn.f32 	%f565, %f534, %f557, %f485;
	fma.rn.f32 	%f566, %f534, %f558, %f486;
	fma.rn.f32 	%f567, %f534, %f559, %f487;
	fma.rn.f32 	%f568, %f534, %f560, %f488;
	fma.rn.f32 	%f569, %f535, %f557, %f489;
	fma.rn.f32 	%f570, %f535, %f558, %f490;
	fma.rn.f32 	%f571, %f535, %f559, %f491;
	fma.rn.f32 	%f572, %f535, %f560, %f492;
	fma.rn.f32 	%f573, %f536, %f557, %f493;
	fma.rn.f32 	%f574, %f536, %f558, %f494;
	fma.rn.f32 	%f575, %f536, %f559, %f495;
	fma.rn.f32 	%f576, %f536, %f560, %f496;
	ld.shared.v4.f32 	{%f577, %f578, %f579, %f580}, [%r64+2112];
	fma.rn.f32 	%f581, %f577, %f537, %f501;
	fma.rn.f32 	%f582, %f577, %f538, %f502;
	fma.rn.f32 	%f583, %f577, %f539, %f503;
	fma.rn.f32 	%f584, %f577, %f540, %f504;
	fma.rn.f32 	%f585, %f578, %f537, %f505;
	fma.rn.f32 	%f586, %f578, %f538, %f506;
	fma.rn.f32 	%f587, %f578, %f539, %f507;
	fma.rn.f32 	%f588, %f578, %f540, %f508;
	fma.rn.f32 	%f589, %f579, %f537, %f509;
	fma.rn.f32 	%f590, %f579, %f538, %f510;
	fma.rn.f32 	%f591, %f579, %f539, %f511;
	fma.rn.f32 	%f592, %f579, %f540, %f512;
	fma.rn.f32 	%f593, %f580, %f537, %f513;
	fma.rn.f32 	%f594, %f580, %f538, %f514;
	fma.rn.f32 	%f595, %f580, %f539, %f515;
	fma.rn.f32 	%f596, %f580, %f540, %f516;
	fma.rn.f32 	%f597, %f577, %f557, %f517;
	fma.rn.f32 	%f598, %f577, %f558, %f518;
	fma.rn.f32 	%f599, %f577, %f559, %f519;
	fma.rn.f32 	%f600, %f577, %f560, %f520;
	fma.rn.f32 	%f601, %f578, %f557, %f521;
	fma.rn.f32 	%f602, %f578, %f558, %f522;
	fma.rn.f32 	%f603, %f578, %f559, %f523;
	fma.rn.f32 	%f604, %f578, %f560, %f524;
	fma.rn.f32 	%f605, %f579, %f557, %f525;
	fma.rn.f32 	%f606, %f579, %f558, %f526;
	fma.rn.f32 	%f607, %f579, %f559, %f527;
	fma.rn.f32 	%f608, %f579, %f560, %f528;
	fma.rn.f32 	%f609, %f580, %f557, %f529;
	fma.rn.f32 	%f610, %f580, %f558, %f530;
	fma.rn.f32 	%f611, %f580, %f559, %f531;
	fma.rn.f32 	%f612, %f580, %f560, %f532;
	ld.shared.v4.f32 	{%f613, %f614, %f615, %f616}, [%r64+2560];
	ld.shared.v4.f32 	{%f617, %f618, %f619, %f620}, [%r61+18944];
	fma.rn.f32 	%f621, %f613, %f617, %f541;
	fma.rn.f32 	%f622, %f613, %f618, %f542;
	fma.rn.f32 	%f623, %f613, %f619, %f543;
	fma.rn.f32 	%f624, %f613, %f620, %f544;
	fma.rn.f32 	%f625, %f614, %f617, %f545;
	fma.rn.f32 	%f626, %f614, %f618, %f546;
	fma.rn.f32 	%f627, %f614, %f619, %f547;
	fma.rn.f32 	%f628, %f614, %f620, %f548;
	fma.rn.f32 	%f629, %f615, %f617, %f549;
	fma.rn.f32 	%f630, %f615, %f618, %f550;
	fma.rn.f32 	%f631, %f615, %f619, %f551;
	fma.rn.f32 	%f632, %f615, %f620, %f552;
	fma.rn.f32 	%f633, %f616, %f617, %f553;
	fma.rn.f32 	%f634, %f616, %f618, %f554;
	fma.rn.f32 	%f635, %f616, %f619, %f555;
	fma.rn.f32 	%f636, %f616, %f620, %f556;
	ld.shared.v4.f32 	{%f637, %f638, %f639, %f640}, [%r61+19072];
	fma.rn.f32 	%f641, %f613, %f637, %f561;
	fma.rn.f32 	%f642, %f613, %f638, %f562;
	fma.rn.f32 	%f643, %f613, %f639, %f563;
	fma.rn.f32 	%f644, %f613, %f640, %f564;
	fma.rn.f32 	%f645, %f614, %f637, %f565;
	fma.rn.f32 	%f646, %f614, %f638, %f566;
	fma.rn.f32 	%f647, %f614, %f639, %f567;
	fma.rn.f32 	%f648, %f614, %f640, %f568;
	fma.rn.f32 	%f649, %f615, %f637, %f569;
	fma.rn.f32 	%f650, %f615, %f638, %f570;
	fma.rn.f32 	%f651, %f615, %f639, %f571;
	fma.rn.f32 	%f652, %f615, %f640, %f572;
	fma.rn.f32 	%f653, %f616, %f637, %f573;
	fma.rn.f32 	%f654, %f616, %f638, %f574;
	fma.rn.f32 	%f655, %f616, %f639, %f575;
	fma.rn.f32 	%f656, %f616, %f640, %f576;
	ld.shared.v4.f32 	{%f657, %f658, %f659, %f660}, [%r64+2624];
	fma.rn.f32 	%f661, %f657, %f617, %f581;
	fma.rn.f32 	%f662, %f657, %f618, %f582;
	fma.rn.f32 	%f663, %f657, %f619, %f583;
	fma.rn.f32 	%f664, %f657, %f620, %f584;
	fma.rn.f32 	%f665, %f658, %f617, %f585;
	fma.rn.f32 	%f666, %f658, %f618, %f586;
	fma.rn.f32 	%f667, %f658, %f619, %f587;
	fma.rn.f32 	%f668, %f658, %f620, %f588;
	fma.rn.f32 	%f669, %f659, %f617, %f589;
	fma.rn.f32 	%f670, %f659, %f618, %f590;
	fma.rn.f32 	%f671, %f659, %f619, %f591;
	fma.rn.f32 	%f672, %f659, %f620, %f592;
	fma.rn.f32 	%f673, %f660, %f617, %f593;
	fma.rn.f32 	%f674, %f660, %f618, %f594;
	fma.rn.f32 	%f675, %f660, %f619, %f595;
	fma.rn.f32 	%f676, %f660, %f620, %f596;
	fma.rn.f32 	%f677, %f657, %f637, %f597;
	fma.rn.f32 	%f678, %f657, %f638, %f598;
	fma.rn.f32 	%f679, %f657, %f639, %f599;
	fma.rn.f32 	%f680, %f657, %f640, %f600;
	fma.rn.f32 	%f681, %f658, %f637, %f601;
	fma.rn.f32 	%f682, %f658, %f638, %f602;
	fma.rn.f32 	%f683, %f658, %f639, %f603;
	fma.rn.f32 	%f684, %f658, %f640, %f604;
	fma.rn.f32 	%f685, %f659, %f637, %f605;
	fma.rn.f32 	%f686, %f659, %f638, %f606;
	fma.rn.f32 	%f687, %f659, %f639, %f607;
	fma.rn.f32 	%f688, %f659, %f640, %f608;
	fma.rn.f32 	%f689, %f660, %f637, %f609;
	fma.rn.f32 	%f690, %f660, %f638, %f610;
	fma.rn.f32 	%f691, %f660, %f639, %f611;
	fma.rn.f32 	%f692, %f660, %f640, %f612;
	ld.shared.v4.f32 	{%f693, %f694, %f695, %f696}, [%r64+3072];
	ld.shared.v4.f32 	{%f697, %f698, %f699, %f700}, [%r61+19456];
	fma.rn.f32 	%f701, %f693, %f697, %f621;
	fma.rn.f32 	%f702, %f693, %f698, %f622;
	fma.rn.f32 	%f703, %f693, %f699, %f623;
	fma.rn.f32 	%f704, %f693, %f700, %f624;
	fma.rn.f32 	%f705, %f694, %f697, %f625;
	fma.rn.f32 	%f706, %f694, %f698, %f626;
	fma.rn.f32 	%f707, %f694, %f699, %f627;
	fma.rn.f32 	%f708, %f694, %f700, %f628;
	fma.rn.f32 	%f709, %f695, %f697, %f629;
	fma.rn.f32 	%f710, %f695, %f698, %f630;
	fma.rn.f32 	%f711, %f695, %f699, %f631;
	fma.rn.f32 	%f712, %f695, %f700, %f632;
	fma.rn.f32 	%f713, %f696, %f697, %f633;
	fma.rn.f32 	%f714, %f696, %f698, %f634;
	fma.rn.f32 	%f715, %f696, %f699, %f635;
	fma.rn.f32 	%f716, %f696, %f700, %f636;
	ld.shared.v4.f32 	{%f717, %f718, %f719, %f720}, [%r61+19584];
	fma.rn.f32 	%f721, %f693, %f717, %f641;
	fma.rn.f32 	%f722, %f693, %f718, %f642;
	fma.rn.f32 	%f723, %f693, %f719, %f643;
	fma.rn.f32 	%f724, %f693, %f720, %f644;
	fma.rn.f32 	%f725, %f694, %f717, %f645;
	fma.rn.f32 	%f726, %f694, %f718, %f646;
	fma.rn.f32 	%f727, %f694, %f719, %f647;
	fma.rn.f32 	%f728, %f694, %f720, %f648;
	fma.rn.f32 	%f729, %f695, %f717, %f649;
	fma.rn.f32 	%f730, %f695, %f718, %f650;
	fma.rn.f32 	%f731, %f695, %f719, %f651;
	fma.rn.f32 	%f732, %f695, %f720, %f652;
	fma.rn.f32 	%f733, %f696, %f717, %f653;
	fma.rn.f32 	%f734, %f696, %f718, %f654;
	fma.rn.f32 	%f735, %f696, %f719, %f655;
	fma.rn.f32 	%f736, %f696, %f720, %f656;
	ld.shared.v4.f32 	{%f737, %f738, %f739, %f740}, [%r64+3136];
	fma.rn.f32 	%f741, %f737, %f697, %f661;
	fma.rn.f32 	%f742, %f737, %f698, %f662;
	fma.rn.f32 	%f743, %f737, %f699, %f663;
	fma.rn.f32 	%f744, %f737, %f700, %f664;
	fma.rn.f32 	%f745, %f738, %f697, %f665;
	fma.rn.f32 	%f746, %f738, %f698, %f666;
	fma.rn.f32 	%f747, %f738, %f699, %f667;
	fma.rn.f32 	%f748, %f738, %f700, %f668;
	fma.rn.f32 	%f749, %f739, %f697, %f669;
	fma.rn.f32 	%f750, %f739, %f698, %f670;
	fma.rn.f32 	%f751, %f739, %f699, %f671;
	fma.rn.f32 	%f752, %f739, %f700, %f672;
	fma.rn.f32 	%f753, %f740, %f697, %f673;
	fma.rn.f32 	%f754, %f740, %f698, %f674;
	fma.rn.f32 	%f755, %f740, %f699, %f675;
	fma.rn.f32 	%f756, %f740, %f700, %f676;
	fma.rn.f32 	%f757, %f737, %f717, %f677;
	fma.rn.f32 	%f758, %f737, %f718, %f678;
	fma.rn.f32 	%f759, %f737, %f719, %f679;
	fma.rn.f32 	%f760, %f737, %f720, %f680;
	fma.rn.f32 	%f761, %f738, %f717, %f681;
	fma.rn.f32 	%f762, %f738, %f718, %f682;
	fma.rn.f32 	%f763, %f738, %f719, %f683;
	fma.rn.f32 	%f764, %f738, %f720, %f684;
	fma.rn.f32 	%f765, %f739, %f717, %f685;
	fma.rn.f32 	%f766, %f739, %f718, %f686;
	fma.rn.f32 	%f767, %f739, %f719, %f687;
	fma.rn.f32 	%f768, %f739, %f720, %f688;
	fma.rn.f32 	%f769, %f740, %f717, %f689;
	fma.rn.f32 	%f770, %f740, %f718, %f690;
	fma.rn.f32 	%f771, %f740, %f719, %f691;
	fma.rn.f32 	%f772, %f740, %f720, %f692;
	ld.shared.v4.f32 	{%f773, %f774, %f775, %f776}, [%r64+3584];
	ld.shared.v4.f32 	{%f777, %f778, %f779, %f780}, [%r61+19968];
	fma.rn.f32 	%f781, %f773, %f777, %f701;
	fma.rn.f32 	%f782, %f773, %f778, %f702;
	fma.rn.f32 	%f783, %f773, %f779, %f703;
	fma.rn.f32 	%f784, %f773, %f780, %f704;
	fma.rn.f32 	%f785, %f774, %f777, %f705;
	fma.rn.f32 	%f786, %f774, %f778, %f706;
	fma.rn.f32 	%f787, %f774, %f779, %f707;
	fma.rn.f32 	%f788, %f774, %f780, %f708;
	fma.rn.f32 	%f789, %f775, %f777, %f709;
	fma.rn.f32 	%f790, %f775, %f778, %f710;
	fma.rn.f32 	%f791, %f775, %f779, %f711;
	fma.rn.f32 	%f792, %f775, %f780, %f712;
	fma.rn.f32 	%f793, %f776, %f777, %f713;
	fma.rn.f32 	%f794, %f776, %f778, %f714;
	fma.rn.f32 	%f795, %f776, %f779, %f715;
	fma.rn.f32 	%f796, %f776, %f780, %f716;
	ld.shared.v4.f32 	{%f797, %f798, %f799, %f800}, [%r61+20096];
	fma.rn.f32 	%f801, %f773, %f797, %f721;
	fma.rn.f32 	%f802, %f773, %f798, %f722;
	fma.rn.f32 	%f803, %f773, %f799, %f723;
	fma.rn.f32 	%f804, %f773, %f800, %f724;
	fma.rn.f32 	%f805, %f774, %f797, %f725;
	fma.rn.f32 	%f806, %f774, %f798, %f726;
	fma.rn.f32 	%f807, %f774, %f799, %f727;
	fma.rn.f32 	%f808, %f774, %f800, %f728;
	fma.rn.f32 	%f809, %f775, %f797, %f729;
	fma.rn.f32 	%f810, %f775, %f798, %f730;
	fma.rn.f32 	%f811, %f775, %f799, %f731;
	fma.rn.f32 	%f812, %f775, %f800, %f732;
	fma.rn.f32 	%f813, %f776, %f797, %f733;
	fma.rn.f32 	%f814, %f776, %f798, %f734;
	fma.rn.f32 	%f815, %f776, %f799, %f735;
	fma.rn.f32 	%f816, %f776, %f800, %f736;
	ld.shared.v4.f32 	{%f817, %f818, %f819, %f820}, [%r64+3648];
	fma.rn.f32 	%f821, %f817, %f777, %f741;
	fma.rn.f32 	%f822, %f817, %f778, %f742;
	fma.rn.f32 	%f823, %f817, %f779, %f743;
	fma.rn.f32 	%f824, %f817, %f780, %f744;
	fma.rn.f32 	%f825, %f818, %f777, %f745;
	fma.rn.f32 	%f826, %f818, %f778, %f746;
	fma.rn.f32 	%f827, %f818, %f779, %f747;
	fma.rn.f32 	%f828, %f818, %f780, %f748;
	fma.rn.f32 	%f829, %f819, %f777, %f749;
	fma.rn.f32 	%f830, %f819, %f778, %f750;
	fma.rn.f32 	%f831, %f819, %f779, %f751;
	fma.rn.f32 	%f832, %f819, %f780, %f752;
	fma.rn.f32 	%f833, %f820, %f777, %f753;
	fma.rn.f32 	%f834, %f820, %f778, %f754;
	fma.rn.f32 	%f835, %f820, %f779, %f755;
	fma.rn.f32 	%f836, %f820, %f780, %f756;
	fma.rn.f32 	%f837, %f817, %f797, %f757;
	fma.rn.f32 	%f838, %f817, %f798, %f758;
	fma.rn.f32 	%f839, %f817, %f799, %f759;
	fma.rn.f32 	%f840, %f817, %f800, %f760;
	fma.rn.f32 	%f841, %f818, %f797, %f761;
	fma.rn.f32 	%f842, %f818, %f798, %f762;
	fma.rn.f32 	%f843, %f818, %f799, %f763;
	fma.rn.f32 	%f844, %f818, %f800, %f764;
	fma.rn.f32 	%f845, %f819, %f797, %f765;
	fma.rn.f32 	%f846, %f819, %f798, %f766;
	fma.rn.f32 	%f847, %f819, %f799, %f767;
	fma.rn.f32 	%f848, %f819, %f800, %f768;
	fma.rn.f32 	%f849, %f820, %f797, %f769;
	fma.rn.f32 	%f850, %f820, %f798, %f770;
	fma.rn.f32 	%f851, %f820, %f799, %f771;
	fma.rn.f32 	%f852, %f820, %f800, %f772;
	ld.shared.v4.f32 	{%f853, %f854, %f855, %f856}, [%r64+4096];
	ld.shared.v4.f32 	{%f857, %f858, %f859, %f860}, [%r61+20480];
	fma.rn.f32 	%f861, %f853, %f857, %f781;
	fma.rn.f32 	%f862, %f853, %f858, %f782;
	fma.rn.f32 	%f863, %f853, %f859, %f783;
	fma.rn.f32 	%f864, %f853, %f860, %f784;
	fma.rn.f32 	%f865, %f854, %f857, %f785;
	fma.rn.f32 	%f866, %f854, %f858, %f786;
	fma.rn.f32 	%f867, %f854, %f859, %f787;
	fma.rn.f32 	%f868, %f854, %f860, %f788;
	fma.rn.f32 	%f869, %f855, %f857, %f789;
	fma.rn.f32 	%f870, %f855, %f858, %f790;
	fma.rn.f32 	%f871, %f855, %f859, %f791;
	fma.rn.f32 	%f872, %f855, %f860, %f792;
	fma.rn.f32 	%f873, %f856, %f857, %f793;
	fma.rn.f32 	%f874, %f856, %f858, %f794;
	fma.rn.f32 	%f875, %f856, %f859, %f795;
	fma.rn.f32 	%f876, %f856, %f860, %f796;
	ld.shared.v4.f32 	{%f877, %f878, %f879, %f880}, [%r61+20608];
	fma.rn.f32 	%f881, %f853, %f877, %f801;
	fma.rn.f32 	%f882, %f853, %f878, %f802;
	fma.rn.f32 	%f883, %f853, %f879, %f803;
	fma.rn.f32 	%f884, %f853, %f880, %f804;
	fma.rn.f32 	%f885, %f854, %f877, %f805;
	fma.rn.f32 	%f886, %f854, %f878, %f806;
	fma.rn.f32 	%f887, %f854, %f879, %f807;
	fma.rn.f32 	%f888, %f854, %f880, %f808;
	fma.rn.f32 	%f889, %f855, %f877, %f809;
	fma.rn.f32 	%f890, %f855, %f878, %f810;
	fma.rn.f32 	%f891, %f855, %f879, %f811;
	fma.rn.f32 	%f892, %f855, %f880, %f812;
	fma.rn.f32 	%f893, %f856, %f877, %f813;
	fma.rn.f32 	%f894, %f856, %f878, %f814;
	fma.rn.f32 	%f895, %f856, %f879, %f815;
	fma.rn.f32 	%f896, %f856, %f880, %f816;
	ld.shared.v4.f32 	{%f897, %f898, %f899, %f900}, [%r64+4160];
	fma.rn.f32 	%f901, %f897, %f857, %f821;
	fma.rn.f32 	%f902, %f897, %f858, %f822;
	fma.rn.f32 	%f903, %f897, %f859, %f823;
	fma.rn.f32 	%f904, %f897, %f860, %f824;
	fma.rn.f32 	%f905, %f898, %f857, %f825;
	fma.rn.f32 	%f906, %f898, %f858, %f826;
	fma.rn.f32 	%f907, %f898, %f859, %f827;
	fma.rn.f32 	%f908, %f898, %f860, %f828;
	fma.rn.f32 	%f909, %f899, %f857, %f829;
	fma.rn.f32 	%f910, %f899, %f858, %f830;
	fma.rn.f32 	%f911, %f899, %f859, %f831;
	fma.rn.f32 	%f912, %f899, %f860, %f832;
	fma.rn.f32 	%f913, %f900, %f857, %f833;
	fma.rn.f32 	%f914, %f900, %f858, %f834;
	fma.rn.f32 	%f915, %f900, %f859, %f835;
	fma.rn.f32 	%f916, %f900, %f860, %f836;
	fma.rn.f32 	%f917, %f897, %f877, %f837;
	fma.rn.f32 	%f918, %f897, %f878, %f838;
	fma.rn.f32 	%f919, %f897, %f879, %f839;
	fma.rn.f32 	%f920, %f897, %f880, %f840;
	fma.rn.f32 	%f921, %f898, %f877, %f841;
	fma.rn.f32 	%f922, %f898, %f878, %f842;
	fma.rn.f32 	%f923, %f898, %f879, %f843;
	fma.rn.f32 	%f924, %f898, %f880, %f844;
	fma.rn.f32 	%f925, %f899, %f877, %f845;
	fma.rn.f32 	%f926, %f899, %f878, %f846;
	fma.rn.f32 	%f927, %f899, %f879, %f847;
	fma.rn.f32 	%f928, %f899, %f880, %f848;
	fma.rn.f32 	%f929, %f900, %f877, %f849;
	fma.rn.f32 	%f930, %f900, %f878, %f850;
	fma.rn.f32 	%f931, %f900, %f879, %f851;
	fma.rn.f32 	%f932, %f900, %f880, %f852;
	ld.shared.v4.f32 	{%f933, %f934, %f935, %f936}, [%r64+4608];
	ld.shared.v4.f32 	{%f937, %f938, %f939, %f940}, [%r61+20992];
	fma.rn.f32 	%f941, %f933, %f937, %f861;
	fma.rn.f32 	%f942, %f933, %f938, %f862;
	fma.rn.f32 	%f943, %f933, %f939, %f863;
	fma.rn.f32 	%f944, %f933, %f940, %f864;
	fma.rn.f32 	%f945, %f934, %f937, %f865;
	fma.rn.f32 	%f946, %f934, %f938, %f866;
	fma.rn.f32 	%f947, %f934, %f939, %f867;
	fma.rn.f32 	%f948, %f934, %f940, %f868;
	fma.rn.f32 	%f949, %f935, %f937, %f869;
	fma.rn.f32 	%f950, %f935, %f938, %f870;
	fma.rn.f32 	%f951, %f935, %f939, %f871;
	fma.rn.f32 	%f952, %f935, %f940, %f872;
	fma.rn.f32 	%f953, %f936, %f937, %f873;
	fma.rn.f32 	%f954, %f936, %f938, %f874;
	fma.rn.f32 	%f955, %f936, %f939, %f875;
	fma.rn.f32 	%f956, %f936, %f940, %f876;
	ld.shared.v4.f32 	{%f957, %f958, %f959, %f960}, [%r61+21120];
	fma.rn.f32 	%f961, %f933, %f957, %f881;
	fma.rn.f32 	%f962, %f933, %f958, %f882;
	fma.rn.f32 	%f963, %f933, %f959, %f883;
	fma.rn.f32 	%f964, %f933, %f960, %f884;
	fma.rn.f32 	%f965, %f934, %f957, %f885;
	fma.rn.f32 	%f966, %f934, %f958, %f886;
	fma.rn.f32 	%f967, %f934, %f959, %f887;
	fma.rn.f32 	%f968, %f934, %f960, %f888;
	fma.rn.f32 	%f969, %f935, %f957, %f889;
	fma.rn.f32 	%f970, %f935, %f958, %f890;
	fma.rn.f32 	%f971, %f935, %f959, %f891;
	fma.rn.f32 	%f972, %f935, %f960, %f892;
	fma.rn.f32 	%f973, %f936, %f957, %f893;
	fma.rn.f32 	%f974, %f936, %f958, %f894;
	fma.rn.f32 	%f975, %f936, %f959, %f895;
	fma.rn.f32 	%f976, %f936, %f960, %f896;
	ld.shared.v4.f32 	{%f977, %f978, %f979, %f980}, [%r64+4672];
	fma.rn.f32 	%f981, %f977, %f937, %f901;
	fma.rn.f32 	%f982, %f977, %f938, %f902;
	fma.rn.f32 	%f983, %f977, %f939, %f903;
	fma.rn.f32 	%f984, %f977, %f940, %f904;
	fma.rn.f32 	%f985, %f978, %f937, %f905;
	fma.rn.f32 	%f986, %f978, %f938, %f906;
	fma.rn.f32 	%f987, %f978, %f939, %f907;
	fma.rn.f32 	%f988, %f978, %f940, %f908;
	fma.rn.f32 	%f989, %f979, %f937, %f909;
	fma.rn.f32 	%f990, %f979, %f938, %f910;
	fma.rn.f32 	%f991, %f979, %f939, %f911;
	fma.rn.f32 	%f992, %f979, %f940, %f912;
	fma.rn.f32 	%f993, %f980, %f937, %f913;
	fma.rn.f32 	%f994, %f980, %f938, %f914;
	fma.rn.f32 	%f995, %f980, %f939, %f915;
	fma.rn.f32 	%f996, %f980, %f940, %f916;
	fma.rn.f32 	%f997, %f977, %f957, %f917;
	fma.rn.f32 	%f998, %f977, %f958, %f918;
	fma.rn.f32 	%f999, %f977, %f959, %f919;
	fma.rn.f32 	%f1000, %f977, %f960, %f920;
	fma.rn.f32 	%f1001, %f978, %f957, %f921;
	fma.rn.f32 	%f1002, %f978, %f958, %f922;
	fma.rn.f32 	%f1003, %f978, %f959, %f923;
	fma.rn.f32 	%f1004, %f978, %f960, %f924;
	fma.rn.f32 	%f1005, %f979, %f957, %f925;
	fma.rn.f32 	%f1006, %f979, %f958, %f926;
	fma.rn.f32 	%f1007, %f979, %f959, %f927;
	fma.rn.f32 	%f1008, %f979, %f960, %f928;
	fma.rn.f32 	%f1009, %f980, %f957, %f929;
	fma.rn.f32 	%f1010, %f980, %f958, %f930;
	fma.rn.f32 	%f1011, %f980, %f959, %f931;
	fma.rn.f32 	%f1012, %f980, %f960, %f932;
	ld.shared.v4.f32 	{%f1013, %f1014, %f1015, %f1016}, [%r64+5120];
	ld.shared.v4.f32 	{%f1017, %f1018, %f1019, %f1020}, [%r61+21504];
	fma.rn.f32 	%f1021, %f1013, %f1017, %f941;
	fma.rn.f32 	%f1022, %f1013, %f1018, %f942;
	fma.rn.f32 	%f1023, %f1013, %f1019, %f943;
	fma.rn.f32 	%f1024, %f1013, %f1020, %f944;
	fma.rn.f32 	%f1025, %f1014, %f1017, %f945;
	fma.rn.f32 	%f1026, %f1014, %f1018, %f946;
	fma.rn.f32 	%f1027, %f1014, %f1019, %f947;
	fma.rn.f32 	%f1028, %f1014, %f1020, %f948;
	fma.rn.f32 	%f1029, %f1015, %f1017, %f949;
	fma.rn.f32 	%f1030, %f1015, %f1018, %f950;
	fma.rn.f32 	%f1031, %f1015, %f1019, %f951;
	fma.rn.f32 	%f1032, %f1015, %f1020, %f952;
	fma.rn.f32 	%f1033, %f1016, %f1017, %f953;
	fma.rn.f32 	%f1034, %f1016, %f1018, %f954;
	fma.rn.f32 	%f1035, %f1016, %f1019, %f955;
	fma.rn.f32 	%f1036, %f1016, %f1020, %f956;
	ld.shared.v4.f32 	{%f1037, %f1038, %f1039, %f1040}, [%r61+21632];
	fma.rn.f32 	%f1041, %f1013, %f1037, %f961;
	fma.rn.f32 	%f1042, %f1013, %f1038, %f962;
	fma.rn.f32 	%f1043, %f1013, %f1039, %f963;
	fma.rn.f32 	%f1044, %f1013, %f1040, %f964;
	fma.rn.f32 	%f1045, %f1014, %f1037, %f965;
	fma.rn.f32 	%f1046, %f1014, %f1038, %f966;
	fma.rn.f32 	%f1047, %f1014, %f1039, %f967;
	fma.rn.f32 	%f1048, %f1014, %f1040, %f968;
	fma.rn.f32 	%f1049, %f1015, %f1037, %f969;
	fma.rn.f32 	%f1050, %f1015, %f1038, %f970;
	fma.rn.f32 	%f1051, %f1015, %f1039, %f971;
	fma.rn.f32 	%f1052, %f1015, %f1040, %f972;
	fma.rn.f32 	%f1053, %f1016, %f1037, %f973;
	fma.rn.f32 	%f1054, %f1016, %f1038, %f974;
	fma.rn.f32 	%f1055, %f1016, %f1039, %f975;
	fma.rn.f32 	%f1056, %f1016, %f1040, %f976;
	ld.shared.v4.f32 	{%f1057, %f1058, %f1059, %f1060}, [%r64+5184];
	fma.rn.f32 	%f1061, %f1057, %f1017, %f981;
	fma.rn.f32 	%f1062, %f1057, %f1018, %f982;
	fma.rn.f32 	%f1063, %f1057, %f1019, %f983;
	fma.rn.f32 	%f1064, %f1057, %f1020, %f984;
	fma.rn.f32 	%f1065, %f1058, %f1017, %f985;
	fma.rn.f32 	%f1066, %f1058, %f1018, %f986;
	fma.rn.f32 	%f1067, %f1058, %f1019, %f987;
	fma.rn.f32 	%f1068, %f1058, %f1020, %f988;
	fma.rn.f32 	%f1069, %f1059, %f1017, %f989;
	fma.rn.f32 	%f1070, %f1059, %f1018, %f990;
	fma.rn.f32 	%f1071, %f1059, %f1019, %f991;
	fma.rn.f32 	%f1072, %f1059, %f1020, %f992;
	fma.rn.f32 	%f1073, %f1060, %f1017, %f993;
	fma.rn.f32 	%f1074, %f1060, %f1018, %f994;
	fma.rn.f32 	%f1075, %f1060, %f1019, %f995;
	fma.rn.f32 	%f1076, %f1060, %f1020, %f996;
	fma.rn.f32 	%f1077, %f1057, %f1037, %f997;
	fma.rn.f32 	%f1078, %f1057, %f1038, %f998;
	fma.rn.f32 	%f1079, %f1057, %f1039, %f999;
	fma.rn.f32 	%f1080, %f1057, %f1040, %f1000;
	fma.rn.f32 	%f1081, %f1058, %f1037, %f1001;
	fma.rn.f32 	%f1082, %f1058, %f1038, %f1002;
	fma.rn.f32 	%f1083, %f1058, %f1039, %f1003;
	fma.rn.f32 	%f1084, %f1058, %f1040, %f1004;
	fma.rn.f32 	%f1085, %f1059, %f1037, %f1005;
	fma.rn.f32 	%f1086, %f1059, %f1038, %f1006;
	fma.rn.f32 	%f1087, %f1059, %f1039, %f1007;
	fma.rn.f32 	%f1088, %f1059, %f1040, %f1008;
	fma.rn.f32 	%f1089, %f1060, %f1037, %f1009;
	fma.rn.f32 	%f1090, %f1060, %f1038, %f1010;
	fma.rn.f32 	%f1091, %f1060, %f1039, %f1011;
	fma.rn.f32 	%f1092, %f1060, %f1040, %f1012;
	ld.shared.v4.f32 	{%f1093, %f1094, %f1095, %f1096}, [%r64+5632];
	ld.shared.v4.f32 	{%f1097, %f1098, %f1099, %f1100}, [%r61+22016];
	fma.rn.f32 	%f1101, %f1093, %f1097, %f1021;
	fma.rn.f32 	%f1102, %f1093, %f1098, %f1022;
	fma.rn.f32 	%f1103, %f1093, %f1099, %f1023;
	fma.rn.f32 	%f1104, %f1093, %f1100, %f1024;
	fma.rn.f32 	%f1105, %f1094, %f1097, %f1025;
	fma.rn.f32 	%f1106, %f1094, %f1098, %f1026;
	fma.rn.f32 	%f1107, %f1094, %f1099, %f1027;
	fma.rn.f32 	%f1108, %f1094, %f1100, %f1028;
	fma.rn.f32 	%f1109, %f1095, %f1097, %f1029;
	fma.rn.f32 	%f1110, %f1095, %f1098, %f1030;
	fma.rn.f32 	%f1111, %f1095, %f1099, %f1031;
	fma.rn.f32 	%f1112, %f1095, %f1100, %f1032;
	fma.rn.f32 	%f1113, %f1096, %f1097, %f1033;
	fma.rn.f32 	%f1114, %f1096, %f1098, %f1034;
	fma.rn.f32 	%f1115, %f1096, %f1099, %f1035;
	fma.rn.f32 	%f1116, %f1096, %f1100, %f1036;
	ld.shared.v4.f32 	{%f1117, %f1118, %f1119, %f1120}, [%r61+22144];
	fma.rn.f32 	%f1121, %f1093, %f1117, %f1041;
	fma.rn.f32 	%f1122, %f1093, %f1118, %f1042;
	fma.rn.f32 	%f1123, %f1093, %f1119, %f1043;
	fma.rn.f32 	%f1124, %f1093, %f1120, %f1044;
	fma.rn.f32 	%f1125, %f1094, %f1117, %f1045;
	fma.rn.f32 	%f1126, %f1094, %f1118, %f1046;
	fma.rn.f32 	%f1127, %f1094, %f1119, %f1047;
	fma.rn.f32 	%f1128, %f1094, %f1120, %f1048;
	fma.rn.f32 	%f1129, %f1095, %f1117, %f1049;
	fma.rn.f32 	%f1130, %f1095, %f1118, %f1050;
	fma.rn.f32 	%f1131, %f1095, %f1119, %f1051;
	fma.rn.f32 	%f1132, %f1095, %f1120, %f1052;
	fma.rn.f32 	%f1133, %f1096, %f1117, %f1053;
	fma.rn.f32 	%f1134, %f1096, %f1118, %f1054;
	fma.rn.f32 	%f1135, %f1096, %f1119, %f1055;
	fma.rn.f32 	%f1136, %f1096, %f1120, %f1056;
	ld.shared.v4.f32 	{%f1137, %f1138, %f1139, %f1140}, [%r64+5696];
	fma.rn.f32 	%f1141, %f1137, %f1097, %f1061;
	fma.rn.f32 	%f1142, %f1137, %f1098, %f1062;
	fma.rn.f32 	%f1143, %f1137, %f1099, %f1063;
	fma.rn.f32 	%f1144, %f1137, %f1100, %f1064;
	fma.rn.f32 	%f1145, %f1138, %f1097, %f1065;
	fma.rn.f32 	%f1146, %f1138, %f1098, %f1066;
	fma.rn.f32 	%f1147, %f1138, %f1099, %f1067;
	fma.rn.f32 	%f1148, %f1138, %f1100, %f1068;
	fma.rn.f32 	%f1149, %f1139, %f1097, %f1069;
	fma.rn.f32 	%f1150, %f1139, %f1098, %f1070;
	fma.rn.f32 	%f1151, %f1139, %f1099, %f1071;
	fma.rn.f32 	%f1152, %f1139, %f1100, %f1072;
	fma.rn.f32 	%f1153, %f1140, %f1097, %f1073;
	fma.rn.f32 	%f1154, %f1140, %f1098, %f1074;
	fma.rn.f32 	%f1155, %f1140, %f1099, %f1075;
	fma.rn.f32 	%f1156, %f1140, %f1100, %f1076;
	fma.rn.f32 	%f1157, %f1137, %f1117, %f1077;
	fma.rn.f32 	%f1158, %f1137, %f1118, %f1078;
	fma.rn.f32 	%f1159, %f1137, %f1119, %f1079;
	fma.rn.f32 	%f1160, %f1137, %f1120, %f1080;
	fma.rn.f32 	%f1161, %f1138, %f1117, %f1081;
	fma.rn.f32 	%f1162, %f1138, %f1118, %f1082;
	fma.rn.f32 	%f1163, %f1138, %f1119, %f1083;
	fma.rn.f32 	%f1164, %f1138, %f1120, %f1084;
	fma.rn.f32 	%f1165, %f1139, %f1117, %f1085;
	fma.rn.f32 	%f1166, %f1139, %f1118, %f1086;
	fma.rn.f32 	%f1167, %f1139, %f1119, %f1087;
	fma.rn.f32 	%f1168, %f1139, %f1120, %f1088;
	fma.rn.f32 	%f1169, %f1140, %f1117, %f1089;
	fma.rn.f32 	%f1170, %f1140, %f1118, %f1090;
	fma.rn.f32 	%f1171, %f1140, %f1119, %f1091;
	fma.rn.f32 	%f1172, %f1140, %f1120, %f1092;
	ld.shared.v4.f32 	{%f1173, %f1174, %f1175, %f1176}, [%r64+6144];
	ld.shared.v4.f32 	{%f1177, %f1178, %f1179, %f1180}, [%r61+22528];
	fma.rn.f32 	%f1181, %f1173, %f1177, %f1101;
	fma.rn.f32 	%f1182, %f1173, %f1178, %f1102;
	fma.rn.f32 	%f1183, %f1173, %f1179, %f1103;
	fma.rn.f32 	%f1184, %f1173, %f1180, %f1104;
	fma.rn.f32 	%f1185, %f1174, %f1177, %f1105;
	fma.rn.f32 	%f1186, %f1174, %f1178, %f1106;
	fma.rn.f32 	%f1187, %f1174, %f1179, %f1107;
	fma.rn.f32 	%f1188, %f1174, %f1180, %f1108;
	fma.rn.f32 	%f1189, %f1175, %f1177, %f1109;
	fma.rn.f32 	%f1190, %f1175, %f1178, %f1110;
	fma.rn.f32 	%f1191, %f1175, %f1179, %f1111;
	fma.rn.f32 	%f1192, %f1175, %f1180, %f1112;
	fma.rn.f32 	%f1193, %f1176, %f1177, %f1113;
	fma.rn.f32 	%f1194, %f1176, %f1178, %f1114;
	fma.rn.f32 	%f1195, %f1176, %f1179, %f1115;
	fma.rn.f32 	%f1196, %f1176, %f1180, %f1116;
	ld.shared.v4.f32 	{%f1197, %f1198, %f1199, %f1200}, [%r61+22656];
	fma.rn.f32 	%f1201, %f1173, %f1197, %f1121;
	fma.rn.f32 	%f1202, %f1173, %f1198, %f1122;
	fma.rn.f32 	%f1203, %f1173, %f1199, %f1123;
	fma.rn.f32 	%f1204, %f1173, %f1200, %f1124;
	fma.rn.f32 	%f1205, %f1174, %f1197, %f1125;
	fma.rn.f32 	%f1206, %f1174, %f1198, %f1126;
	fma.rn.f32 	%f1207, %f1174, %f1199, %f1127;
	fma.rn.f32 	%f1208, %f1174, %f1200, %f1128;
	fma.rn.f32 	%f1209, %f1175, %f1197, %f1129;
	fma.rn.f32 	%f1210, %f1175, %f1198, %f1130;
	fma.rn.f32 	%f1211, %f1175, %f1199, %f1131;
	fma.rn.f32 	%f1212, %f1175, %f1200, %f1132;
	fma.rn.f32 	%f1213, %f1176, %f1197, %f1133;
	fma.rn.f32 	%f1214, %f1176, %f1198, %f1134;
	fma.rn.f32 	%f1215, %f1176, %f1199, %f1135;
	fma.rn.f32 	%f1216, %f1176, %f1200, %f1136;
	ld.shared.v4.f32 	{%f1217, %f1218, %f1219, %f1220}, [%r64+6208];
	fma.rn.f32 	%f1221, %f1217, %f1177, %f1141;
	fma.rn.f32 	%f1222, %f1217, %f1178, %f1142;
	fma.rn.f32 	%f1223, %f1217, %f1179, %f1143;
	fma.rn.f32 	%f1224, %f1217, %f1180, %f1144;
	fma.rn.f32 	%f1225, %f1218, %f1177, %f1145;
	fma.rn.f32 	%f1226, %f1218, %f1178, %f1146;
	fma.rn.f32 	%f1227, %f1218, %f1179, %f1147;
	fma.rn.f32 	%f1228, %f1218, %f1180, %f1148;
	fma.rn.f32 	%f1229, %f1219, %f1177, %f1149;
	fma.rn.f32 	%f1230, %f1219, %f1178, %f1150;
	fma.rn.f32 	%f1231, %f1219, %f1179, %f1151;
	fma.rn.f32 	%f1232, %f1219, %f1180, %f1152;
	fma.rn.f32 	%f1233, %f1220, %f1177, %f1153;
	fma.rn.f32 	%f1234, %f1220, %f1178, %f1154;
	fma.rn.f32 	%f1235, %f1220, %f1179, %f1155;
	fma.rn.f32 	%f1236, %f1220, %f1180, %f1156;
	fma.rn.f32 	%f1237, %f1217, %f1197, %f1157;
	fma.rn.f32 	%f1238, %f1217, %f1198, %f1158;
	fma.rn.f32 	%f1239, %f1217, %f1199, %f1159;
	fma.rn.f32 	%f1240, %f1217, %f1200, %f1160;
	fma.rn.f32 	%f1241, %f1218, %f1197, %f1161;
	fma.rn.f32 	%f1242, %f1218, %f1198, %f1162;
	fma.rn.f32 	%f1243, %f1218, %f1199, %f1163;
	fma.rn.f32 	%f1244, %f1218, %f1200, %f1164;
	fma.rn.f32 	%f1245, %f1219, %f1197, %f1165;
	fma.rn.f32 	%f1246, %f1219, %f1198, %f1166;
	fma.rn.f32 	%f1247, %f1219, %f1199, %f1167;
	fma.rn.f32 	%f1248, %f1219, %f1200, %f1168;
	fma.rn.f32 	%f1249, %f1220, %f1197, %f1169;
	fma.rn.f32 	%f1250, %f1220, %f1198, %f1170;
	fma.rn.f32 	%f1251, %f1220, %f1199, %f1171;
	fma.rn.f32 	%f1252, %f1220, %f1200, %f1172;
	ld.shared.v4.f32 	{%f1253, %f1254, %f1255, %f1256}, [%r64+6656];
	ld.shared.v4.f32 	{%f1257, %f1258, %f1259, %f1260}, [%r61+23040];
	fma.rn.f32 	%f1261, %f1253, %f1257, %f1181;
	fma.rn.f32 	%f1262, %f1253, %f1258, %f1182;
	fma.rn.f32 	%f1263, %f1253, %f1259, %f1183;
	fma.rn.f32 	%f1264, %f1253, %f1260, %f1184;
	fma.rn.f32 	%f1265, %f1254, %f1257, %f1185;
	fma.rn.f32 	%f1266, %f1254, %f1258, %f1186;
	fma.rn.f32 	%f1267, %f1254, %f1259, %f1187;
	fma.rn.f32 	%f1268, %f1254, %f1260, %f1188;
	fma.rn.f32 	%f1269, %f1255, %f1257, %f1189;
	fma.rn.f32 	%f1270, %f1255, %f1258, %f1190;
	fma.rn.f32 	%f1271, %f1255, %f1259, %f1191;
	fma.rn.f32 	%f1272, %f1255, %f1260, %f1192;
	fma.rn.f32 	%f1273, %f1256, %f1257, %f1193;
	fma.rn.f32 	%f1274, %f1256, %f1258, %f1194;
	fma.rn.f32 	%f1275, %f1256, %f1259, %f1195;
	fma.rn.f32 	%f1276, %f1256, %f1260, %f1196;
	ld.shared.v4.f32 	{%f1277, %f1278, %f1279, %f1280}, [%r61+23168];
	fma.rn.f32 	%f1281, %f1253, %f1277, %f1201;
	fma.rn.f32 	%f1282, %f1253, %f1278, %f1202;
	fma.rn.f32 	%f1283, %f1253, %f1279, %f1203;
	fma.rn.f32 	%f1284, %f1253, %f1280, %f1204;
	fma.rn.f32 	%f1285, %f1254, %f1277, %f1205;
	fma.rn.f32 	%f1286, %f1254, %f1278, %f1206;
	fma.rn.f32 	%f1287, %f1254, %f1279, %f1207;
	fma.rn.f32 	%f1288, %f1254, %f1280, %f1208;
	fma.rn.f32 	%f1289, %f1255, %f1277, %f1209;
	fma.rn.f32 	%f1290, %f1255, %f1278, %f1210;
	fma.rn.f32 	%f1291, %f1255, %f1279, %f1211;
	fma.rn.f32 	%f1292, %f1255, %f1280, %f1212;
	fma.rn.f32 	%f1293, %f1256, %f1277, %f1213;
	fma.rn.f32 	%f1294, %f1256, %f1278, %f1214;
	fma.rn.f32 	%f1295, %f1256, %f1279, %f1215;
	fma.rn.f32 	%f1296, %f1256, %f1280, %f1216;
	ld.shared.v4.f32 	{%f1297, %f1298, %f1299, %f1300}, [%r64+6720];
	fma.rn.f32 	%f1301, %f1297, %f1257, %f1221;
	fma.rn.f32 	%f1302, %f1297, %f1258, %f1222;
	fma.rn.f32 	%f1303, %f1297, %f1259, %f1223;
	fma.rn.f32 	%f1304, %f1297, %f1260, %f1224;
	fma.rn.f32 	%f1305, %f1298, %f1257, %f1225;
	fma.rn.f32 	%f1306, %f1298, %f1258, %f1226;
	fma.rn.f32 	%f1307, %f1298, %f1259, %f1227;
	fma.rn.f32 	%f1308, %f1298, %f1260, %f1228;
	fma.rn.f32 	%f1309, %f1299, %f1257, %f1229;
	fma.rn.f32 	%f1310, %f1299, %f1258, %f1230;
	fma.rn.f32 	%f1311, %f1299, %f1259, %f1231;
	fma.rn.f32 	%f1312, %f1299, %f1260, %f1232;
	fma.rn.f32 	%f1313, %f1300, %f1257, %f1233;
	fma.rn.f32 	%f1314, %f1300, %f1258, %f1234;
	fma.rn.f32 	%f1315, %f1300, %f1259, %f1235;
	fma.rn.f32 	%f1316, %f1300, %f1260, %f1236;
	fma.rn.f32 	%f1317, %f1297, %f1277, %f1237;
	fma.rn.f32 	%f1318, %f1297, %f1278, %f1238;
	fma.rn.f32 	%f1319, %f1297, %f1279, %f1239;
	fma.rn.f32 	%f1320, %f1297, %f1280, %f1240;
	fma.rn.f32 	%f1321, %f1298, %f1277, %f1241;
	fma.rn.f32 	%f1322, %f1298, %f1278, %f1242;
	fma.rn.f32 	%f1323, %f1298, %f1279, %f1243;
	fma.rn.f32 	%f1324, %f1298, %f1280, %f1244;
	fma.rn.f32 	%f1325, %f1299, %f1277, %f1245;
	fma.rn.f32 	%f1326, %f1299, %f1278, %f1246;
	fma.rn.f32 	%f1327, %f1299, %f1279, %f1247;
	fma.rn.f32 	%f1328, %f1299, %f1280, %f1248;
	fma.rn.f32 	%f1329, %f1300, %f1277, %f1249;
	fma.rn.f32 	%f1330, %f1300, %f1278, %f1250;
	fma.rn.f32 	%f1331, %f1300, %f1279, %f1251;
	fma.rn.f32 	%f1332, %f1300, %f1280, %f1252;
	ld.shared.v4.f32 	{%f1333, %f1334, %f1335, %f1336}, [%r64+7168];
	ld.shared.v4.f32 	{%f1337, %f1338, %f1339, %f1340}, [%r61+23552];
	fma.rn.f32 	%f1341, %f1333, %f1337, %f1261;
	fma.rn.f32 	%f1342, %f1333, %f1338, %f1262;
	fma.rn.f32 	%f1343, %f1333, %f1339, %f1263;
	fma.rn.f32 	%f1344, %f1333, %f1340, %f1264;
	fma.rn.f32 	%f1345, %f1334, %f1337, %f1265;
	fma.rn.f32 	%f1346, %f1334, %f1338, %f1266;
	fma.rn.f32 	%f1347, %f1334, %f1339, %f1267;
	fma.rn.f32 	%f1348, %f1334, %f1340, %f1268;
	fma.rn.f32 	%f1349, %f1335, %f1337, %f1269;
	fma.rn.f32 	%f1350, %f1335, %f1338, %f1270;
	fma.rn.f32 	%f1351, %f1335, %f1339, %f1271;
	fma.rn.f32 	%f1352, %f1335, %f1340, %f1272;
	fma.rn.f32 	%f1353, %f1336, %f1337, %f1273;
	fma.rn.f32 	%f1354, %f1336, %f1338, %f1274;
	fma.rn.f32 	%f1355, %f1336, %f1339, %f1275;
	fma.rn.f32 	%f1356, %f1336, %f1340, %f1276;
	ld.shared.v4.f32 	{%f1357, %f1358, %f1359, %f1360}, [%r61+23680];
	fma.rn.f32 	%f1361, %f1333, %f1357, %f1281;
	fma.rn.f32 	%f1362, %f1333, %f1358, %f1282;
	fma.rn.f32 	%f1363, %f1333, %f1359, %f1283;
	fma.rn.f32 	%f1364, %f1333, %f1360, %f1284;
	fma.rn.f32 	%f1365, %f1334, %f1357, %f1285;
	fma.rn.f32 	%f1366, %f1334, %f1358, %f1286;
	fma.rn.f32 	%f1367, %f1334, %f1359, %f1287;
	fma.rn.f32 	%f1368, %f1334, %f1360, %f1288;
	fma.rn.f32 	%f1369, %f1335, %f1357, %f1289;
	fma.rn.f32 	%f1370, %f1335, %f1358, %f1290;
	fma.rn.f32 	%f1371, %f1335, %f1359, %f1291;
	fma.rn.f32 	%f1372, %f1335, %f1360, %f1292;
	fma.rn.f32 	%f1373, %f1336, %f1357, %f1293;
	fma.rn.f32 	%f1374, %f1336, %f1358, %f1294;
	fma.rn.f32 	%f1375, %f1336, %f1359, %f1295;
	fma.rn.f32 	%f1376, %f1336, %f1360, %f1296;
	ld.shared.v4.f32 	{%f1377, %f1378, %f1379, %f1380}, [%r64+7232];
	fma.rn.f32 	%f1381, %f1377, %f1337, %f1301;
	fma.rn.f32 	%f1382, %f1377, %f1338, %f1302;
	fma.rn.f32 	%f1383, %f1377, %f1339, %f1303;
	fma.rn.f32 	%f1384, %f1377, %f1340, %f1304;
	fma.rn.f32 	%f1385, %f1378, %f1337, %f1305;
	fma.rn.f32 	%f1386, %f1378, %f1338, %f1306;
	fma.rn.f32 	%f1387, %f1378, %f1339, %f1307;
	fma.rn.f32 	%f1388, %f1378, %f1340, %f1308;
	fma.rn.f32 	%f1389, %f1379, %f1337, %f1309;
	fma.rn.f32 	%f1390, %f1379, %f1338, %f1310;
	fma.rn.f32 	%f1391, %f1379, %f1339, %f1311;
	fma.rn.f32 	%f1392, %f1379, %f1340, %f1312;
	fma.rn.f32 	%f1393, %f1380, %f1337, %f1313;
	fma.rn.f32 	%f1394, %f1380, %f1338, %f1314;
	fma.rn.f32 	%f1395, %f1380, %f1339, %f1315;
	fma.rn.f32 	%f1396, %f1380, %f1340, %f1316;
	fma.rn.f32 	%f1397, %f1377, %f1357, %f1317;
	fma.rn.f32 	%f1398, %f1377, %f1358, %f1318;
	fma.rn.f32 	%f1399, %f1377, %f1359, %f1319;
	fma.rn.f32 	%f1400, %f1377, %f1360, %f1320;
	fma.rn.f32 	%f1401, %f1378, %f1357, %f1321;
	fma.rn.f32 	%f1402, %f1378, %f1358, %f1322;
	fma.rn.f32 	%f1403, %f1378, %f1359, %f1323;
	fma.rn.f32 	%f1404, %f1378, %f1360, %f1324;
	fma.rn.f32 	%f1405, %f1379, %f1357, %f1325;
	fma.rn.f32 	%f1406, %f1379, %f1358, %f1326;
	fma.rn.f32 	%f1407, %f1379, %f1359, %f1327;
	fma.rn.f32 	%f1408, %f1379, %f1360, %f1328;
	fma.rn.f32 	%f1409, %f1380, %f1357, %f1329;
	fma.rn.f32 	%f1410, %f1380, %f1358, %f1330;
	fma.rn.f32 	%f1411, %f1380, %f1359, %f1331;
	fma.rn.f32 	%f1412, %f1380, %f1360, %f1332;
	ld.shared.v4.f32 	{%f1413, %f1414, %f1415, %f1416}, [%r64+7680];
	ld.shared.v4.f32 	{%f1417, %f1418, %f1419, %f1420}, [%r61+24064];
	fma.rn.f32 	%f1764, %f1413, %f1417, %f1341;
	fma.rn.f32 	%f1763, %f1413, %f1418, %f1342;
	fma.rn.f32 	%f1762, %f1413, %f1419, %f1343;
	fma.rn.f32 	%f1761, %f1413, %f1420, %f1344;
	fma.rn.f32 	%f1760, %f1414, %f1417, %f1345;
	fma.rn.f32 	%f1759, %f1414, %f1418, %f1346;
	fma.rn.f32 	%f1758, %f1414, %f1419, %f1347;
	fma.rn.f32 	%f1757, %f1414, %f1420, %f1348;
	fma.rn.f32 	%f1756, %f1415, %f1417, %f1349;
	fma.rn.f32 	%f1755, %f1415, %f1418, %f1350;
	fma.rn.f32 	%f1754, %f1415, %f1419, %f1351;
	fma.rn.f32 	%f1753, %f1415, %f1420, %f1352;
	fma.rn.f32 	%f1752, %f1416, %f1417, %f1353;
	fma.rn.f32 	%f1751, %f1416, %f1418, %f1354;
	fma.rn.f32 	%f1750, %f1416, %f1419, %f1355;
	fma.rn.f32 	%f1749, %f1416, %f1420, %f1356;
	ld.shared.v4.f32 	{%f1421, %f1422, %f1423, %f1424}, [%r61+24192];
	fma.rn.f32 	%f1748, %f1413, %f1421, %f1361;
	fma.rn.f32 	%f1747, %f1413, %f1422, %f1362;
	fma.rn.f32 	%f1746, %f1413, %f1423, %f1363;
	fma.rn.f32 	%f1745, %f1413, %f1424, %f1364;
	fma.rn.f32 	%f1744, %f1414, %f1421, %f1365;
	fma.rn.f32 	%f1743, %f1414, %f1422, %f1366;
	fma.rn.f32 	%f1742, %f1414, %f1423, %f1367;
	fma.rn.f32 	%f1741, %f1414, %f1424, %f1368;
	fma.rn.f32 	%f1740, %f1415, %f1421, %f1369;
	fma.rn.f32 	%f1739, %f1415, %f1422, %f1370;
	fma.rn.f32 	%f1738, %f1415, %f1423, %f1371;
	fma.rn.f32 	%f1737, %f1415, %f1424, %f1372;
	fma.rn.f32 	%f1736, %f1416, %f1421, %f1373;
	fma.rn.f32 	%f1735, %f1416, %f1422, %f1374;
	fma.rn.f32 	%f1734, %f1416, %f1423, %f1375;
	fma.rn.f32 	%f1733, %f1416, %f1424, %f1376;
	ld.shared.v4.f32 	{%f1425, %f1426, %f1427, %f1428}, [%r64+7744];
	fma.rn.f32 	%f1732, %f1425, %f1417, %f1381;
	fma.rn.f32 	%f1731, %f1425, %f1418, %f1382;
	fma.rn.f32 	%f1730, %f1425, %f1419, %f1383;
	fma.rn.f32 	%f1729, %f1425, %f1420, %f1384;
	fma.rn.f32 	%f1728, %f1426, %f1417, %f1385;
	fma.rn.f32 	%f1727, %f1426, %f1418, %f1386;
	fma.rn.f32 	%f1726, %f1426, %f1419, %f1387;
	fma.rn.f32 	%f1725, %f1426, %f1420, %f1388;
	fma.rn.f32 	%f1724, %f1427, %f1417, %f1389;
	fma.rn.f32 	%f1723, %f1427, %f1418, %f1390;
	fma.rn.f32 	%f1722, %f1427, %f1419, %f1391;
	fma.rn.f32 	%f1721, %f1427, %f1420, %f1392;
	fma.rn.f32 	%f1720, %f1428, %f1417, %f1393;
	fma.rn.f32 	%f1719, %f1428, %f1418, %f1394;
	fma.rn.f32 	%f1718, %f1428, %f1419, %f1395;
	fma.rn.f32 	%f1717, %f1428, %f1420, %f1396;
	fma.rn.f32 	%f1765, %f1425, %f1421, %f1397;
	fma.rn.f32 	%f1766, %f1425, %f1422, %f1398;
	fma.rn.f32 	%f1767, %f1425, %f1423, %f1399;
	fma.rn.f32 	%f1768, %f1425, %f1424, %f1400;
	fma.rn.f32 	%f1769, %f1426, %f1421, %f1401;
	fma.rn.f32 	%f1770, %f1426, %f1422, %f1402;
	fma.rn.f32 	%f1771, %f1426, %f1423, %f1403;
	fma.rn.f32 	%f1772, %f1426, %f1424, %f1404;
	fma.rn.f32 	%f1773, %f1427, %f1421, %f1405;
	fma.rn.f32 	%f1774, %f1427, %f1422, %f1406;
	fma.rn.f32 	%f1775, %f1427, %f1423, %f1407;
	fma.rn.f32 	%f1776, %f1427, %f1424, %f1408;
	fma.rn.f32 	%f1777, %f1428, %f1421, %f1409;
	fma.rn.f32 	%f1778, %f1428, %f1422, %f1410;
	fma.rn.f32 	%f1779, %f1428, %f1423, %f1411;
	fma.rn.f32 	%f1780, %f1428, %f1424, %f1412;
	add.s32 	%r137, %r137, 16;
	shl.b32 	%r65, %r118, 4;
	add.s32 	%r136, %r136, %r65;
	mov.u32 	%r66, %ctaid.y;
	mul.lo.s32 	%r67, %r66, %r135;
	shl.b32 	%r68, %r67, 7;
	add.s32 	%r69, %r68, %r135;
	setp.lt.u32 	%p2, %r137, %r69;
	mov.u32 	%r138, %r7;
	@%p2 bra 	$L__BB3_2;
$L__BB3_3:
	ld.param.u32 	%r119, [_Z16gemm_cuda_kernelIfLi16ELi4ELi2ELi2ELi2ELi4ELi8ELi4ELi4ELb1EEvPT_PKS0_S3_iiiS0_S0__param_4];
	ld.param.u32 	%r102, [_Z16gemm_cuda_kernelIfLi16ELi4ELi2ELi2ELi2ELi4ELi8ELi4ELi4ELb1EEvPT_PKS0_S3_iiiS0_S0__param_3];
	ld.param.u64 	%rd75, [_Z16gemm_cuda_kernelIfLi16ELi4ELi2ELi2ELi2ELi4ELi8ELi4ELi4ELb1EEvPT_PKS0_S3_iiiS0_S0__param_0];
	mov.u32 	%r70, %tid.x;
	shr.u32 	%r71, %r70, 1;
	and.b32  	%r72, %r71, 96;
	mov.u32 	%r73, %ctaid.y;
	shl.b32 	%r74, %r73, 7;
	or.b32  	%r75, %r72, %r74;
	shl.b32 	%r76, %r70, 1;
	and.b32  	%r77, %r76, 64;
	and.b32  	%r78, %r71, 12;
	shl.b32 	%r79, %r70, 2;
	and.b32  	%r80, %r79, 28;
	mov.u32 	%r81, %ctaid.x;
	shl.b32 	%r82, %r81, 7;
	or.b32  	%r83, %r80, %r82;
	or.b32  	%r84, %r83, %r77;
	or.b32  	%r11, %r75, %r78;
	setp.ge.u32 	%p3, %r84, %r119;
	cvt.u64.u32 	%rd1, %r84;
	setp.ge.u32 	%p4, %r11, %r102;
	mul.lo.s32 	%r86, %r11, %r119;
	cvt.u64.u32 	%rd39, %r86;
	add.s64 	%rd40, %rd39, %rd1;
	cvta.to.global.u64 	%rd41, %rd75;
	shl.b64 	%rd42, %rd40, 2;
	add.s64 	%rd2, %rd41, %rd42;
	or.pred  	%p5, %p4, %p3;
	@%p5 bra 	$L__BB3_5;
	ld.param.f32 	%f1637, [_Z16gemm_cuda_kernelIfLi16ELi4ELi2ELi2ELi2ELi4ELi8ELi4ELi4ELb1EEvPT_PKS0_S3_iiiS0_S0__param_7];
	ld.param.f32 	%f1621, [_Z16gemm_cuda_kernelIfLi16ELi4ELi2ELi2ELi2ELi4ELi8ELi4ELi4ELb1EEvPT_PKS0_S3_iiiS0_S0__param_6];
	ld.global.v4.f32 	{%f1429, %f1430, %f1431, %f1432}, [%rd2];
	mul.f32 	%f1433, %f1637, %f1429;
	fma.rn.f32 	%f1434, %f1621, %f1764, %f1433;
	mul.f32 	%f1435, %f1637, %f1430;
	fma.rn.f32 	%f1436, %f1621, %f1763, %f1435;
	mul.f32 	%f1437, %f1637, %f1431;
	fma.rn.f32 	%f1438, %f1621, %f1762, %f1437;
	mul.f32 	%f1439, %f1637, %f1432;
	fma.rn.f32 	%f1440, %f1621, %f1761, %f1439;
	st.global.v4.f32 	[%rd2], {%f1434, %f1436, %f1438, %f1440};
$L__BB3_5:
	ld.param.u32 	%r120, [_Z16gemm_cuda_kernelIfLi16ELi4ELi2ELi2ELi2ELi4ELi8ELi4ELi4ELb1EEvPT_PKS0_S3_iiiS0_S0__param_4];
	ld.param.u32 	%r103, [_Z16gemm_cuda_kernelIfLi16ELi4ELi2ELi2ELi2ELi4ELi8ELi4ELi4ELb1EEvPT_PKS0_S3_iiiS0_S0__param_3];
	ld.param.u64 	%rd76, [_Z16gemm_cuda_kernelIfLi16ELi4ELi2ELi2ELi2ELi4ELi8ELi4ELi4ELb1EEvPT_PKS0_S3_iiiS0_S0__param_0];
	cvt.u32.u64 	%r87, %rd1;
	setp.ge.u32 	%p6, %r87, %r120;
	add.s32 	%r12, %r11, 1;
	setp.ge.u32 	%p7, %r12, %r103;
	mad.lo.s32 	%r88, %r120, %r11, %r120;
	cvt.u64.u32 	%rd44, %r88;
	add.s64 	%rd45, %rd44, %rd1;
	cvta.to.global.u64 	%rd46, %rd76;
	shl.b64 	%rd47, %rd45, 2;
	add.s64 	%rd3, %rd46, %rd47;
	or.pred  	%p8, %p7, %p6;
	@%p8 bra 	$L__BB3_7;
	ld.param.f32 	%f1638, [_Z16gemm_cuda_kernelIfLi16ELi4ELi2ELi2ELi2ELi4ELi8ELi4ELi4ELb1EEvPT_PKS0_S3_iiiS0_S0__param_7];
	ld.param.f32 	%f1622, [_Z16gemm_cuda_kernelIfLi16ELi4ELi2ELi2ELi2ELi4ELi8ELi4ELi4ELb1EEvPT_PKS0_S3_iiiS0_S0__param_6];
	ld.global.v4.f32 	{%f1441, %f1442, %f1443, %f1444}, [%rd3];
	mul.f32 	%f1445, %f1638, %f1441;
	fma.rn.f32 	%f1446, %f1622, %f1760, %f1445;
	mul.f32 	%f1447, %f1638, %f1442;
	fma.rn.f32 	%f1448, %f1622, %f1759, %f1447;
	mul.f32 	%f1449, %f1638, %f1443;
	fma.rn.f32 	%f1450, %f1622, %f1758, %f1449;
	mul.f32 	%f1451, %f1638, %f1444;
	fma.rn.f32 	%f1452, %f1622, %f1757, %f1451;
	st.global.v4.f32 	[%rd3], {%f1446, %f1448, %f1450, %f1452};
$L__BB3_7:
	ld.param.u32 	%r121, [_Z16gemm_cuda_kernelIfLi16ELi4ELi2ELi2ELi2ELi4ELi8ELi4ELi4ELb1EEvPT_PKS0_S3_iiiS0_S0__param_4];
	ld.param.u32 	%r104, [_Z16gemm_cuda_kernelIfLi16ELi4ELi2ELi2ELi2ELi4ELi8ELi4ELi4ELb1EEvPT_PKS0_S3_iiiS0_S0__param_3];
	ld.param.u64 	%rd77, [_Z16gemm_cuda_kernelIfLi16ELi4ELi2ELi2ELi2ELi4ELi8ELi4ELi4ELb1EEvPT_PKS0_S3_iiiS0_S0__param_0];
	setp.ge.u32 	%p9, %r87, %r121;
	add.s32 	%r13, %r11, 2;
	setp.ge.u32 	%p10, %r13, %r104;
	mul.lo.s32 	%r90, %r13, %r121;
	cvt.u64.u32 	%rd49, %r90;
	add.s64 	%rd50, %rd49, %rd1;
	cvta.to.global.u64 	%rd51, %rd77;
	shl.b64 	%rd52, %rd50, 2;
	add.s64 	%rd4, %rd51, %rd52;
	or.pred  	%p11, %p10, %p9;
	@%p11 bra 	$L__BB3_9;
	ld.param.f32 	%f1639, [_Z16gemm_cuda_kernelIfLi16ELi4ELi2ELi2ELi2ELi4ELi8ELi4ELi4ELb1EEvPT_PKS0_S3_iiiS0_S0__param_7];
	ld.param.f32 	%f1623, [_Z16gemm_cuda_kernelIfLi16ELi4ELi2ELi2ELi2ELi4ELi8ELi4ELi4ELb1EEvPT_PKS0_S3_iiiS0_S0__param_6];
	ld.global.v4.f32 	{%f1453, %f1454, %f1455, %f1456}, [%rd4];
	mul.f32 	%f1457, %f1639, %f1453;
	fma.rn.f32 	%f1458, %f1623, %f1756, %f1457;
	mul.f32 	%f1459, %f1639, %f1454;
	fma.rn.f32 	%f1460, %f1623, %f1755, %f1459;
	mul.f32 	%f1461, %f1639, %f1455;
	fma.rn.f32 	%f1462, %f1623, %f1754, %f1461;
	mul.f32 	%f1463, %f1639, %f1456;
	fma.rn.f32 	%f1464, %f1623, %f1753, %f1463;
	st.global.v4.f32 	[%rd4], {%f1458, %f1460, %f1462, %f1464};
$L__BB3_9:
	ld.param.u32 	%r122, [_Z16gemm_cuda_kernelIfLi16ELi4ELi2ELi2ELi2ELi4ELi8ELi4ELi4ELb1EEvPT_PKS0_S3_iiiS0_S0__param_4];
	ld.param.u32 	%r105, [_Z16gemm_cuda_kernelIfLi16ELi4ELi2ELi2ELi2ELi4ELi8ELi4ELi4ELb1EEvPT_PKS0_S3_iiiS0_S0__param_3];
	ld.param.u64 	%rd78, [_Z16gemm_cuda_kernelIfLi16ELi4ELi2ELi2ELi2ELi4ELi8ELi4ELi4ELb1EEvPT_PKS0_S3_iiiS0_S0__param_0];
	setp.ge.u32 	%p12, %r87, %r122;
	add.s32 	%r14, %r11, 3;
	setp.ge.u32 	%p13, %r14, %r105;
	mul.lo.s32 	%r92, %r14, %r122;
	cvt.u64.u32 	%rd54, %r92;
	add.s64 	%rd55, %rd54, %rd1;
	cvta.to.global.u64 	%rd56, %rd78;
	shl.b64 	%rd57, %rd55, 2;
	add.s64 	%rd5, %rd56, %rd57;
	or.pred  	%p14, %p13, %p12;
	@%p14 bra 	$L__BB3_11;
	ld.param.f32 	%f1640, [_Z16gemm_cuda_kernelIfLi16ELi4ELi2ELi2ELi2ELi4ELi8ELi4ELi4ELb1EEvPT_PKS0_S3_iiiS0_S0__param_7];
	ld.param.f32 	%f1624, [_Z16gemm_cuda_kernelIfLi16ELi4ELi2ELi2ELi2ELi4ELi8ELi4ELi4ELb1EEvPT_PKS0_S3_iiiS0_S0__param_6];
	ld.global.v4.f32 	{%f1465, %f1466, %f1467, %f1468}, [%rd5];
	mul.f32 	%f1469, %f1640, %f1465;
	fma.rn.f32 	%f1470, %f1624, %f1752, %f1469;
	mul.f32 	%f1471, %f1640, %f1466;
	fma.rn.f32 	%f1472, %f1624, %f1751, %f1471;
	mul.f32 	%f1473, %f1640, %f1467;
	fma.rn.f32 	%f1474, %f1624, %f1750, %f1473;
	mul.f32 	%f1475, %f1640, %f1468;
	fma.rn.f32 	%f1476, %f1624, %f1749, %f1475;
	st.global.v4.f32 	[%rd5], {%f1470, %f1472, %f1474, %f1476};
$L__BB3_11:
	ld.param.u32 	%r123, [_Z16gemm_cuda_kernelIfLi16ELi4ELi2ELi2ELi2ELi4ELi8ELi4ELi4ELb1EEvPT_PKS0_S3_iiiS0_S0__param_4];
	ld.param.u32 	%r106, [_Z16gemm_cuda_kernelIfLi16ELi4ELi2ELi2ELi2ELi4ELi8ELi4ELi4ELb1EEvPT_PKS0_S3_iiiS0_S0__param_3];
	setp.ge.u32 	%p15, %r11, %r106;
	add.s32 	%r15, %r87, 32;
	setp.ge.u32 	%p16, %r15, %r123;
	or.pred  	%p17, %p15, %p16;
	@%p17 bra 	$L__BB3_13;
	ld.param.f32 	%f1641, [_Z16gemm_cuda_kernelIfLi16ELi4ELi2ELi2ELi2ELi4ELi8ELi4ELi4ELb1EEvPT_PKS0_S3_iiiS0_S0__param_7];
	ld.param.f32 	%f1625, [_Z16gemm_cuda_kernelIfLi16ELi4ELi2ELi2ELi2ELi4ELi8ELi4ELi4ELb1EEvPT_PKS0_S3_iiiS0_S0__param_6];
	ld.global.v4.f32 	{%f1477, %f1478, %f1479, %f1480}, [%rd2+128];
	mul.f32 	%f1481, %f1641, %f1477;
	fma.rn.f32 	%f1482, %f1625, %f1748, %f1481;
	mul.f32 	%f1483, %f1641, %f1478;
	fma.rn.f32 	%f1484, %f1625, %f1747, %f1483;
	mul.f32 	%f1485, %f1641, %f1479;
	fma.rn.f32 	%f1486, %f1625, %f1746, %f1485;
	mul.f32 	%f1487, %f1641, %f1480;
	fma.rn.f32 	%f1488, %f1625, %f1745, %f1487;
	st.global.v4.f32 	[%rd2+128], {%f1482, %f1484, %f1486, %f1488};
$L__BB3_13:
	ld.param.u32 	%r124, [_Z16gemm_cuda_kernelIfLi16ELi4ELi2ELi2ELi2ELi4ELi8ELi4ELi4ELb1EEvPT_PKS0_S3_iiiS0_S0__param_4];
	ld.param.u32 	%r107, [_Z16gemm_cuda_kernelIfLi16ELi4ELi2ELi2ELi2ELi4ELi8ELi4ELi4ELb1EEvPT_PKS0_S3_iiiS0_S0__param_3];
	setp.ge.u32 	%p18, %r15, %r124;
	setp.ge.u32 	%p19, %r12, %r107;
	or.pred  	%p20, %p19, %p18;
	@%p20 bra 	$L__BB3_15;
	ld.param.f32 	%f1642, [_Z16gemm_cuda_kernelIfLi16ELi4ELi2ELi2ELi2ELi4ELi8ELi4ELi4ELb1EEvPT_PKS0_S3_iiiS0_S0__param_7];
	ld.param.f32 	%f1626, [_Z16gemm_cuda_kernelIfLi16ELi4ELi2ELi2ELi2ELi4ELi8ELi4ELi4ELb1EEvPT_PKS0_S3_iiiS0_S0__param_6];
	ld.global.v4.f32 	{%f1489, %f1490, %f1491, %f1492}, [%rd3+128];
	mul.f32 	%f1493, %f1642, %f1489;
	fma.rn.f32 	%f1494, %f1626, %f1744, %f1493;
	mul.f32 	%f1495, %f1642, %f1490;
	fma.rn.f32 	%f1496, %f1626, %f1743, %f1495;
	mul.f32 	%f1497, %f1642, %f1491;
	fma.rn.f32 	%f1498, %f1626, %f1742, %f1497;
	mul.f32 	%f1499, %f1642, %f1492;
	fma.rn.f32 	%f1500, %f1626, %f1741, %f1499;
	st.global.v4.f32 	[%rd3+128], {%f1494, %f1496, %f1498, %f1500};
$L__BB3_15:
	ld.param.u32 	%r125, [_Z16gemm_cuda_kernelIfLi16ELi4ELi2ELi2ELi2ELi4ELi8ELi4ELi4ELb1EEvPT_PKS0_S3_iiiS0_S0__param_4];
	ld.param.u32 	%r108, [_Z16gemm_cuda_kernelIfLi16ELi4ELi2ELi2ELi2ELi4ELi8ELi4ELi4ELb1EEvPT_PKS0_S3_iiiS0_S0__param_3];
	setp.ge.u32 	%p21, %r15, %r125;
	setp.ge.u32 	%p22, %r13, %r108;
	or.pred  	%p23, %p22, %p21;
	@%p23 bra 	$L__BB3_17;
	ld.param.f32 	%f1643, [_Z16gemm_cuda_kernelIfLi16ELi4ELi2ELi2ELi2ELi4ELi8ELi4ELi4ELb1EEvPT_PKS0_S3_iiiS0_S0__param_7];
	ld.param.f32 	%f1627, [_Z16gemm_cuda_kernelIfLi16ELi4ELi2ELi2ELi2ELi4ELi8ELi4ELi4ELb1EEvPT_PKS0_S3_iiiS0_S0__param_6];
	ld.global.v4.f32 	{%f1501, %f1502, %f1503, %f1504}, [%rd4+128];
	mul.f32 	%f1505, %f1643, %f1501;
	fma.rn.f32 	%f1506, %f1627, %f1740, %f1505;
	mul.f32 	%f1507, %f1643, %f1502;
	fma.rn.f32 	%f1508, %f1627, %f1739, %f1507;
	mul.f32 	%f1509, %f1643, %f1503;
	fma.rn.f32 	%f1510, %f1627, %f1738, %f1509;
	mul.f32 	%f1511, %f1643, %f1504;
	fma.rn.f32 	%f1512, %f1627, %f1737, %f1511;
	st.global.v4.f32 	[%rd4+128], {%f1506, %f1508, %f1510, %f1512};
$L__BB3_17:
	ld.param.u32 	%r126, [_Z16gemm_cuda_kernelIfLi16ELi4ELi2ELi2ELi2ELi4ELi8ELi4ELi4ELb1EEvPT_PKS0_S3_iiiS0_S0__param_4];
	ld.param.u32 	%r109, [_Z16gemm_cuda_kernelIfLi16ELi4ELi2ELi2ELi2ELi4ELi8ELi4ELi4ELb1EEvPT_PKS0_S3_iiiS0_S0__param_3];
	setp.ge.u32 	%p24, %r15, %r126;
	setp.ge.u32 	%p25, %r14, %r109;
	or.pred  	%p26, %p25, %p24;
	@%p26 bra 	$L__BB3_19;
	ld.param.f32 	%f1644, [_Z16gemm_cuda_kernelIfLi16ELi4ELi2ELi2ELi2ELi4ELi8ELi4ELi4ELb1EEvPT_PKS0_S3_iiiS0_S0__param_7];
	ld.param.f32 	%f1628, [_Z16gemm_cuda_kernelIfLi16ELi4ELi2ELi2ELi2ELi4ELi8ELi4ELi4ELb1EEvPT_PKS0_S3_iiiS0_S0__param_6];
	ld.global.v4.f32 	{%f1513, %f1514, %f1515, %f1516}, [%rd5+128];
	mul.f32 	%f1517, %f1644, %f1513;
	fma.rn.f32 	%f1518, %f1628, %f1736, %f1517;
	mul.f32 	%f1519, %f1644, %f1514;
	fma.rn.f32 	%f1520, %f1628, %f1735, %f1519;
	mul.f32 	%f1521, %f1644, %f1515;
	fma.rn.f32 	%f1522, %f1628, %f1734, %f1521;
	mul.f32 	%f1523, %f1644, %f1516;
	fma.rn.f32 	%f1524, %f1628, %f1733, %f1523;
	st.global.v4.f32 	[%rd5+128], {%f1518, %f1520, %f1522, %f1524};
$L__BB3_19:
	ld.param.u32 	%r127, [_Z16gemm_cuda_kernelIfLi16ELi4ELi2ELi2ELi2ELi4ELi8ELi4ELi4ELb1EEvPT_PKS0_S3_iiiS0_S0__param_4];
	ld.param.u32 	%r110, [_Z16gemm_cuda_kernelIfLi16ELi4ELi2ELi2ELi2ELi4ELi8ELi4ELi4ELb1EEvPT_PKS0_S3_iiiS0_S0__param_3];
	ld.param.u64 	%rd79, [_Z16gemm_cuda_kernelIfLi16ELi4ELi2ELi2ELi2ELi4ELi8ELi4ELi4ELb1EEvPT_PKS0_S3_iiiS0_S0__param_0];
	setp.ge.u32 	%p27, %r87, %r127;
	add.s32 	%r16, %r11, 16;
	setp.ge.u32 	%p28, %r16, %r110;
	mul.lo.s32 	%r95, %r16, %r127;
	cvt.u64.u32 	%rd60, %r95;
	add.s64 	%rd61, %rd60, %rd1;
	cvta.to.global.u64 	%rd6, %rd79;
	shl.b64 	%rd62, %rd61, 2;
	add.s64 	%rd7, %rd6, %rd62;
	or.pred  	%p29, %p28, %p27;
	@%p29 bra 	$L__BB3_21;
	ld.param.f32 	%f1645, [_Z16gemm_cuda_kernelIfLi16ELi4ELi2ELi2ELi2ELi4ELi8ELi4ELi4ELb1EEvPT_PKS0_S3_iiiS0_S0__param_7];
	ld.param.f32 	%f1629, [_Z16gemm_cuda_kernelIfLi16ELi4ELi2ELi2ELi2ELi4ELi8ELi4ELi4ELb1EEvPT_PKS0_S3_iiiS0_S0__param_6];
	ld.global.v4.f32 	{%f1525, %f1526, %f1527, %f1528}, [%rd7];
	mul.f32 	%f1529, %f1645, %f1525;
	fma.rn.f32 	%f1530, %f1629, %f1732, %f1529;
	mul.f32 	%f1531, %f1645, %f1526;
	fma.rn.f32 	%f1532, %f1629, %f1731, %f1531;
	mul.f32 	%f1533, %f1645, %f1527;
	fma.rn.f32 	%f1534, %f1629, %f1730, %f1533;
	mul.f32 	%f1535, %f1645, %f1528;
	fma.rn.f32 	%f1536, %f1629, %f1729, %f1535;
	st.global.v4.f32 	[%rd7], {%f1530, %f1532, %f1534, %f1536};
$L__BB3_21:
	ld.param.u32 	%r128, [_Z16gemm_cuda_kernelIfLi16ELi4ELi2ELi2ELi2ELi4ELi8ELi4ELi4ELb1EEvPT_PKS0_S3_iiiS0_S0__param_4];
	ld.param.u32 	%r111, [_Z16gemm_cuda_kernelIfLi16ELi4ELi2ELi2ELi2ELi4ELi8ELi4ELi4ELb1EEvPT_PKS0_S3_iiiS0_S0__param_3];
	setp.ge.u32 	%p30, %r87, %r128;
	add.s32 	%r17, %r11, 17;
	setp.ge.u32 	%p31, %r17, %r111;
	mul.lo.s32 	%r97, %r17, %r128;
	cvt.u64.u32 	%rd64, %r97;
	add.s64 	%rd65, %rd64, %rd1;
	shl.b64 	%rd66, %rd65, 2;
	add.s64 	%rd8, %rd6, %rd66;
	or.pred  	%p32, %p31, %p30;
	@%p32 bra 	$L__BB3_23;
	ld.param.f32 	%f1646, [_Z16gemm_cuda_kernelIfLi16ELi4ELi2ELi2ELi2ELi4ELi8ELi4ELi4ELb1EEvPT_PKS0_S3_iiiS0_S0__param_7];
	ld.param.f32 	%f1630, [_Z16gemm_cuda_kernelIfLi16ELi4ELi2ELi2ELi2ELi4ELi8ELi4ELi4ELb1EEvPT_PKS0_S3_iiiS0_S0__param_6];
	ld.global.v4.f32 	{%f1537, %f1538, %f1539, %f1540}, [%rd8];
	mul.f32 	%f1541, %f1646, %f1537;
	fma.rn.f32 	%f1542, %f1630, %f1728, %f1541;
	mul.f32 	%f1543, %f1646, %f1538;
	fma.rn.f32 	%f1544, %f1630, %f1727, %f1543;
	mul.f32 	%f1545, %f1646, %f1539;
	fma.rn.f32 	%f1546, %f1630, %f1726, %f1545;
	mul.f32 	%f1547, %f1646, %f1540;
	fma.rn.f32 	%f1548, %f1630, %f1725, %f1547;
	st.global.v4.f32 	[%rd8], {%f1542, %f1544, %f1546, %f1548};
$L__BB3_23:
	ld.param.u32 	%r129, [_Z16gemm_cuda_kernelIfLi16ELi4ELi2ELi2ELi2ELi4ELi8ELi4ELi4ELb1EEvPT_PKS0_S3_iiiS0_S0__param_4];
	ld.param.u32 	%r112, [_Z16gemm_cuda_kernelIfLi16ELi4ELi2ELi2ELi2ELi4ELi8ELi4ELi4ELb1EEvPT_PKS0_S3_iiiS0_S0__param_3];
	setp.ge.u32 	%p33, %r87, %r129;
	add.s32 	%r18, %r11, 18;
	setp.ge.u32 	%p34, %r18, %r112;
	mul.lo.s32 	%r99, %r18, %r129;
	cvt.u64.u32 	%rd68, %r99;
	add.s64 	%rd69, %rd68, %rd1;
	shl.b64 	%rd70, %rd69, 2;
	add.s64 	%rd9, %rd6, %rd70;
	or.pred  	%p35, %p34, %p33;
	@%p35 bra 	$L__BB3_25;
	ld.param.f32 	%f1647, [_Z16gemm_cuda_kernelIfLi16ELi4ELi2ELi2ELi2ELi4ELi8ELi4ELi4ELb1EEvPT_PKS0_S3_iiiS0_S0__param_7];
	ld.param.f32 	%f1631, [_Z16gemm_cuda_kernelIfLi16ELi4ELi2ELi2ELi2ELi4ELi8ELi4ELi4ELb1EEvPT_PKS0_S3_iiiS0_S0__param_6];
	ld.global.v4.f32 	{%f1549, %f1550, %f1551, %f1552}, [%rd9];
	mul.f32 	%f1553, %f1647, %f1549;
	fma.rn.f32 	%f1554, %f1631, %f1724, %f1553;
	mul.f32 	%f1555, %f1647, %f1550;
	fma.rn.f32 	%f1556, %f1631, %f1723, %f1555;
	mul.f32 	%f1557, %f1647, %f1551;
	fma.rn.f32 	%f1558, %f1631, %f1722, %f1557;
	mul.f32 	%f1559, %f1647, %f1552;
	fma.rn.f32 	%f1560, %f1631, %f1721, %f1559;
	st.global.v4.f32 	[%rd9], {%f1554, %f1556, %f1558, %f1560};
$L__BB3_25:
	ld.param.u32 	%r130, [_Z16gemm_cuda_kernelIfLi16ELi4ELi2ELi2ELi2ELi4ELi8ELi4ELi4ELb1EEvPT_PKS0_S3_iiiS0_S0__param_4];
	ld.param.u32 	%r113, [_Z16gemm_cuda_kernelIfLi16ELi4ELi2ELi2ELi2ELi4ELi8ELi4ELi4ELb1EEvPT_PKS0_S3_iiiS0_S0__param_3];
	setp.ge.u32 	%p36, %r87, %r130;
	add.s32 	%r19, %r11, 19;
	setp.ge.u32 	%p37, %r19, %r113;
	mul.lo.s32 	%r101, %r19, %r130;
	cvt.u64.u32 	%rd72, %r101;
	add.s64 	%rd73, %rd72, %rd1;
	shl.b64 	%rd74, %rd73, 2;
	add.s64 	%rd10, %rd6, %rd74;
	or.pred  	%p38, %p37, %p36;
	@%p38 bra 	$L__BB3_27;
	ld.param.f32 	%f1648, [_Z16gemm_cuda_kernelIfLi16ELi4ELi2ELi2ELi2ELi4ELi8ELi4ELi4ELb1EEvPT_PKS0_S3_iiiS0_S0__param_7];
	ld.param.f32 	%f1632, [_Z16gemm_cuda_kernelIfLi16ELi4ELi2ELi2ELi2ELi4ELi8ELi4ELi4ELb1EEvPT_PKS0_S3_iiiS0_S0__param_6];
	ld.global.v4.f32 	{%f1561, %f1562, %f1563, %f1564}, [%rd10];
	mul.f32 	%f1565, %f1648, %f1561;
	fma.rn.f32 	%f1566, %f1632, %f1720, %f1565;
	mul.f32 	%f1567, %f1648, %f1562;
	fma.rn.f32 	%f1568, %f1632, %f1719, %f1567;
	mul.f32 	%f1569, %f1648, %f1563;
	fma.rn.f32 	%f1570, %f1632, %f1718, %f1569;
	mul.f32 	%f1571, %f1648, %f1564;
	fma.rn.f32 	%f1572, %f1632, %f1717, %f1571;
	st.global.v4.f32 	[%rd10], {%f1566, %f1568, %f1570, %f1572};
$L__BB3_27:
	ld.param.u32 	%r131, [_Z16gemm_cuda_kernelIfLi16ELi4ELi2ELi2ELi2ELi4ELi8ELi4ELi4ELb1EEvPT_PKS0_S3_iiiS0_S0__param_4];
	ld.param.u32 	%r114, [_Z16gemm_cuda_kernelIfLi16ELi4ELi2ELi2ELi2ELi4ELi8ELi4ELi4ELb1EEvPT_PKS0_S3_iiiS0_S0__param_3];
	setp.ge.u32 	%p39, %r16, %r114;
	setp.ge.u32 	%p40, %r15, %r131;
	or.pred  	%p41, %p39, %p40;
	@%p41 bra 	$L__BB3_29;
	ld.param.f32 	%f1649, [_Z16gemm_cuda_kernelIfLi16ELi4ELi2ELi2ELi2ELi4ELi8ELi4ELi4ELb1EEvPT_PKS0_S3_iiiS0_S0__param_7];
	ld.param.f32 	%f1633, [_Z16gemm_cuda_kernelIfLi16ELi4ELi2ELi2ELi2ELi4ELi8ELi4ELi4ELb1EEvPT_PKS0_S3_iiiS0_S0__param_6];
	ld.global.v4.f32 	{%f1573, %f1574, %f1575, %f1576}, [%rd7+128];
	mul.f32 	%f1577, %f1649, %f1573;
	fma.rn.f32 	%f1578, %f1633, %f1765, %f1577;
	mul.f32 	%f1579, %f1649, %f1574;
	fma.rn.f32 	%f1580, %f1633, %f1766, %f1579;
	mul.f32 	%f1581, %f1649, %f1575;
	fma.rn.f32 	%f1582, %f1633, %f1767, %f1581;
	mul.f32 	%f1583, %f1649, %f1576;
	fma.rn.f32 	%f1584, %f1633, %f1768, %f1583;
	st.global.v4.f32 	[%rd7+128], {%f1578, %f1580, %f1582, %f1584};
$L__BB3_29:
	ld.param.u32 	%r132, [_Z16gemm_cuda_kernelIfLi16ELi4ELi2ELi2ELi2ELi4ELi8ELi4ELi4ELb1EEvPT_PKS0_S3_iiiS0_S0__param_4];
	ld.param.u32 	%r115, [_Z16gemm_cuda_kernelIfLi16ELi4ELi2ELi2ELi2ELi4ELi8ELi4ELi4ELb1EEvPT_PKS0_S3_iiiS0_S0__param_3];
	setp.ge.u32 	%p42, %r17, %r115;
	setp.ge.u32 	%p43, %r15, %r132;
	or.pred  	%p44, %p42, %p43;
	@%p44 bra 	$L__BB3_31;
	ld.param.f32 	%f1650, [_Z16gemm_cuda_kernelIfLi16ELi4ELi2ELi2ELi2ELi4ELi8ELi4ELi4ELb1EEvPT_PKS0_S3_iiiS0_S0__param_7];
	ld.param.f32 	%f1634, [_Z16gemm_cuda_kernelIfLi16ELi4ELi2ELi2ELi2ELi4ELi8ELi4ELi4ELb1EEvPT_PKS0_S3_iiiS0_S0__param_6];
	ld.global.v4.f32 	{%f1585, %f1586, %f1587, %f1588}, [%rd8+128];
	mul.f32 	%f1589, %f1650, %f1585;
	fma.rn.f32 	%f1590, %f1634, %f1769, %f1589;
	mul.f32 	%f1591, %f1650, %f1586;
	fma.rn.f32 	%f1592, %f1634, %f1770, %f1591;
	mul.f32 	%f1593, %f1650, %f1587;
	fma.rn.f32 	%f1594, %f1634, %f1771, %f1593;
	mul.f32 	%f1595, %f1650, %f1588;
	fma.rn.f32 	%f1596, %f1634, %f1772, %f1595;
	st.global.v4.f32 	[%rd8+128], {%f1590, %f1592, %f1594, %f1596};
$L__BB3_31:
	ld.param.u32 	%r133, [_Z16gemm_cuda_kernelIfLi16ELi4ELi2ELi2ELi2ELi4ELi8ELi4ELi4ELb1EEvPT_PKS0_S3_iiiS0_S0__param_4];
	ld.param.u32 	%r116, [_Z16gemm_cuda_kernelIfLi16ELi4ELi2ELi2ELi2ELi4ELi8ELi4ELi4ELb1EEvPT_PKS0_S3_iiiS0_S0__param_3];
	setp.ge.u32 	%p45, %r18, %r116;
	setp.ge.u32 	%p46, %r15, %r133;
	or.pred  	%p47, %p45, %p46;
	@%p47 bra 	$L__BB3_33;
	ld.param.f32 	%f1651, [_Z16gemm_cuda_kernelIfLi16ELi4ELi2ELi2ELi2ELi4ELi8ELi4ELi4ELb1EEvPT_PKS0_S3_iiiS0_S0__param_7];
	ld.param.f32 	%f1635, [_Z16gemm_cuda_kernelIfLi16ELi4ELi2ELi2ELi2ELi4ELi8ELi4ELi4ELb1EEvPT_PKS0_S3_iiiS0_S0__param_6];
	ld.global.v4.f32 	{%f1597, %f1598, %f1599, %f1600}, [%rd9+128];
	mul.f32 	%f1601, %f1651, %f1597;
	fma.rn.f32 	%f1602, %f1635, %f1773, %f1601;
	mul.f32 	%f1603, %f1651, %f1598;
	fma.rn.f32 	%f1604, %f1635, %f1774, %f1603;
	mul.f32 	%f1605, %f1651, %f1599;
	fma.rn.f32 	%f1606, %f1635, %f1775, %f1605;
	mul.f32 	%f1607, %f1651, %f1600;
	fma.rn.f32 	%f1608, %f1635, %f1776, %f1607;
	st.global.v4.f32 	[%rd9+128], {%f1602, %f1604, %f1606, %f1608};
$L__BB3_33:
	ld.param.u32 	%r134, [_Z16gemm_cuda_kernelIfLi16ELi4ELi2ELi2ELi2ELi4ELi8ELi4ELi4ELb1EEvPT_PKS0_S3_iiiS0_S0__param_4];
	ld.param.u32 	%r117, [_Z16gemm_cuda_kernelIfLi16ELi4ELi2ELi2ELi2ELi4ELi8ELi4ELi4ELb1EEvPT_PKS0_S3_iiiS0_S0__param_3];
	setp.ge.u32 	%p48, %r19, %r117;
	setp.ge.u32 	%p49, %r15, %r134;
	or.pred  	%p50, %p48, %p49;
	@%p50 bra 	$L__BB3_35;
	ld.param.f32 	%f1652, [_Z16gemm_cuda_kernelIfLi16ELi4ELi2ELi2ELi2ELi4ELi8ELi4ELi4ELb1EEvPT_PKS0_S3_iiiS0_S0__param_7];
	ld.param.f32 	%f1636, [_Z16gemm_cuda_kernelIfLi16ELi4ELi2ELi2ELi2ELi4ELi8ELi4ELi4ELb1EEvPT_PKS0_S3_iiiS0_S0__param_6];
	ld.global.v4.f32 	{%f1609, %f1610, %f1611, %f1612}, [%rd10+128];
	mul.f32 	%f1613, %f1652, %f1609;
	fma.rn.f32 	%f1614, %f1636, %f1777, %f1613;
	mul.f32 	%f1615, %f1652, %f1610;
	fma.rn.f32 	%f1616, %f1636, %f1778, %f1615;
	mul.f32 	%f1617, %f1652, %f1611;
	fma.rn.f32 	%f1618, %f1636, %f1779, %f1617;
	mul.f32 	%f1619, %f1652, %f1612;
	fma.rn.f32 	%f1620, %f1636, %f1780, %f1619;
	st.global.v4.f32 	[%rd10+128], {%f1614, %f1616, %f1618, %f1620};
$L__BB3_35:
	ret;

}
	// .globl	_Z16gemm_cuda_kernelIfLi16ELi4ELi2ELi4ELi2ELi4ELi8ELi4ELi4ELb1EEvPT_PKS0_S3_iiiS0_S0_
.visible .entry _Z16gemm_cuda_kernelIfLi16ELi4ELi2ELi4ELi2ELi4ELi8ELi4ELi4ELb1EEvPT_PKS0_S3_iiiS0_S0_(
	.param .u64 .ptr .align 1 _Z16gemm_cuda_kernelIfLi16ELi4ELi2ELi4ELi2ELi4ELi8ELi4ELi4ELb1EEvPT_PKS0_S3_iiiS0_S0__param_0,
	.param .u64 .ptr .align 1 _Z16gemm_cuda_kernelIfLi16ELi4ELi2ELi4ELi2ELi4ELi8ELi4ELi4ELb1EEvPT_PKS0_S3_iiiS0_S0__param_1,
	.param .u64 .ptr .align 1 _Z16gemm_cuda_kernelIfLi16ELi4ELi2ELi4ELi2ELi4ELi8ELi4ELi4ELb1EEvPT_PKS0_S3_iiiS0_S0__param_2,
	.param .u32 _Z16gemm_cuda_kernelIfLi16ELi4ELi2ELi4ELi2ELi4ELi8ELi4ELi4ELb1EEvPT_PKS0_S3_iiiS0_S0__param_3,
	.param .u32 _Z16gemm_cuda_kernelIfLi16ELi4ELi2ELi4ELi2ELi4ELi8ELi4ELi4ELb1EEvPT_PKS0_S3_iiiS0_S0__param_4,
	.param .u32 _Z16gemm_cuda_kernelIfLi16ELi4ELi2ELi4ELi2ELi4ELi8ELi4ELi4ELb1EEvPT_PKS0_S3_iiiS0_S0__param_5,
	.param .f32 _Z16gemm_cuda_kernelIfLi16ELi4ELi2ELi4ELi2ELi4ELi8ELi4ELi4ELb1EEvPT_PKS0_S3_iiiS0_S0__param_6,
	.param .f32 _Z16gemm_cuda_kernelIfLi16ELi4ELi2ELi4ELi2ELi4ELi8ELi4ELi4ELb1EEvPT_PKS0_S3_iiiS0_S0__param_7
)
.maxntid 256
{
	.reg .pred 	%p<99>;
	.reg .b32 	%r<416>;
	.reg .b32 	%f<3421>;
	.reg .b64 	%rd<154>;

	ld.param.u32 	%r27, [_Z16gemm_cuda_kernelIfLi16ELi4ELi2ELi4ELi2ELi4ELi8ELi4ELi4ELb1EEvPT_PKS0_S3_iiiS0_S0__param_5];
	mov.u32 	%r28, %ctaid.y;
	mov.u32 	%r29, %ctaid.x;
	mul.lo.s32 	%r30, %r28, %r27;
	shl.b32 	%r413, %r30, 8;
	shl.b32 	%r412, %r29, 7;
	add.s32 	%r31, %r413, %r27;
	setp.ge.u32 	%p1, %r413, %r31;
	mov.f32 	%f3293, 0f00000000;
	mov.f32 	%f3294, %f3293;
	mov.f32 	%f3295, %f3293;
	mov.f32 	%f3296, %f3293;
	mov.f32 	%f3297, %f3293;
	mov.f32 	%f3298, %f3293;
	mov.f32 	%f3299, %f3293;
	mov.f32 	%f3300, %f3293;
	mov.f32 	%f3301, %f3293;
	mov.f32 	%f3302, %f3293;
	mov.f32 	%f3303, %f3293;
	mov.f32 	%f3304, %f3293;
	mov.f32 	%f3305, %f3293;
	mov.f32 	%f3306, %f3293;
	mov.f32 	%f3307, %f3293;
	mov.f32 	%f3308, %f3293;
	mov.f32 	%f3309, %f3293;
	mov.f32 	%f3310, %f3293;
	mov.f32 	%f3311, %f3293;
	mov.f32 	%f3312, %f3293;
	mov.f32 	%f3313, %f3293;
	mov.f32 	%f3314, %f3293;
	mov.f32 	%f3315, %f3293;
	mov.f32 	%f3316, %f3293;
	mov.f32 	%f3317, %f3293;
	mov.f32 	%f3318, %f3293;
	mov.f32 	%f3319, %f3293;
	mov.f32 	%f3320, %f3293;
	mov.f32 	%f3321, %f3293;
	mov.f32 	%f3322, %f3293;
	mov.f32 	%f3323, %f3293;
	mov.f32 	%f3324, %f3293;
	mov.f32 	%f3325, %f3293;
	mov.f32 	%f3326, %f3293;
	mov.f32 	%f3327, %f3293;
	mov.f32 	%f3328, %f3293;
	mov.f32 	%f3329, %f3293;
	mov.f32 	%f3330, %f3293;
	mov.f32 	%f3331, %f3293;
	mov.f32 	%f3332, %f3293;
	mov.f32 	%f3333, %f3293;
	mov.f32 	%f3334, %f3293;
	mov.f32 	%f3335, %f3293;
	mov.f32 	%f3336, %f3293;
	mov.f32 	%f3337, %f3293;
	mov.f32 	%f3338, %f3293;
	mov.f32 	%f3339, %f3293;
	mov.f32 	%f3340, %f3293;
	mov.f32 	%f3341, %f3293;
	mov.f32 	%f3342, %f3293;
	mov.f32 	%f3343, %f3293;
	mov.f32 	%f3344, %f3293;
	mov.f32 	%f3345, %f3293;
	mov.f32 	%f3346, %f3293;
	mov.f32 	%f3347, %f3293;
	mov.f32 	%f3348, %f3293;
	mov.f32 	%f3349, %f3293;
	mov.f32 	%f3350, %f3293;
	mov.f32 	%f3351, %f3293;
	mov.f32 	%f3352, %f3293;
	mov.f32 	%f3353, %f3293;
	mov.f32 	%f3354, %f3293;
	mov.f32 	%f3355, %f3293;
	mov.f32 	%f3356, %f3293;
	mov.f32 	%f3357, %f3293;
	mov.f32 	%f3358, %f3293;
	mov.f32 	%f3359, %f3293;
	mov.f32 	%f3360, %f3293;
	mov.f32 	%f3361, %f3293;
	mov.f32 	%f3362, %f3293;
	mov.f32 	%f3363, %f3293;
	mov.f32 	%f3364, %f3293;
	mov.f32 	%f3365, %f3293;
	mov.f32 	%f3366, %f3293;
	mov.f32 	%f3367, %f3293;
	mov.f32 	%f3368, %f3293;
	mov.f32 	%f3369, %f3293;
	mov.f32 	%f3370, %f3293;
	mov.f32 	%f3371, %f3293;
	mov.f32 	%f3372, %f3293;
	mov.f32 	%f3373, %f3293;
	mov.f32 	%f3374, %f3293;
	mov.f32 	%f3375, %f3293;
	mov.f32 	%f3376, %f3293;
	mov.f32 	%f3377, %f3293;
	mov.f32 	%f3378, %f3293;
	mov.f32 	%f3379, %f3293;
	mov.f32 	%f3380, %f3293;
	mov.f32 	%f3381, %f3293;
	mov.f32 	%f3382, %f3293;
	mov.f32 	%f3383, %f3293;
	mov.f32 	%f3384, %f3293;
	mov.f32 	%f3385, %f3293;
	mov.f32 	%f3386, %f3293;
	mov.f32 	%f3387, %f3293;
	mov.f32 	%f3388, %f3293;
	mov.f32 	%f3389, %f3293;
	mov.f32 	%f3390, %f3293;
	mov.f32 	%f3391, %f3293;
	mov.f32 	%f3392, %f3293;
	mov.f32 	%f3393, %f3293;
	mov.f32 	%f3394, %f3293;
	mov.f32 	%f3395, %f3293;
	mov.f32 	%f3396, %f3293;
	mov.f32 	%f3397, %f3293;
	mov.f32 	%f3398, %f3293;
	mov.f32 	%f3399, %f3293;
	mov.f32 	%f3400, %f3293;
	mov.f32 	%f3401, %f3293;
	mov.f32 	%f3402, %f3293;
	mov.f32 	%f3403, %f3293;
	mov.f32 	%f3404, %f3293;
	mov.f32 	%f3405, %f3293;
	mov.f32 	%f3406, %f3293;
	mov.f32 	%f3407, %f3293;
	mov.f32 	%f3408, %f3293;
	mov.f32 	%f3409, %f3293;
	mov.f32 	%f3410, %f3293;
	mov.f32 	%f3411, %f3293;
	mov.f32 	%f3412, %f3293;
	mov.f32 	%f3413, %f3293;
	mov.f32 	%f3414, %f3293;
	mov.f32 	%f3415, %f3293;
	mov.f32 	%f3416, %f3293;
	mov.f32 	%f3417, %f3293;
	mov.f32 	%f3418, %f3293;
	mov.f32 	%f3419, %f3293;
	mov.f32 	%f3420, %f3293;
	@%p1 bra 	$L__BB4_3;
	mov.b32 	%r415, 0;
	mov.b32 	%r414, 1;
	mov.f32 	%f3293, 0f00000000;
	mov.u32 	%r34, %tid.x;
$L__BB4_2:
	ld.param.u32 	%r411, [_Z16gemm_cuda_kernelIfLi16ELi4ELi2ELi4ELi2ELi4ELi8ELi4ELi4ELb1EEvPT_PKS0_S3_iiiS0_S0__param_5];
	ld.param.u32 	%r370, [_Z16gemm_cuda_kernelIfLi16ELi4ELi2ELi4ELi2ELi4ELi8ELi4ELi4ELb1EEvPT_PKS0_S3_iiiS0_S0__param_4];
	ld.param.u64 	%rd153, [_Z16gemm_cuda_kernelIfLi16ELi4ELi2ELi4ELi2ELi4ELi8ELi4ELi4ELb1EEvPT_PKS0_S3_iiiS0_S0__param_2];
	ld.param.u64 	%rd152, [_Z16gemm_cuda_kernelIfLi16ELi4ELi2ELi4ELi2ELi4ELi8ELi4ELi4ELb1EEvPT_PKS0_S3_iiiS0_S0__param_1];
	cvt.s64.s32 	%rd18, %r412;
	or.b32  	%r35, %r34, 256;
	shr.u32 	%r36, %r35, 5;
	mul.lo.s32 	%r37, %r36, %r370;
	cvt.u64.u32 	%rd19, %r37;
	add.s64 	%rd20, %rd19, %rd18;
	shl.b64 	%rd21, %rd20, 2;
	cvta.to.global.u64 	%rd22, %rd153;
	shl.b32 	%r38, %r34, 4;
	cvt.u64.u32 	%rd23, %r38;
	and.b64  	%rd24, %rd23, 496;
	add.s64 	%rd25, %rd22, %rd24;
	add.s64 	%rd26, %rd25, %rd21;
	shr.u32 	%r39, %r34, 5;
	mul.lo.s32 	%r40, %r39, %r370;
	cvt.u64.u32 	%rd27, %r40;
	add.s64 	%rd28, %rd27, %rd18;
	shl.b64 	%rd29, %rd28, 2;
	add.s64 	%rd30, %rd25, %rd29;
	cvt.s64.s32 	%rd31, %r413;
	or.b32  	%r41, %r34, 768;
	shr.u32 	%r42, %r41, 2;
	mul.lo.s32 	%r43, %r42, %r411;
	cvt.u64.u32 	%rd32, %r43;
	add.s64 	%rd33, %rd32, %rd31;
	shl.b64 	%rd34, %rd33, 2;
	cvta.to.global.u64 	%rd35, %rd152;
	and.b64  	%rd36, %rd23, 48;
	add.s64 	%rd37, %rd35, %rd36;
	add.s64 	%rd38, %rd37, %rd34;
	or.b32  	%r44, %r34, 512;
	shr.u32 	%r45, %r44, 2;
	mul.lo.s32 	%r46, %r45, %r411;
	cvt.u64.u32 	%rd39, %r46;
	add.s64 	%rd40, %rd39, %rd31;
	shl.b64 	%rd41, %rd40, 2;
	add.s64 	%rd42, %rd37, %rd41;
	shr.u32 	%r47, %r35, 2;
	mul.lo.s32 	%r48, %r47, %r411;
	cvt.u64.u32 	%rd43, %r48;
	add.s64 	%rd44, %rd43, %rd31;
	shl.b64 	%rd45, %rd44, 2;
	add.s64 	%rd46, %rd37, %rd45;
	shr.u32 	%r49, %r34, 2;
	mul.lo.s32 	%r50, %r49, %r411;
	cvt.u64.u32 	%rd47, %r50;
	add.s64 	%rd48, %rd47, %rd31;
	shl.b64 	%rd49, %rd48, 2;
	add.s64 	%rd50, %rd37, %rd49;
	ld.global.v4.f32 	{%f389, %f390, %f391, %f392}, [%rd50];
	ld.global.v4.f32 	{%f393, %f394, %f395, %f396}, [%rd46];
	ld.global.v4.f32 	{%f397, %f398, %f399, %f400}, [%rd42];
	ld.global.v4.f32 	{%f401, %f402, %f403, %f404}, [%rd38];
	ld.global.v4.f32 	{%f405, %f406, %f407, %f408}, [%rd30];
	ld.global.v4.f32 	{%f409, %f410, %f411, %f412}, [%rd26];
	shl.b32 	%r51, %r415, 13;
	mov.u32 	%r52, slm;
	add.s32 	%r53, %r52, 32768;
	add.s32 	%r54, %r53, %r51;
	shl.b32 	%r55, %r415, 12;
	shl.b32 	%r56, %r34, 10;
	and.b32  	%r57, %r56, 3072;
	or.b32  	%r58, %r55, %r57;
	or.b32  	%r59, %r58, %r49;
	shl.b32 	%r60, %r59, 2;
	add.s32 	%r61, %r52, %r60;
	st.shared.f32 	[%r61], %f389;
	st.shared.f32 	[%r61+1024], %f390;
	st.shared.f32 	[%r61+2048], %f391;
	st.shared.f32 	[%r61+3072], %f392;
	or.b32  	%r62, %r58, %r47;
	shl.b32 	%r63, %r62, 2;
	add.s32 	%r64, %r52, %r63;
	st.shared.f32 	[%r64], %f393;
	st.shared.f32 	[%r64+1024], %f394;
	st.shared.f32 	[%r64+2048], %f395;
	st.shared.f32 	[%r64+3072], %f396;
	or.b32  	%r65, %r58, %r45;
	shl.b32 	%r66, %r65, 2;
	add.s32 	%r67, %r52, %r66;
	st.shared.f32 	[%r67], %f397;
	st.shared.f32 	[%r67+1024], %f398;
	st.shared.f32 	[%r67+2048], %f399;
	st.shared.f32 	[%r67+3072], %f400;
	or.b32  	%r68, %r58, %r42;
	shl.b32 	%r69, %r68, 2;
	add.s32 	%r70, %r52, %r69;
	st.shared.f32 	[%r70], %f401;
	st.shared.f32 	[%r70+1024], %f402;
	st.shared.f32 	[%r70+2048], %f403;
	st.shared.f32 	[%r70+3072], %f404;
	add.s32 	%r71, %r54, %r38;
	st.shared.v4.f32 	[%r71], {%f405, %f406, %f407, %f408};
	st.shared.v4.f32 	[%r71+4096], {%f409, %f410, %f411, %f412};
	xor.b32  	%r7, %r414, 1;
	xor.b32  	%r415, %r415, 1;
	bar.sync 	0;
	shl.b32 	%r72, %r414, 14;
	xor.b32  	%r73, %r72, 16384;
	add.s32 	%r74, %r52, %r73;
	shl.b32 	%r75, %r414, 13;
	xor.b32  	%r76, %r75, 8192;
	add.s32 	%r77, %r53, %r76;
	and.b32  	%r78, %r34, 192;
	shr.u32 	%r79, %r34, 1;
	and.b32  	%r80, %r79, 12;
	or.b32  	%r81, %r78, %r80;
	shl.b32 	%r82, %r81, 2;
	add.s32 	%r83, %r74, %r82;
	ld.shared.v4.f32 	{%f413, %f414, %f415, %f416}, [%r83];
	and.b32  	%r84, %r38, 112;
	shl.b32 	%r85, %r34, 3;
	and.b32  	%r86, %r85, 256;
	or.b32  	%r87, %r86, %r84;
	add.s32 	%r88, %r77, %r87;
	ld.shared.v4.f32 	{%f417, %f418, %f419, %f420}, [%r88];
	fma.rn.f32 	%f421, %f413, %f417, %f3396;
	fma.rn.f32 	%f422, %f413, %f418, %f3395;
	fma.rn.f32 	%f423, %f413, %f419, %f3394;
	fma.rn.f32 	%f424, %f413, %f420, %f3393;
	fma.rn.f32 	%f425, %f414, %f417, %f3392;
	fma.rn.f32 	%f426, %f414, %f418, %f3391;
	fma.rn.f32 	%f427, %f414, %f419, %f3390;
	fma.rn.f32 	%f428, %f414, %f420, %f3389;
	fma.rn.f32 	%f429, %f415, %f417, %f3388;
	fma.rn.f32 	%f430, %f415, %f418, %f3387;
	fma.rn.f32 	%f431, %f415, %f419, %f3386;
	fma.rn.f32 	%f432, %f415, %f420, %f3385;
	fma.rn.f32 	%f433, %f416, %f417, %f3384;
	fma.rn.f32 	%f434, %f416, %f418, %f3383;
	fma.rn.f32 	%f435, %f416, %f419, %f3382;
	fma.rn.f32 	%f436, %f416, %f420, %f3381;
	ld.shared.v4.f32 	{%f437, %f438, %f439, %f440}, [%r88+128];
	fma.rn.f32 	%f441, %f413, %f437, %f3380;
	fma.rn.f32 	%f442, %f413, %f438, %f3379;
	fma.rn.f32 	%f443, %f413, %f439, %f3378;
	fma.rn.f32 	%f444, %f413, %f440, %f3377;
	fma.rn.f32 	%f445, %f414, %f437, %f3376;
	fma.rn.f32 	%f446, %f414, %f438, %f3375;
	fma.rn.f32 	%f447, %f414, %f439, %f3374;
	fma.rn.f32 	%f448, %f414, %f440, %f3373;
	fma.rn.f32 	%f449, %f415, %f437, %f3372;
	fma.rn.f32 	%f450, %f415, %f438, %f3371;
	fma.rn.f32 	%f451, %f415, %f439, %f3370;
	fma.rn.f32 	%f452, %f415, %f440, %f3369;
	fma.rn.f32 	%f453, %f416, %f437, %f3368;
	fma.rn.f32 	%f454, %f416, %f438, %f3367;
	fma.rn.f32 	%f455, %f416, %f439, %f3366;
	fma.rn.f32 	%f456, %f416, %f440, %f3365;
	ld.shared.v4.f32 	{%f457, %f458, %f459, %f460}, [%r83+64];
	fma.rn.f32 	%f461, %f457, %f417, %f3364;
	fma.rn.f32 	%f462, %f457, %f418, %f3363;
	fma.rn.f32 	%f463, %f457, %f419, %f3362;
	fma.rn.f32 	%f464, %f457, %f420, %f3361;
	fma.rn.f32 	%f465, %f458, %f417, %f3360;
	fma.rn.f32 	%f466, %f458, %f418, %f3359;
	fma.rn.f32 	%f467, %f458, %f419, %f3358;
	fma.rn.f32 	%f468, %f458, %f420, %f3357;
	fma.rn.f32 	%f469, %f459, %f417, %f3356;
	fma.rn.f32 	%f470, %f459, %f418, %f3355;
	fma.rn.f32 	%f471, %f459, %f419, %f3354;
	fma.rn.f32 	%f472, %f459, %f420, %f3353;
	fma.rn.f32 	%f473, %f460, %f417, %f3352;
	fma.rn.f32 	%f474, %f460, %f418, %f3351;
	fma.rn.f32 	%f475, %f460, %f419, %f3350;
	fma.rn.f32 	%f476, %f460, %f420, %f3349;
	fma.rn.f32 	%f477, %f457, %f437, %f3348;
	fma.rn.f32 	%f478, %f457, %f438, %f3347;
	fma.rn.f32 	%f479, %f457, %f439, %f3346;
	fma.rn.f32 	%f480, %f457, %f440, %f3345;
	fma.rn.f32 	%f481, %f458, %f437, %f3344;
	fma.rn.f32 	%f482, %f458, %f438, %f3343;
	fma.rn.f32 	%f483, %f458, %f439, %f3342;
	fma.rn.f32 	%f484, %f458, %f440, %f3341;
	fma.rn.f32 	%f485, %f459, %f437, %f3340;
	fma.rn.f32 	%f486, %f459, %f438, %f3339;
	fma.rn.f32 	%f487, %f459, %f439, %f3338;
	fma.rn.f32 	%f488, %f459, %f440, %f3337;
	fma.rn.f32 	%f489, %f460, %f437, %f3336;
	fma.rn.f32 	%f490, %f460, %f438, %f3335;
	fma.rn.f32 	%f491, %f460, %f439, %f3334;
	fma.rn.f32 	%f492, %f460, %f440, %f3333;
	ld.shared.v4.f32 	{%f493, %f494, %f495, %f496}, [%r83+128];
	fma.rn.f32 	%f497, %f493, %f417, %f3332;
	fma.rn.f32 	%f498, %f493, %f418, %f3331;
	fma.rn.f32 	%f499, %f493, %f419, %f3330;
	fma.rn.f32 	%f500, %f493, %f420, %f3329;
	fma.rn.f32 	%f501, %f494, %f417, %f3328;
	fma.rn.f32 	%f502, %f494, %f418, %f3327;
	fma.rn.f32 	%f503, %f494, %f419, %f3326;
	fma.rn.f32 	%f504, %f494, %f420, %f3325;
	fma.rn.f32 	%f505, %f495, %f417, %f3324;
	fma.rn.f32 	%f506, %f495, %f418, %f3323;
	fma.rn.f32 	%f507, %f495, %f419, %f3322;
	fma.rn.f32 	%f508, %f495, %f420, %f3321;
	fma.rn.f32 	%f509, %f496, %f417, %f3320;
	fma.rn.f32 	%f510, %f496, %f418, %f3319;
	fma.rn.f32 	%f511, %f496, %f419, %f3318;
	fma.rn.f32 	%f512, %f496, %f420, %f3317;
	fma.rn.f32 	%f513, %f493, %f437, %f3316;
	fma.rn.f32 	%f514, %f493, %f438, %f3315;
	fma.rn.f32 	%f515, %f493, %f439, %f3314;
	fma.rn.f32 	%f516, %f493, %f440, %f3313;
	fma.rn.f32 	%f517, %f494, %f437, %f3312;
	fma.rn.f32 	%f518, %f494, %f438, %f3311;
	fma.rn.f32 	%f519, %f494, %f439, %f3310;
	fma.rn.f32 	%f520, %f494, %f440, %f3309;
	fma.rn.f32 	%f521, %f495, %f437, %f3308;
	fma.rn.f32 	%f522, %f495, %f438, %f3307;
	fma.rn.f32 	%f523, %f495, %f439, %f3306;
	fma.rn.f32 	%f524, %f495, %f440, %f3305;
	fma.rn.f32 	%f525, %f496, %f437, %f3304;
	fma.rn.f32 	%f526, %f496, %f438, %f3303;
	fma.rn.f32 	%f527, %f496, %f439, %f3302;
	fma.rn.f32 	%f528, %f496, %f440, %f3301;
	ld.shared.v4.f32 	{%f529, %f530, %f531, %f532}, [%r83+192];
	fma.rn.f32 	%f533, %f529, %f417, %f3300;
	fma.rn.f32 	%f534, %f529, %f418, %f3299;
	fma.rn.f32 	%f535, %f529, %f419, %f3298;
	fma.rn.f32 	%f536, %f529, %f420, %f3297;
	fma.rn.f32 	%f537, %f530, %f417, %f3296;
	fma.rn.f32 	%f538, %f530, %f418, %f3295;
	fma.rn.f32 	%f539, %f530, %f419, %f3294;
	fma.rn.f32 	%f540, %f530, %f420, %f3293;
	fma.rn.f32 	%f541, %f531, %f417, %f3397;
	fma.rn.f32 	%f542, %f531, %f418, %f3398;
	fma.rn.f32 	%f543, %f531, %f419, %f3399;
	fma.rn.f32 	%f544, %f531, %f420, %f3400;
	fma.rn.f32 	%f545, %f532, %f417, %f3401;
	fma.rn.f32 	%f546, %f532, %f418, %f3402;
	fma.rn.f32 	%f547, %f532, %f419, %f3403;
	fma.rn.f32 	%f548, %f532, %f420, %f3404;
	fma.rn.f32 	%f549, %f529, %f437, %f3405;
	fma.rn.f32 	%f550, %f529, %f438, %f3406;
	fma.rn.f32 	%f551, %f529, %f439, %f3407;
	fma.rn.f32 	%f552, %f529, %f440, %f3408;
	fma.rn.f32 	%f553, %f530, %f437, %f3409;
	fma.rn.f32 	%f554, %f530, %f438, %f3410;
	fma.rn.f32 	%f555, %f530, %f439, %f3411;
	fma.rn.f32 	%f556, %f530, %f440, %f3412;
	fma.rn.f32 	%f557, %f531, %f437, %f3413;
	fma.rn.f32 	%f558, %f531, %f438, %f3414;
	fma.rn.f32 	%f559, %f531, %f439, %f3415;
	fma.rn.f32 	%f560, %f531, %f440, %f3416;
	fma.rn.f32 	%f561, %f532, %f437, %f3417;
	fma.rn.f32 	%f562, %f532, %f438, %f3418;
	fma.rn.f32 	%f563, %f532, %f439, %f3419;
	fma.rn.f32 	%f564, %f532, %f440, %f3420;
	ld.shared.v4.f32 	{%f565, %f566, %f567, %f568}, [%r83+1024];
	ld.shared.v4.f32 	{%f569, %f570, %f571, %f572}, [%r88+512];
	fma.rn.f32 	%f573, %f565, %f569, %f421;
	fma.rn.f32 	%f574, %f565, %f570, %f422;
	fma.rn.f32 	%f575, %f565, %f571, %f423;
	fma.rn.f32 	%f576, %f565, %f572, %f424;
	fma.rn.f32 	%f577, %f566, %f569, %f425;
	fma.rn.f32 	%f578, %f566, %f570, %f426;
	fma.rn.f32 	%f579, %f566, %f571, %f427;
	fma.rn.f32 	%f580, %f566, %f572, %f428;
	fma.rn.f32 	%f581, %f567, %f569, %f429;
	fma.rn.f32 	%f582, %f567, %f570, %f430;
	fma.rn.f32 	%f583, %f567, %f571, %f431;
	fma.rn.f32 	%f584, %f567, %f572, %f432;
	fma.rn.f32 	%f585, %f568, %f569, %f433;
	fma.rn.f32 	%f586, %f568, %f570, %f434;
	fma.rn.f32 	%f587, %f568, %f571, %f435;
	fma.rn.f32 	%f588, %f568, %f572, %f436;
	ld.shared.v4.f32 	{%f589, %f590, %f591, %f592}, [%r88+640];
	fma.rn.f32 	%f593, %f565, %f589, %f441;
	fma.rn.f32 	%f594, %f565, %f590, %f442;
	fma.rn.f32 	%f595, %f565, %f591, %f443;
	fma.rn.f32 	%f596, %f565, %f592, %f444;
	fma.rn.f32 	%f597, %f566, %f589, %f445;
	fma.rn.f32 	%f598, %f566, %f590, %f446;
	fma.rn.f32 	%f599, %f566, %f591, %f447;
	fma.rn.f32 	%f600, %f566, %f592, %f448;
	fma.rn.f32 	%f601, %f567, %f589, %f449;
	fma.rn.f32 	%f602, %f567, %f590, %f450;
	fma.rn.f32 	%f603, %f567, %f591, %f451;
	fma.rn.f32 	%f604, %f567, %f592, %f452;
	fma.rn.f32 	%f605, %f568, %f589, %f453;
	fma.rn.f32 	%f606, %f568, %f590, %f454;
	fma.rn.f32 	%f607, %f568, %f591, %f455;
	fma.rn.f32 	%f608, %f568, %f592, %f456;
	ld.shared.v4.f32 	{%f609, %f610, %f611, %f612}, [%r83+1088];
	fma.rn.f32 	%f613, %f609, %f569, %f461;
	fma.rn.f32 	%f614, %f609, %f570, %f462;
	fma.rn.f32 	%f615, %f609, %f571, %f463;
	fma.rn.f32 	%f616, %f609, %f572, %f464;
	fma.rn.f32 	%f617, %f610, %f569, %f465;
	fma.rn.f32 	%f618, %f610, %f570, %f466;
	fma.rn.f32 	%f619, %f610, %f571, %f467;
	fma.rn.f32 	%f620, %f610, %f572, %f468;
	fma.rn.f32 	%f621, %f611, %f569, %f469;
	fma.rn.f32 	%f622, %f611, %f570, %f470;
	fma.rn.f32 	%f623, %f611, %f571, %f471;
	fma.rn.f32 	%f624, %f611, %f572, %f472;
	fma.rn.f32 	%f625, %f612, %f569, %f473;
	fma.rn.f32 	%f626, %f612, %f570, %f474;
	fma.rn.f32 	%f627, %f612, %f571, %f475;
	fma.rn.f32 	%f628, %f612, %f572, %f476;
	fma.rn.f32 	%f629, %f609, %f589, %f477;
	fma.rn.f32 	%f630, %f609, %f590, %f478;
	fma.rn.f32 	%f631, %f609, %f591, %f479;
	fma.rn.f32 	%f632, %f609, %f592, %f480;
	fma.rn.f32 	%f633, %f610, %f589, %f481;
	fma.rn.f32 	%f634, %f610, %f590, %f482;
	fma.rn.f32 	%f635, %f610, %f591, %f483;
	fma.rn.f32 	%f636, %f610, %f592, %f484;
	fma.rn.f32 	%f637, %f611, %f589, %f485;
	fma.rn.f32 	%f638, %f611, %f590, %f486;
	fma.rn.f32 	%f639, %f611, %f591, %f487;
	fma.rn.f32 	%f640, %f611, %f592, %f488;
	fma.rn.f32 	%f641, %f612, %f589, %f489;
	fma.rn.f32 	%f642, %f612, %f590, %f490;
	fma.rn.f32 	%f643, %f612, %f591, %f491;
	fma.rn.f32 	%f644, %f612, %f592, %f492;
	ld.shared.v4.f32 	{%f645, %f646, %f647, %f648}, [%r83+1152];
	fma.rn.f32 	%f649, %f645, %f569, %f497;
	fma.rn.f32 	%f650, %f645, %f570, %f498;
	fma.rn.f32 	%f651, %f645, %f571, %f499;
	fma.rn.f32 	%f652, %f645, %f572, %f500;
	fma.rn.f32 	%f653, %f646, %f569, %f501;
	fma.rn.f32 	%f654, %f646, %f570, %f502;
	fma.rn.f32 	%f655, %f646, %f571, %f503;
	fma.rn.f32 	%f656, %f646, %f572, %f504;
	fma.rn.f32 	%f657, %f647, %f569, %f505;
	fma.rn.f32 	%f658, %f647, %f570, %f506;
	fma.rn.f32 	%f659, %f647, %f571, %f507;
	fma.rn.f32 	%f660, %f647, %f572, %f508;
	fma.rn.f32 	%f661, %f648, %f569, %f509;
	fma.rn.f32 	%f662, %f648, %f570, %f510;
	fma.rn.f32 	%f663, %f648, %f571, %f511;
	fma.rn.f32 	%f664, %f648, %f572, %f512;
	fma.rn.f32 	%f665, %f645, %f589, %f513;
	fma.rn.f32 	%f666, %f645, %f590, %f514;
	fma.rn.f32 	%f667, %f645, %f591, %f515;
	fma.rn.f32 	%f668, %f645, %f592, %f516;
	fma.rn.f32 	%f669, %f646, %f589, %f517;
	fma.rn.f32 	%f670, %f646, %f590, %f518;
	fma.rn.f32 	%f671, %f646, %f591, %f519;
	fma.rn.f32 	%f672, %f646, %f592, %f520;
	fma.rn.f32 	%f673, %f647, %f589, %f521;
	fma.rn.f32 	%f674, %f647, %f590, %f522;
	fma.rn.f32 	%f675, %f647, %f591, %f523;
	fma.rn.f32 	%f676, %f647, %f592, %f524;
	fma.rn.f32 	%f677, %f648, %f589, %f525;
	fma.rn.f32 	%f678, %f648, %f590, %f526;
	fma.rn.f32 	%f679, %f648, %f591, %f527;
	fma.rn.f32 	%f680, %f648, %f592, %f528;
	ld.shared.v4.f32 	{%f681, %f682, %f683, %f684}, [%r83+1216];
	fma.rn.f32 	%f685, %f681, %f569, %f533;
	fma.rn.f32 	%f686, %f681, %f570, %f534;
	fma.rn.f32 	%f687, %f681, %f571, %f535;
	fma.rn.f32 	%f688, %f681, %f572, %f536;
	fma.rn.f32 	%f689, %f682, %f569, %f537;
	fma.rn.f32 	%f690, %f682, %f570, %f538;
	fma.rn.f32 	%f691, %f682, %f571, %f539;
	fma.rn.f32 	%f692, %f682, %f572, %f540;
	fma.rn.f32 	%f693, %f683, %f569, %f541;
	fma.rn.f32 	%f694, %f683, %f570, %f542;
	fma.rn.f32 	%f695, %f683, %f571, %f543;
	fma.rn.f32 	%f696, %f683, %f572, %f544;
	fma.rn.f32 	%f697, %f684, %f569, %f545;
	fma.rn.f32 	%f698, %f684, %f570, %f546;
	fma.rn.f32 	%f699, %f684, %f571, %f547;
	fma.rn.f32 	%f700, %f684, %f572, %f548;
	fma.rn.f32 	%f701, %f681, %f589, %f549;
	fma.rn.f32 	%f702, %f681, %f590, %f550;
	fma.rn.f32 	%f703, %f681, %f591, %f551;
	fma.rn.f32 	%f704, %f681, %f592, %f552;
	fma.rn.f32 	%f705, %f682, %f589, %f553;
	fma.rn.f32 	%f706, %f682, %f590, %f554;
	fma.rn.f32 	%f707, %f682, %f591, %f555;
	fma.rn.f32 	%f708, %f682, %f592, %f556;
	fma.rn.f32 	%f709, %f683, %f589, %f557;
	fma.rn.f32 	%f710, %f683, %f590, %f558;
	fma.rn.f32 	%f711, %f683, %f591, %f559;
	fma.rn.f32 	%f712, %f683, %f592, %f560;
	fma.rn.f32 	%f713, %f684, %f589, %f561;
	fma.rn.f32 	%f714, %f684, %f590, %f562;
	fma.rn.f32 	%f715, %f684, %f591, %f563;
	fma.rn.f32 	%f716, %f684, %f592, %f564;
	ld.shared.v4.f32 	{%f717, %f718, %f719, %f720}, [%r83+2048];
	ld.shared.v4.f32 	{%f721, %f722, %f723, %f724}, [%r88+1024];
	fma.rn.f32 	%f725, %f717, %f721, %f573;
	fma.rn.f32 	%f726, %f717, %f722, %f574;
	fma.rn.f32 	%f727, %f717, %f723, %f575;
	fma.rn.f32 	%f728, %f717, %f724, %f576;
	fma.rn.f32 	%f729, %f718, %f721, %f577;
	fma.rn.f32 	%f730, %f718, %f722, %f578;
	fma.rn.f32 	%f731, %f718, %f723, %f579;
	fma.rn.f32 	%f732, %f718, %f724, %f580;
	fma.rn.f32 	%f733, %f719, %f721, %f581;
	fma.rn.f32 	%f734, %f719, %f722, %f582;
	fma.rn.f32 	%f735, %f719, %f723, %f583;
	fma.rn.f32 	%f736, %f719, %f724, %f584;
	fma.rn.f32 	%f737, %f720, %f721, %f585;
	fma.rn.f32 	%f738, %f720, %f722, %f586;
	fma.rn.f32 	%f739, %f720, %f723, %f587;
	fma.rn.f32 	%f740, %f720, %f724, %f588;
	ld.shared.v4.f32 	{%f741, %f742, %f743, %f744}, [%r88+1152];
	fma.rn.f32 	%f745, %f717, %f741, %f593;
	fma.rn.f32 	%f746, %f717, %f742, %f594;
	fma.rn.f32 	%f747, %f717, %f743, %f595;
	fma.rn.f32 	%f748, %f717, %f744, %f596;
	fma.rn.f32 	%f749, %f718, %f741, %f597;
	fma.rn.f32 	%f750, %f718, %f742, %f598;
	fma.rn.f32 	%f751, %f718, %f743, %f599;
	fma.rn.f32 	%f752, %f718, %f744, %f600;
	fma.rn.f32 	%f753, %f719, %f741, %f601;
	fma.rn.f32 	%f754, %f719, %f742, %f602;
	fma.rn.f32 	%f755, %f719, %f743, %f603;
	fma.rn.f32 	%f756, %f719, %f744, %f604;
	fma.rn.f32 	%f757, %f720, %f741, %f605;
	fma.rn.f32 	%f758, %f720, %f742, %f606;
	fma.rn.f32 	%f759, %f720, %f743, %f607;
	fma.rn.f32 	%f760, %f720, %f744, %f608;
	ld.shared.v4.f32 	{%f761, %f762, %f763, %f764}, [%r83+2112];
	fma.rn.f32 	%f765, %f761, %f721, %f613;
	fma.rn.f32 	%f766, %f761, %f722, %f614;
	fma.rn.f32 	%f767, %f761, %f723, %f615;
	fma.rn.f32 	%f768, %f761, %f724, %f616;
	fma.rn.f32 	%f769, %f762, %f721, %f617;
	fma.rn.f32 	%f770, %f762, %f722, %f618;
	fma.rn.f32 	%f771, %f762, %f723, %f619;
	fma.rn.f32 	%f772, %f762, %f724, %f620;
	fma.rn.f32 	%f773, %f763, %f721, %f621;
	fma.rn.f32 	%f774, %f763, %f722, %f622;
	fma.rn.f32 	%f775, %f763, %f723, %f623;
	fma.rn.f32 	%f776, %f763, %f724, %f624;
	fma.rn.f32 	%f777, %f764, %f721, %f625;
	fma.rn.f32 	%f778, %f764, %f722, %f626;
	fma.rn.f32 	%f779, %f764, %f723, %f627;
	fma.rn.f32 	%f780, %f764, %f724, %f628;
	fma.rn.f32 	%f781, %f761, %f741, %f629;
	fma.rn.f32 	%f782, %f761, %f742, %f630;
	fma.rn.f32 	%f783, %f761, %f743, %f631;
	fma.rn.f32 	%f784, %f761, %f744, %f632;
	fma.rn.f32 	%f785, %f762, %f741, %f633;
	fma.rn.f32 	%f786, %f762, %f742, %f634;
	fma.rn.f32 	%f787, %f762, %f743, %f635;
	fma.rn.f32 	%f788, %f762, %f744, %f636;
	fma.rn.f32 	%f789, %f763, %f741, %f637;
	fma.rn.f32 	%f790, %f763, %f742, %f638;
	fma.rn.f32 	%f791, %f763, %f743, %f639;
	fma.rn.f32 	%f792, %f763, %f744, %f640;
	fma.rn.f32 	%f793, %f764, %f741, %f641;
	fma.rn.f32 	%f794, %f764, %f742, %f642;
	fma.rn.f32 	%f795, %f764, %f743, %f643;
	fma.rn.f32 	%f796, %f764, %f744, %f644;
	ld.shared.v4.f32 	{%f797, %f798, %f799, %f800}, [%r83+2176];
	fma.rn.f32 	%f801, %f797, %f721, %f649;
	fma.rn.f32 	%f802, %f797, %f722, %f650;
	fma.rn.f32 	%f803, %f797, %f723, %f651;
	fma.rn.f32 	%f804, %f797, %f724, %f652;
	fma.rn.f32 	%f805, %f798, %f721, %f653;
	fma.rn.f32 	%f806, %f798, %f722, %f654;
	fma.rn.f32 	%f807, %f798, %f723, %f655;
	fma.rn.f32 	%f808, %f798, %f724, %f656;
	fma.rn.f32 	%f809, %f799, %f721, %f657;
	fma.rn.f32 	%f810, %f799, %f722, %f658;
	fma.rn.f32 	%f811, %f799, %f723, %f659;
	fma.rn.f32 	%f812, %f799, %f724, %f660;
	fma.rn.f32 	%f813, %f800, %f721, %f661;
	fma.rn.f32 	%f814, %f800, %f722, %f662;
	fma.rn.f32 	%f815, %f800, %f723, %f663;
	fma.rn.f32 	%f816, %f800, %f724, %f664;
	fma.rn.f32 	%f817, %f797, %f741, %f665;
	fma.rn.f32 	%f818, %f797, %f742, %f666;
	fma.rn.f32 	%f819, %f797, %f743, %f667;
	fma.rn.f32 	%f820, %f797, %f744, %f668;
	fma.rn.f32 	%f821, %f798, %f741, %f669;
	fma.rn.f32 	%f822, %f798, %f742, %f670;
	fma.rn.f32 	%f823, %f798, %f743, %f671;
	fma.rn.f32 	%f824, %f798, %f744, %f672;
	fma.rn.f32 	%f825, %f799, %f741, %f673;
	fma.rn.f32 	%f826, %f799, %f742, %f674;
	fma.rn.f32 	%f827, %f799, %f743, %f675;
	fma.rn.f32 	%f828, %f799, %f744, %f676;
	fma.rn.f32 	%f829, %f800, %f741, %f677;
	fma.rn.f32 	%f830, %f800, %f742, %f678;
	fma.rn.f32 	%f831, %f800, %f743, %f679;
	fma.rn.f32 	%f832, %f800, %f744, %f680;
	ld.shared.v4.f32 	{%f833, %f834, %f835, %f836}, [%r83+2240];
	fma.rn.f32 	%f837, %f833, %f721, %f685;
	fma.rn.f32 	%f838, %f833, %f722, %f686;
	fma.rn.f32 	%f839, %f833, %f723, %f687;
	fma.rn.f32 	%f840, %f833, %f724, %f688;
	fma.rn.f32 	%f841, %f834, %f721, %f689;
	fma.rn.f32 	%f842, %f834, %f722, %f690;
	fma.rn.f32 	%f843, %f834, %f723, %f691;
	fma.rn.f32 	%f844, %f834, %f724, %f692;
	fma.rn.f32 	%f845, %f835, %f721, %f693;
	fma.rn.f32 	%f846, %f835, %f722, %f694;
	fma.rn.f32 	%f847, %f835, %f723, %f695;
	fma.rn.f32 	%f848, %f835, %f724, %f696;
	fma.rn.f32 	%f849, %f836, %f721, %f697;
	fma.rn.f32 	%f850, %f836, %f722, %f698;
	fma.rn.f32 	%f851, %f836, %f723, %f699;
	fma.rn.f32 	%f852, %f836, %f724, %f700;
	fma.rn.f32 	%f853, %f833, %f741, %f701;
	fma.rn.f32 	%f854, %f833, %f742, %f702;
	fma.rn.f32 	%f855, %f833, %f743, %f703;
	fma.rn.f32 	%f856, %f833, %f744, %f704;
	fma.rn.f32 	%f857, %f834, %f741, %f705;
	fma.rn.f32 	%f858, %f834, %f742, %f706;
	fma.rn.f32 	%f859, %f834, %f743, %f707;
	fma.rn.f32 	%f860, %f834, %f744, %f708;
	fma.rn.f32 	%f861, %f835, %f741, %f709;
	fma.rn.f32 	%f862, %f835, %f742, %f710;
	fma.rn.f32 	%f863, %f835, %f743, %f711;
	fma.rn.f32 	%f864, %f835, %f744, %f712;
	fma.rn.f32 	%f865, %f836, %f741, %f713;
	fma.rn.f32 	%f866, %f836, %f742, %f714;
	fma.rn.f32 	%f867, %f836, %f743, %f715;
	fma.rn.f32 	%f868, %f836, %f744, %f716;
	ld.shared.v4.f32 	{%f869, %f870, %f871, %f872}, [%r83+3072];
	ld.shared.v4.f32 	{%f873, %f874, %f875, %f876}, [%r88+1536];
	fma.rn.f32 	%f877, %f869, %f873, %f725;
	fma.rn.f32 	%f878, %f869, %f874, %f726;
	fma.rn.f32 	%f879, %f869, %f875, %f727;
	fma.rn.f32 	%f880, %f869, %f876, %f728;
	fma.rn.f32 	%f881, %f870, %f873, %f729;
	fma.rn.f32 	%f882, %f870, %f874, %f730;
	fma.rn.f32 	%f883, %f870, %f875, %f731;
	fma.rn.f32 	%f884, %f870, %f876, %f732;
	fma.rn.f32 	%f885, %f871, %f873, %f733;
	fma.rn.f32 	%f886, %f871, %f874, %f734;
	fma.rn.f32 	%f887, %f871, %f875, %f735;
	fma.rn.f32 	%f888, %f871, %f876, %f736;
	fma.rn.f32 	%f889, %f872, %f873, %f737;
	fma.rn.f32 	%f890, %f872, %f874, %f738;
	fma.rn.f32 	%f891, %f872, %f875, %f739;
	fma.rn.f32 	%f892, %f872, %f876, %f740;
	ld.shared.v4.f32 	{%f893, %f894, %f895, %f896}, [%r88+1664];
	fma.rn.f32 	%f897, %f869, %f893, %f745;
	fma.rn.f32 	%f898, %f869, %f894, %f746;
	fma.rn.f32 	%f899, %f869, %f895, %f747;
	fma.rn.f32 	%f900, %f869, %f896, %f748;
	fma.rn.f32 	%f901, %f870, %f893, %f749;
	fma.rn.f32 	%f902, %f870, %f894, %f750;
	fma.rn.f32 	%f903, %f870, %f895, %f751;
	fma.rn.f32 	%f904, %f870, %f896, %f752;
	fma.rn.f32 	%f905, %f871, %f893, %f753;
	fma.rn.f32 	%f906, %f871, %f894, %f754;
	fma.rn.f32 	%f907, %f871, %f895, %f755;
	fma.rn.f32 	%f908, %f871, %f896, %f756;
	fma.rn.f32 	%f909, %f872, %f893, %f757;
	fma.rn.f32 	%f910, %f872, %f894, %f758;
	fma.rn.f32 	%f911, %f872, %f895, %f759;
	fma.rn.f32 	%f912, %f872, %f896, %f760;
	ld.shared.v4.f32 	{%f913, %f914, %f915, %f916}, [%r83+3136];
	fma.rn.f32 	%f917, %f913, %f873, %f765;
	fma.rn.f32 	%f918, %f913, %f874, %f766;
	fma.rn.f32 	%f919, %f913, %f875, %f767;
	fma.rn.f32 	%f920, %f913, %f876, %f768;
	fma.rn.f32 	%f921, %f914, %f873, %f769;
	fma.rn.f32 	%f922, %f914, %f874, %f770;
	fma.rn.f32 	%f923, %f914, %f875, %f771;
	fma.rn.f32 	%f924, %f914, %f876, %f772;
	fma.rn.f32 	%f925, %f915, %f873, %f773;
	fma.rn.f32 	%f926, %f915, %f874, %f774;
	fma.rn.f32 	%f927, %f915, %f875, %f775;
	fma.rn.f32 	%f928, %f915, %f876, %f776;
	fma.rn.f32 	%f929, %f916, %f873, %f777;
	fma.rn.f32 	%f930, %f916, %f874, %f778;
	fma.rn.f32 	%f931, %f916, %f875, %f779;
	fma.rn.f32 	%f932, %f916, %f876, %f780;
	fma.rn.f32 	%f933, %f913, %f893, %f781;
	fma.rn.f32 	%f934, %f913, %f894, %f782;
	fma.rn.f32 	%f935, %f913, %f895, %f783;
	fma.rn.f32 	%f936, %f913, %f896, %f784;
	fma.rn.f32 	%f937, %f914, %f893, %f785;
	fma.rn.f32 	%f938, %f914, %f894, %f786;
	fma.rn.f32 	%f939, %f914, %f895, %f787;
	fma.rn.f32 	%f940, %f914, %f896, %f788;
	fma.rn.f32 	%f941, %f915, %f893, %f789;
	fma.rn.f32 	%f942, %f915, %f894, %f790;
	fma.rn.f32 	%f943, %f915, %f895, %f791;
	fma.rn.f32 	%f944, %f915, %f896, %f792;
	fma.rn.f32 	%f945, %f916, %f893, %f793;
	fma.rn.f32 	%f946, %f916, %f894, %f794;
	fma.rn.f32 	%f947, %f916, %f895, %f795;
	fma.rn.f32 	%f948, %f916, %f896, %f796;
	ld.shared.v4.f32 	{%f949, %f950, %f951, %f952}, [%r83+3200];
	fma.rn.f32 	%f953, %f949, %f873, %f801;
	fma.rn.f32 	%f954, %f949, %f874, %f802;
	fma.rn.f32 	%f955, %f949, %f875, %f803;
	fma.rn.f32 	%f956, %f949, %f876, %f804;
	fma.rn.f32 	%f957, %f950, %f873, %f805;
	fma.rn.f32 	%f958, %f950, %f874, %f806;
	fma.rn.f32 	%f959, %f950, %f875, %f807;
	fma.rn.f32 	%f960, %f950, %f876, %f808;
	fma.rn.f32 	%f961, %f951, %f873, %f809;
	fma.rn.f32 	%f962, %f951, %f874, %f810;
	fma.rn.f32 	%f963, %f951, %f875, %f811;
	fma.rn.f32 	%f964, %f951, %f876, %f812;
	fma.rn.f32 	%f965, %f952, %f873, %f813;
	fma.rn.f32 	%f966, %f952, %f874, %f814;
	fma.rn.f32 	%f967, %f952, %f875, %f815;
	fma.rn.f32 	%f968, %f952, %f876, %f816;
	fma.rn.f32 	%f969, %f949, %f893, %f817;
	fma.rn.f32 	%f970, %f949, %f894, %f818;
	fma.rn.f32 	%f971, %f949, %f895, %f819;
	fma.rn.f32 	%f972, %f949, %f896, %f820;
	fma.rn.f32 	%f973, %f950, %f893, %f821;
	fma.rn.f32 	%f974, %f950, %f894, %f822;
	fma.rn.f32 	%f975, %f950, %f895, %f823;
	fma.rn.f32 	%f976, %f950, %f896, %f824;
	fma.rn.f32 	%f977, %f951, %f893, %f825;
	fma.rn.f32 	%f978, %f951, %f894, %f826;
	fma.rn.f32 	%f979, %f951, %f895, %f827;
	fma.rn.f32 	%f980, %f951, %f896, %f828;
	fma.rn.f32 	%f981, %f952, %f893, %f829;
	fma.rn.f32 	%f982, %f952, %f894, %f830;
	fma.rn.f32 	%f983, %f952, %f895, %f831;
	fma.rn.f32 	%f984, %f952, %f896, %f832;
	ld.shared.v4.f32 	{%f985, %f986, %f987, %f988}, [%r83+3264];
	fma.rn.f32 	%f989, %f985, %f873, %f837;
	fma.rn.f32 	%f990, %f985, %f874, %f838;
	fma.rn.f32 	%f991, %f985, %f875, %f839;
	fma.rn.f32 	%f992, %f985, %f876, %f840;
	fma.rn.f32 	%f993, %f986, %f873, %f841;
	fma.rn.f32 	%f994, %f986, %f874, %f842;
	fma.rn.f32 	%f995, %f986, %f875, %f843;
	fma.rn.f32 	%f996, %f986, %f876, %f844;
	fma.rn.f32 	%f997, %f987, %f873, %f845;
	fma.rn.f32 	%f998, %f987, %f874, %f846;
	fma.rn.f32 	%f999, %f987, %f875, %f847;
	fma.rn.f32 	%f1000, %f987, %f876, %f848;
	fma.rn.f32 	%f1001, %f988, %f873, %f849;
	fma.rn.f32 	%f1002, %f988, %f874, %f850;
	fma.rn.f32 	%f1003, %f988, %f875, %f851;
	fma.rn.f32 	%f1004, %f988, %f876, %f852;
	fma.rn.f32 	%f1005, %f985, %f893, %f853;
	fma.rn.f32 	%f1006, %f985, %f894, %f854;
	fma.rn.f32 	%f1007, %f985, %f895, %f855;
	fma.rn.f32 	%f1008, %f985, %f896, %f856;
	fma.rn.f32 	%f1009, %f986, %f893, %f857;
	fma.rn.f32 	%f1010, %f986, %f894, %f858;
	fma.rn.f32 	%f1011, %f986, %f895, %f859;
	fma.rn.f32 	%f1012, %f986, %f896, %f860;
	fma.rn.f32 	%f1013, %f987, %f893, %f861;
	fma.rn.f32 	%f1014, %f987, %f894, %f862;
	fma.rn.f32 	%f1015, %f987, %f895, %f863;
	fma.rn.f32 	%f1016, %f987, %f896, %f864;
	fma.rn.f32 	%f1017, %f988, %f893, %f865;
	fma.rn.f32 	%f1018, %f988, %f894, %f866;
	fma.rn.f32 	%f1019, %f988, %f895, %f867;
	fma.rn.f32 	%f1020, %f988, %f896, %f868;
	ld.shared.v4.f32 	{%f1021, %f1022, %f1023, %f1024}, [%r83+4096];
	ld.shared.v4.f32 	{%f1025, %f1026, %f1027, %f1028}, [%r88+2048];
	fma.rn.f32 	%f1029, %f1021, %f1025, %f877;
	fma.rn.f32 	%f1030, %f1021, %f1026, %f878;
	fma.rn.f32 	%f1031, %f1021, %f1027, %f879;
	fma.rn.f32 	%f1032, %f1021, %f1028, %f880;
	fma.rn.f32 	%f1033, %f1022, %f1025, %f881;
	fma.rn.f32 	%f1034, %f1022, %f1026, %f882;
	fma.rn.f32 	%f1035, %f1022, %f1027, %f883;
	fma.rn.f32 	%f1036, %f1022, %f1028, %f884;
	fma.rn.f32 	%f1037, %f1023, %f1025, %f885;
	fma.rn.f32 	%f1038, %f1023, %f1026, %f886;
	fma.rn.f32 	%f1039, %f1023, %f1027, %f887;
	fma.rn.f32 	%f1040, %f1023, %f1028, %f888;
	fma.rn.f32 	%f1041, %f1024, %f1025, %f889;
	fma.rn.f32 	%f1042, %f1024, %f1026, %f890;
	fma.rn.f32 	%f1043, %f1024, %f1027, %f891;
	fma.rn.f32 	%f1044, %f1024, %f1028, %f892;
	ld.shared.v4.f32 	{%f1045, %f1046, %f1047, %f1048}, [%r88+2176];
	fma.rn.f32 	%f1049, %f1021, %f1045, %f897;
	fma.rn.f32 	%f1050, %f1021, %f1046, %f898;
	fma.rn.f32 	%f1051, %f1021, %f1047, %f899;
	fma.rn.f32 	%f1052, %f1021, %f1048, %f900;
	fma.rn.f32 	%f1053, %f1022, %f1045, %f901;
	fma.rn.f32 	%f1054, %f1022, %f1046, %f902;
	fma.rn.f32 	%f1055, %f1022, %f1047, %f903;
	fma.rn.f32 	%f1056, %f1022, %f1048, %f904;
	fma.rn.f32 	%f1057, %f1023, %f1045, %f905;
	fma.rn.f32 	%f1058, %f1023, %f1046, %f906;
	fma.rn.f32 	%f1059, %f1023, %f1047, %f907;
	fma.rn.f32 	%f1060, %f1023, %f1048, %f908;
	fma.rn.f32 	%f1061, %f1024, %f1045, %f909;
	fma.rn.f32 	%f1062, %f1024, %f1046, %f910;
	fma.rn.f32 	%f1063, %f1024, %f1047, %f911;
	fma.rn.f32 	%f1064, %f1024, %f1048, %f912;
	ld.shared.v4.f32 	{%f1065, %f1066, %f1067, %f1068}, [%r83+4160];
	fma.rn.f32 	%f1069, %f1065, %f1025, %f917;
	fma.rn.f32 	%f1070, %f1065, %f1026, %f918;
	fma.rn.f32 	%f1071, %f1065, %f1027, %f919;
	fma.rn.f32 	%f1072, %f1065, %f1028, %f920;
	fma.rn.f32 	%f1073, %f1066, %f1025, %f921;
	fma.rn.f32 	%f1074, %f1066, %f1026, %f922;
	fma.rn.f32 	%f1075, %f1066, %f1027, %f923;
	fma.rn.f32 	%f1076, %f1066, %f1028, %f924;
	fma.rn.f32 	%f1077, %f1067, %f1025, %f925;
	fma.rn.f32 	%f1078, %f1067, %f1026, %f926;
	fma.rn.f32 	%f1079, %f1067, %f1027, %f927;
	fma.rn.f32 	%f1080, %f1067, %f1028, %f928;
	fma.rn.f32 	%f1081, %f1068, %f1025, %f929;
	fma.rn.f32 	%f1082, %f1068, %f1026, %f930;
	fma.rn.f32 	%f1083, %f1068, %f1027, %f931;
	fma.rn.f32 	%f1084, %f1068, %f1028, %f932;
	fma.rn.f32 	%f1085, %f1065, %f1045, %f933;
	fma.rn.f32 	%f1086, %f1065, %f1046, %f934;
	fma.rn.f32 	%f1087, %f1065, %f1047, %f935;
	fma.rn.f32 	%f1088, %f1065, %f1048, %f936;
	fma.rn.f32 	%f1089, %f1066, %f1045, %f937;
	fma.rn.f32 	%f1090, %f1066, %f1046, %f938;
	fma.rn.f32 	%f1091, %f1066, %f1047, %f939;
	fma.rn.f32 	%f1092, %f1066, %f1048, %f940;
	fma.rn.f32 	%f1093, %f1067, %f1045, %f941;
	fma.rn.f32 	%f1094, %f1067, %f1046, %f942;
	fma.rn.f32 	%f1095, %f1067, %f1047, %f943;
	fma.rn.f32 	%f1096, %f1067, %f1048, %f944;
	fma.rn.f32 	%f1097, %f1068, %f1045, %f945;
	fma.rn.f32 	%f1098, %f1068, %f1046, %f946;
	fma.rn.f32 	%f1099, %f1068, %f1047, %f947;
	fma.rn.f32 	%f1100, %f1068, %f1048, %f948;
	ld.shared.v4.f32 	{%f1101, %f1102, %f1103, %f1104}, [%r83+4224];
	fma.rn.f32 	%f1105, %f1101, %f1025, %f953;
	fma.rn.f32 	%f1106, %f1101, %f1026, %f954;
	fma.rn.f32 	%f1107, %f1101, %f1027, %f955;
	fma.rn.f32 	%f1108, %f1101, %f1028, %f956;
	fma.rn.f32 	%f1109, %f1102, %f1025, %f957;
	fma.rn.f32 	%f1110, %f1102, %f1026, %f958;
	fma.rn.f32 	%f1111, %f1102, %f1027, %f959;
	fma.rn.f32 	%f1112, %f1102, %f1028, %f960;
	fma.rn.f32 	%f1113, %f1103, %f1025, %f961;
	fma.rn.f32 	%f1114, %f1103, %f1026, %f962;
	fma.rn.f32 	%f1115, %f1103, %f1027, %f963;
	fma.rn.f32 	%f1116, %f1103, %f1028, %f964;
	fma.rn.f32 	%f1117, %f1104, %f1025, %f965;
	fma.rn.f32 	%f1118, %f1104, %f1026, %f966;
	fma.rn.f32 	%f1119, %f1104, %f1027, %f967;
	fma.rn.f32 	%f1120, %f1104, %f1028, %f968;
	fma.rn.f32 	%f1121, %f1101, %f1045, %f969;
	fma.rn.f32 	%f1122, %f1101, %f1046, %f970;
	fma.rn.f32 	%f1123, %f1101, %f1047, %f971;
	fma.rn.f32 	%f1124, %f1101, %f1048, %f972;
	fma.rn.f32 	%f1125, %f1102, %f1045, %f973;
	fma.rn.f32 	%f1126, %f1102, %f1046, %f974;
	fma.rn.f32 	%f1127, %f1102, %f1047, %f975;
	fma.rn.f32 	%f1128, %f1102, %f1048, %f976;
	fma.rn.f32 	%f1129, %f1103, %f1045, %f977;
	fma.rn.f32 	%f1130, %f1103, %f1046, %f978;
	fma.rn.f32 	%f1131, %f1103, %f1047, %f979;
	fma.rn.f32 	%f1132, %f1103, %f1048, %f980;
	fma.rn.f32 	%f1133, %f1104, %f1045, %f981;
	fma.rn.f32 	%f1134, %f1104, %f1046, %f982;
	fma.rn.f32 	%f1135, %f1104, %f1047, %f983;
	fma.rn.f32 	%f1136, %f1104, %f1048, %f984;
	ld.shared.v4.f32 	{%f1137, %f1138, %f1139, %f1140}, [%r83+4288];
	fma.rn.f32 	%f1141, %f1137, %f1025, %f989;
	fma.rn.f32 	%f1142, %f1137, %f1026, %f990;
	fma.rn.f32 	%f1143, %f1137, %f1027, %f991;
	fma.rn.f32 	%f1144, %f1137, %f1028, %f992;
	fma.rn.f32 	%f1145, %f1138, %f1025, %f993;
	fma.rn.f32 	%f1146, %f1138, %f1026, %f994;
	fma.rn.f32 	%f1147, %f1138, %f1027, %f995;
	fma.rn.f32 	%f1148, %f1138, %f1028, %f996;
	fma.rn.f32 	%f1149, %f1139, %f1025, %f997;
	fma.rn.f32 	%f1150, %f1139, %f1026, %f998;
	fma.rn.f32 	%f1151, %f1139, %f1027, %f999;
	fma.rn.f32 	%f1152, %f1139, %f1028, %f1000;
	fma.rn.f32 	%f1153, %f1140, %f1025, %f1001;
	fma.rn.f32 	%f1154, %f1140, %f1026, %f1002;
	fma.rn.f32 	%f1155, %f1140, %f1027, %f1003;
	fma.rn.f32 	%f1156, %f1140, %f1028, %f1004;
	fma.rn.f32 	%f1157, %f1137, %f1045, %f1005;
	fma.rn.f32 	%f1158, %f1137, %f1046, %f1006;
	fma.rn.f32 	%f1159, %f1137, %f1047, %f1007;
	fma.rn.f32 	%f1160, %f1137, %f1048, %f1008;
	fma.rn.f32 	%f1161, %f1138, %f1045, %f1009;
	fma.rn.f32 	%f1162, %f1138, %f1046, %f1010;
	fma.rn.f32 	%f1163, %f1138, %f1047, %f1011;
	fma.rn.f32 	%f1164, %f1138, %f1048, %f1012;
	fma.rn.f32 	%f1165, %f1139, %f1045, %f1013;
	fma.rn.f32 	%f1166, %f1139, %f1046, %f1014;
	fma.rn.f32 	%f1167, %f1139, %f1047, %f1015;
	fma.rn.f32 	%f1168, %f1139, %f1048, %f1016;
	fma.rn.f32 	%f1169, %f1140, %f1045, %f1017;
	fma.rn.f32 	%f1170, %f1140, %f1046, %f1018;
	fma.rn.f32 	%f1171, %f1140, %f1047, %f1019;
	fma.rn.f32 	%f1172, %f1140, %f1048, %f1020;
	ld.shared.v4.f32 	{%f1173, %f1174, %f1175, %f1176}, [%r83+5120];
	ld.shared.v4.f32 	{%f1177, %f1178, %f1179, %f1180}, [%r88+2560];
	fma.rn.f32 	%f1181, %f1173, %f1177, %f1029;
	fma.rn.f32 	%f1182, %f1173, %f1178, %f1030;
	fma.rn.f32 	%f1183, %f1173, %f1179, %f1031;
	fma.rn.f32 	%f1184, %f1173, %f1180, %f1032;
	fma.rn.f32 	%f1185, %f1174, %f1177, %f1033;
	fma.rn.f32 	%f1186, %f1174, %f1178, %f1034;
	fma.rn.f32 	%f1187, %f1174, %f1179, %f1035;
	fma.rn.f32 	%f1188, %f1174, %f1180, %f1036;
	fma.rn.f32 	%f1189, %f1175, %f1177, %f1037;
	fma.rn.f32 	%f1190, %f1175, %f1178, %f1038;
	fma.rn.f32 	%f1191, %f1175, %f1179, %f1039;
	fma.rn.f32 	%f1192, %f1175, %f1180, %f1040;
	fma.rn.f32 	%f1193, %f1176, %f1177, %f1041;
	fma.rn.f32 	%f1194, %f1176, %f1178, %f1042;
	fma.rn.f32 	%f1195, %f1176, %f1179, %f1043;
	fma.rn.f32 	%f1196, %f1176, %f1180, %f1044;
	ld.shared.v4.f32 	{%f1197, %f1198, %f1199, %f1200}, [%r88+2688];
	fma.rn.f32 	%f1201, %f1173, %f1197, %f1049;
	fma.rn.f32 	%f1202, %f1173, %f1198, %f1050;
	fma.rn.f32 	%f1203, %f1173, %f1199, %f1051;
	fma.rn.f32 	%f1204, %f1173, %f1200, %f1052;
	fma.rn.f32 	%f1205, %f1174, %f1197, %f1053;
	fma.rn.f32 	%f1206, %f1174, %f1198, %f1054;
	fma.rn.f32 	%f1207, %f1174, %f1199, %f1055;
	fma.rn.f32 	%f1208, %f1174, %f1200, %f1056;
	fma.rn.f32 	%f1209, %f1175, %f1197, %f1057;
	fma.rn.f32 	%f1210, %f1175, %f1198, %f1058;
	fma.rn.f32 	%f1211, %f1175, %f1199, %f1059;
	fma.rn.f32 	%f1212, %f1175, %f1200, %f1060;
	fma.rn.f32 	%f1213, %f1176, %f1197, %f1061;
	fma.rn.f32 	%f1214, %f1176, %f1198, %f1062;
	fma.rn.f32 	%f1215, %f1176, %f1199, %f1063;
	fma.rn.f32 	%f1216, %f1176, %f1200, %f1064;
	ld.shared.v4.f32 	{%f1217, %f1218, %f1219, %f1220}, [%r83+5184];
	fma.rn.f32 	%f1221, %f1217, %f1177, %f1069;
	fma.rn.f32 	%f1222, %f1217, %f1178, %f1070;
	fma.rn.f32 	%f1223, %f1217, %f1179, %f1071;
	fma.rn.f32 	%f1224, %f1217, %f1180, %f1072;
	fma.rn.f32 	%f1225, %f1218, %f1177, %f1073;
	fma.rn.f32 	%f1226, %f1218, %f1178, %f1074;
	fma.rn.f32 	%f1227, %f1218, %f1179, %f1075;
	fma.rn.f32 	%f1228, %f1218, %f1180, %f1076;
	fma.rn.f32 	%f1229, %f1219, %f1177, %f1077;
	fma.rn.f32 	%f1230, %f1219, %f1178, %f1078;
	fma.rn.f32 	%f1231, %f1219, %f1179, %f1079;
	fma.rn.f32 	%f1232, %f1219, %f1180, %f1080;
	fma.rn.f32 	%f1233, %f1220, %f1177, %f1081;
	fma.rn.f32 	%f1234, %f1220, %f1178, %f1082;
	fma.rn.f32 	%f1235, %f1220, %f1179, %f1083;
	fma.rn.f32 	%f1236, %f1220, %f1180, %f1084;
	fma.rn.f32 	%f1237, %f1217, %f1197, %f1085;
	fma.rn.f32 	%f1238, %f1217, %f1198, %f1086;
	fma.rn.f32 	%f1239, %f1217, %f1199, %f1087;
	fma.rn.f32 	%f1240, %f1217, %f1200, %f1088;
	fma.rn.f32 	%f1241, %f1218, %f1197, %f1089;
	fma.rn.f32 	%f1242, %f1218, %f1198, %f1090;
	fma.rn.f32 	%f1243, %f1218, %f1199, %f1091;
	fma.rn.f32 	%f1244, %f1218, %f1200, %f1092;
	fma.rn.f32 	%f1245, %f1219, %f1197, %f1093;
	fma.rn.f32 	%f1246, %f1219, %f1198, %f1094;
	fma.rn.f32 	%f1247, %f1219, %f1199, %f1095;
	fma.rn.f32 	%f1248, %f1219, %f1200, %f1096;
	fma.rn.f32 	%f1249, %f1220, %f1197, %f1097;
	fma.rn.f32 	%f1250, %f1220, %f1198, %f1098;
	fma.rn.f32 	%f1251, %f1220, %f1199, %f1099;
	fma.rn.f32 	%f1252, %f1220, %f1200, %f1100;
	ld.shared.v4.f32 	{%f1253, %f1254, %f1255, %f1256}, [%r83+5248];
	fma.rn.f32 	%f1257, %f1253, %f1177, %f1105;
	fma.rn.f32 	%f1258, %f1253, %f1178, %f1106;
	fma.rn.f32 	%f1259, %f1253, %f1179, %f1107;
	fma.rn.f32 	%f1260, %f1253, %f1180, %f1108;
	fma.rn.f32 	%f1261, %f1254, %f1177, %f1109;
	fma.rn.f32 	%f1262, %f1254, %f1178, %f1110;
	fma.rn.f32 	%f1263, %f1254, %f1179, %f1111;
	fma.rn.f32 	%f1264, %f1254, %f1180, %f1112;
	fma.rn.f32 	%f1265, %f1255, %f1177, %f1113;
	fma.rn.f32 	%f1266, %f1255, %f1178, %f1114;
	fma.rn.f32 	%f1267, %f1255, %f1179, %f1115;
	fma.rn.f32 	%f1268, %f1255, %f1180, %f1116;
	fma.rn.f32 	%f1269, %f1256, %f1177, %f1117;
	fma.rn.f32 	%f1270, %f1256, %f1178, %f1118;
	fma.rn.f32 	%f1271, %f1256, %f1179, %f1119;
	fma.rn.f32 	%f1272, %f1256, %f1180, %f1120;
	fma.rn.f32 	%f1273, %f1253, %f1197, %f1121;
	fma.rn.f32 	%f1274, %f1253, %f1198, %f1122;
	fma.rn.f32 	%f1275, %f1253, %f1199, %f1123;
	fma.rn.f32 	%f1276, %f1253, %f1200, %f1124;
	fma.rn.f32 	%f1277, %f1254, %f1197, %f1125;
	fma.rn.f32 	%f1278, %f1254, %f1198, %f1126;
	fma.rn.f32 	%f1279, %f1254, %f1199, %f1127;
	fma.rn.f32 	%f1280, %f1254, %f1200, %f1128;
	fma.rn.f32 	%f1281, %f1255, %f1197, %f1129;
	fma.rn.f32 	%f1282, %f1255, %f1198, %f1130;
	fma.rn.f32 	%f1283, %f1255, %f1199, %f1131;
	fma.rn.f32 	%f1284, %f1255, %f1200, %f1132;
	fma.rn.f32 	%f1285, %f1256, %f1197, %f1133;
	fma.rn.f32 	%f1286, %f1256, %f1198, %f1134;
	fma.rn.f32 	%f1287, %f1256, %f1199, %f1135;
	fma.rn.f32 	%f1288, %f1256, %f1200, %f1136;
	ld.shared.v4.f32 	{%f1289, %f1290, %f1291, %f1292}, [%r83+5312];
	fma.rn.f32 	%f1293, %f1289, %f1177, %f1141;
	fma.rn.f32 	%f1294, %f1289, %f1178, %f1142;
	fma.rn.f32 	%f1295, %f1289, %f1179, %f1143;
	fma.rn.f32 	%f1296, %f1289, %f1180, %f1144;
	fma.rn.f32 	%f1297, %f1290, %f1177, %f1145;
	fma.rn.f32 	%f1298, %f1290, %f1178, %f1146;
	fma.rn.f32 	%f1299, %f1290, %f1179, %f1147;
	fma.rn.f32 	%f1300, %f1290, %f1180, %f1148;
	fma.rn.f32 	%f1301, %f1291, %f1177, %f1149;
	fma.rn.f32 	%f1302, %f1291, %f1178, %f1150;
	fma.rn.f32 	%f1303, %f1291, %f1179, %f1151;
	fma.rn.f32 	%f1304, %f1291, %f1180, %f1152;
	fma.rn.f32 	%f1305, %f1292, %f1177, %f1153;
	fma.rn.f32 	%f1306, %f1292, %f1178, %f1154;
	fma.rn.f32 	%f1307, %f1292, %f1179, %f1155;
	fma.rn.f32 	%f1308, %f1292, %f1180, %f1156;
	fma.rn.f32 	%f1309, %f1289, %f1197, %f1157;
	fma.rn.f32 	%f1310, %f1289, %f1198, %f1158;
	fma.rn.f32 	%f1311, %f1289, %f1199, %f1159;
	fma.rn.f32 	%f1312, %f1289, %f1200, %f1160;
	fma.rn.f32 	%f1313, %f1290, %f1197, %f1161;
	fma.rn.f32 	%f1314, %f1290, %f1198, %f1162;
	fma.rn.f32 	%f1315, %f1290, %f1199, %f1163;
	fma.rn.f32 	%f1316, %f1290, %f1200, %f1164;
	fma.rn.f32 	%f1317, %f1291, %f1197, %f1165;
	fma.rn.f32 	%f1318, %f1291, %f1198, %f1166;
	fma.rn.f32 	%f1319, %f1291, %f1199, %f1167;
	fma.rn.f32 	%f1320, %f1291, %f1200, %f1168;
	fma.rn.f32 	%f1321, %f1292, %f1197, %f1169;
	fma.rn.f32 	%f1322, %f1292, %f1198, %f1170;
	fma.rn.f32 	%f1323, %f1292, %f1199, %f1171;
	fma.rn.f32 	%f1324, %f1292, %f1200, %f1172;
	ld.shared.v4.f32 	{%f1325, %f1326, %f1327, %f1328}, [%r83+6144];
	ld.shared.v4.f32 	{%f1329, %f1330, %f1331, %f1332}, [%r88+3072];
	fma.rn.f32 	%f1333, %f1325, %f1329, %f1181;
	fma.rn.f32 	%f1334, %f1325, %f1330, %f1182;
	fma.rn.f32 	%f1335, %f1325, %f1331, %f1183;
	fma.rn.f32 	%f1336, %f1325, %f1332, %f1184;
	fma.rn.f32 	%f1337, %f1326, %f1329, %f1185;
	fma.rn.f32 	%f1338, %f1326, %f1330, %f1186;
	fma.rn.f32 	%f1339, %f1326, %f1331, %f1187;
	fma.rn.f32 	%f1340, %f1326, %f1332, %f1188;
	fma.rn.f32 	%f1341, %f1327, %f1329, %f1189;
	fma.rn.f32 	%f1342, %f1327, %f1330, %f1190;
	fma.rn.f32 	%f1343, %f1327, %f1331, %f1191;
	fma.rn.f32 	%f1344, %f1327, %f1332, %f1192;
	fma.rn.f32 	%f1345, %f1328, %f1329, %f1193;
	fma.rn.f32 	%f1346, %f1328, %f1330, %f1194;
	fma.rn.f32 	%f1347, %f1328, %f1331, %f1195;
	fma.rn.f32 	%f1348, %f1328, %f1332, %f1196;
	ld.shared.v4.f32 	{%f1349, %f1350, %f1351, %f1352}, [%r88+3200];
	fma.rn.f32 	%f1353, %f1325, %f1349, %f1201;
	fma.rn.f32 	%f1354, %f1325, %f1350, %f1202;
	fma.rn.f32 	%f1355, %f1325, %f1351, %f1203;
	fma.rn.f32 	%f1356, %f1325, %f1352, %f1204;
	fma.rn.f32 	%f1357, %f1326, %f1349, %f1205;
	fma.rn.f32 	%f1358, %f1326, %f1350, %f1206;
	fma.rn.f32 	%f1359, %f1326, %f1351, %f1207;
	fma.rn.f32 	%f1360, %f1326, %f1352, %f1208;
	fma.rn.f32 	%f1361, %f1327, %f1349, %f1209;
	fma.rn.f32 	%f1362, %f1327, %f1350, %f1210;
	fma.rn.f32 	%f1363, %f1327, %f1351, %f1211;
	fma.rn.f32 	%f1364, %f1327, %f1352, %f1212;
	fma.rn.f32 	%f1365, %f1328, %f1349, %f1213;
	fma.rn.f32 	%f1366, %f1328, %f1350, %f1214;
	fma.rn.f32 	%f1367, %f1328, %f1351, %f1215;
	fma.rn.f32 	%f1368, %f1328, %f1352, %f1216;
	ld.shared.v4.f32 	{%f1369, %f1370, %f1371, %f1372}, [%r83+6208];
	fma.rn.f32 	%f1373, %f1369, %f1329, %f1221;
	fma.rn.f32 	%f1374, %f1369, %f1330, %f1222;
	fma.rn.f32 	%f1375, %f1369, %f1331, %f1223;
	fma.rn.f32 	%f1376, %f1369, %f1332, %f1224;
	fma.rn.f32 	%f1377, %f1370, %f1329, %f1225;
	fma.rn.f32 	%f1378, %f1370, %f1330, %f1226;
	fma.rn.f32 	%f1379, %f1370, %f1331, %f1227;
	fma.rn.f32 	%f1380, %f1370, %f1332, %f1228;
	fma.rn.f32 	%f1381, %f1371, %f1329, %f1229;
	fma.rn.f32 	%f1382, %f1371, %f1330, %f1230;
	fma.rn.f32 	%f1383, %f1371, %f1331, %f1231;
	fma.rn.f32 	%f1384, %f1371, %f1332, %f1232;
	fma.rn.f32 	%f1385, %f1372, %f1329, %f1233;
	fma.rn.f32 	%f1386, %f1372, %f1330, %f1234;
	fma.rn.f32 	%f1387, %f1372, %f1331, %f1235;
	fma.rn.f32 	%f1388, %f1372, %f1332, %f1236;
	fma.rn.f32 	%f1389, %f1369, %f1349, %f1237;
	fma.rn.f32 	%f1390, %f1369, %f1350, %f1238;
	fma.rn.f32 	%f1391, %f1369, %f1351, %f1239;
	fma.rn.f32 	%f1392, %f1369, %f1352, %f1240;
	fma.rn.f32 	%f1393, %f1370, %f1349, %f1241;
	fma.rn.f32 	%f1394, %f1370, %f1350, %f1242;
	fma.rn.f32 	%f1395, %f1370, %f1351, %f1243;
	fma.rn.f32 	%f1396, %f1370, %f1352, %f1244;
	fma.rn.f32 	%f1397, %f1371, %f1349, %f1245;
	fma.rn.f32 	%f1398, %f1371, %f1350, %f1246;
	fma.rn.f32 	%f1399, %f1371, %f1351, %f1247;
	fma.rn.f32 	%f1400, %f1371, %f1352, %f1248;
	fma.rn.f32 	%f1401, %f1372, %f1349, %f1249;
	fma.rn.f32 	%f1402, %f1372, %f1350, %f1250;
	fma.rn.f32 	%f1403, %f1372, %f1351, %f1251;
	fma.rn.f32 	%f1404, %f1372, %f1352, %f1252;
	ld.shared.v4.f32 	{%f1405, %f1406, %f1407, %f1408}, [%r83+6272];
	fma.rn.f32 	%f1409, %f1405, %f1329, %f1257;
	fma.rn.f32 	%f1410, %f1405, %f1330, %f1258;
	fma.rn.f32 	%f1411, %f1405, %f1331, %f1259;
	fma.rn.f32 	%f1412, %f1405, %f1332, %f1260;
	fma.rn.f32 	%f1413, %f1406, %f1329, %f1261;
	fma.rn.f32 	%f1414, %f1406, %f1330, %f1262;
	fma.rn.f32 	%f1415, %f1406, %f1331, %f1263;
	fma.rn.f32 	%f1416, %f1406, %f1332, %f1264;
	fma.rn.f32 	%f1417, %f1407, %f1329, %f1265;
	fma.rn.f32 	%f1418, %f1407, %f1330, %f1266;
	fma.rn.f32 	%f1419, %f1407, %f1331, %f1267;
	fma.rn.f32 	%f1420, %f1407, %f1332, %f1268;
	fma.rn.f32 	%f1421, %f1408, %f1329, %f1269;
	fma.rn.f32 	%f1422, %f1408, %f1330, %f1270;
	fma.rn.f32 	%f1423, %f1408, %f1331, %f1271;
	fma.rn.f32 	%f1424, %f1408, %f1332, %f1272;
	fma.rn.f32 	%f1425, %f1405, %f1349, %f1273;
	fma.rn.f32 	%f1426, %f1405, %f1350, %f1274;
	fma.rn.f32 	%f1427, %f1405, %f1351, %f1275;
	fma.rn.f32 	%f1428, %f1405, %f1352, %f1276;
	fma.rn.f32 	%f1429, %f1406, %f1349, %f1277;
	fma.rn.f32 	%f1430, %f1406, %f1350, %f1278;
	fma.rn.f32 	%f1431, %f1406, %f1351, %f1279;
	fma.rn.f32 	%f1432, %f1406, %f1352, %f1280;
	fma.rn.f32 	%f1433, %f1407, %f1349, %f1281;
	fma.rn.f32 	%f1434, %f1407, %f1350, %f1282;
	fma.rn.f32 	%f1435, %f1407, %f1351, %f1283;
	fma.rn.f32 	%f1436, %f1407, %f1352, %f1284;
	fma.rn.f32 	%f1437, %f1408, %f1349, %f1285;
	fma.rn.f32 	%f1438, %f1408, %f1350, %f1286;
	fma.rn.f32 	%f1439, %f1408, %f1351, %f1287;
	fma.rn.f32 	%f1440, %f1408, %f1352, %f1288;
	ld.shared.v4.f32 	{%f1441, %f1442, %f1443, %f1444}, [%r83+6336];
	fma.rn.f32 	%f1445, %f1441, %f1329, %f1293;
	fma.rn.f32 	%f1446, %f1441, %f1330, %f1294;
	fma.rn.f32 	%f1447, %f1441, %f1331, %f1295;
	fma.rn.f32 	%f1448, %f1441, %f1332, %f1296;
	fma.rn.f32 	%f1449, %f1442, %f1329, %f1297;
	fma.rn.f32 	%f1450, %f1442, %f1330, %f1298;
	fma.rn.f32 	%f1451, %f1442, %f1331, %f1299;
	fma.rn.f32 	%f1452, %f1442, %f1332, %f1300;
	fma.rn.f32 	%f1453, %f1443, %f1329, %f1301;
	fma.rn.f32 	%f1454, %f1443, %f1330, %f1302;
	fma.rn.f32 	%f1455, %f1443, %f1331, %f1303;
	fma.rn.f32 	%f1456, %f1443, %f1332, %f1304;
	fma.rn.f32 	%f1457, %f1444, %f1329, %f1305;
	fma.rn.f32 	%f1458, %f1444, %f1330, %f1306;
	fma.rn.f32 	%f1459, %f1444, %f1331, %f1307;
	fma.rn.f32 	%f1460, %f1444, %f1332, %f1308;
	fma.rn.f32 	%f1461, %f1441, %f1349, %f1309;
	fma.rn.f32 	%f1462, %f1441, %f1350, %f1310;
	fma.rn.f32 	%f1463, %f1441, %f1351, %f1311;
	fma.rn.f32 	%f1464, %f1441, %f1352, %f1312;
	fma.rn.f32 	%f1465, %f1442, %f1349, %f1313;
	fma.rn.f32 	%f1466, %f1442, %f1350, %f1314;
	fma.rn.f32 	%f1467, %f1442, %f1351, %f1315;
	fma.rn.f32 	%f1468, %f1442, %f1352, %f1316;
	fma.rn.f32 	%f1469, %f1443, %f1349, %f1317;
	fma.rn.f32 	%f1470, %f1443, %f1350, %f1318;
	fma.rn.f32 	%f1471, %f1443, %f1351, %f1319;
	fma.rn.f32 	%f1472, %f1443, %f1352, %f1320;
	fma.rn.f32 	%f1473, %f1444, %f1349, %f1321;
	fma.rn.f32 	%f1474, %f1444, %f1350, %f1322;
	fma.rn.f32 	%f1475, %f1444, %f1351, %f1323;
	fma.rn.f32 	%f1476, %f1444, %f1352, %f1324;
	ld.shared.v4.f32 	{%f1477, %f1478, %f1479, %f1480}, [%r83+7168];
	ld.shared.v4.f32 	{%f1481, %f1482, %f1483, %f1484}, [%r88+3584];
	fma.rn.f32 	%f1485, %f1477, %f1481, %f1333;
	fma.rn.f32 	%f1486, %f1477, %f1482, %f1334;
	fma.rn.f32 	%f1487, %f1477, %f1483, %f1335;
	fma.rn.f32 	%f1488, %f1477, %f1484, %f1336;
	fma.rn.f32 	%f1489, %f1478, %f1481, %f1337;
	fma.rn.f32 	%f1490, %f1478, %f1482, %f1338;
	fma.rn.f32 	%f1491, %f1478, %f1483, %f1339;
	fma.rn.f32 	%f1492, %f1478, %f1484, %f1340;
	fma.rn.f32 	%f1493, %f1479, %f1481, %f1341;
	fma.rn.f32 	%f1494, %f1479, %f1482, %f1342;
	fma.rn.f32 	%f1495, %f1479, %f1483, %f1343;
	fma.rn.f32 	%f1496, %f1479, %f1484, %f1344;
	fma.rn.f32 	%f1497, %f1480, %f1481, %f1345;
	fma.rn.f32 	%f1498, %f1480, %f1482, %f1346;
	fma.rn.f32 	%f1499, %f1480, %f1483, %f1347;
	fma.rn.f32 	%f1500, %f1480, %f1484, %f1348;
	ld.shared.v4.f32 	{%f1501, %f1502, %f1503, %f1504}, [%r88+3712];
	fma.rn.f32 	%f1505, %f1477, %f1501, %f1353;
	fma.rn.f32 	%f1506, %f1477, %f1502, %f1354;
	fma.rn.f32 	%f1507, %f1477, %f1503, %f1355;
	fma.rn.f32 	%f1508, %f1477, %f1504, %f1356;
	fma.rn.f32 	%f1509, %f1478, %f1501, %f1357;
	fma.rn.f32 	%f1510, %f1478, %f1502, %f1358;
	fma.rn.f32 	%f1511, %f1478, %f1503, %f1359;
	fma.rn.f32 	%f1512, %f1478, %f1504, %f1360;
	fma.rn.f32 	%f1513, %f1479, %f1501, %f1361;
	fma.rn.f32 	%f1514, %f1479, %f1502, %f1362;
	fma.rn.f32 	%f1515, %f1479, %f1503, %f1363;
	fma.rn.f32 	%f1516, %f1479, %f1504, %f1364;
	fma.rn.f32 	%f1517, %f1480, %f1501, %f1365;
	fma.rn.f32 	%f1518, %f1480, %f1502, %f1366;
	fma.rn.f32 	%f1519, %f1480, %f1503, %f1367;
	fma.rn.f32 	%f1520, %f1480, %f1504, %f1368;
	ld.shared.v4.f32 	{%f1521, %f1522, %f1523, %f1524}, [%r83+7232];
	fma.rn.f32 	%f1525, %f1521, %f1481, %f1373;
	fma.rn.f32 	%f1526, %f1521, %f1482, %f1374;
	fma.rn.f32 	%f1527, %f1521, %f1483, %f1375;
	fma.rn.f32 	%f1528, %f1521, %f1484, %f1376;
	fma.rn.f32 	%f1529, %f1522, %f1481, %f1377;
	fma.rn.f32 	%f1530, %f1522, %f1482, %f1378;
	fma.rn.f32 	%f1531, %f1522, %f1483, %f1379;
	fma.rn.f32 	%f1532, %f1522, %f1484, %f1380;
	fma.rn.f32 	%f1533, %f1523, %f1481, %f1381;
	fma.rn.f32 	%f1534, %f1523, %f1482, %f1382;
	fma.rn.f32 	%f1535, %f1523, %f1483, %f1383;
	fma.rn.f32 	%f1536, %f1523, %f1484, %f1384;
	fma.rn.f32 	%f1537, %f1524, %f1481, %f1385;
	fma.rn.f32 	%f1538, %f1524, %f1482, %f1386;
	fma.rn.f32 	%f1539, %f1524, %f1483, %f1387;
	fma.rn.f32 	%f1540, %f1524, %f1484, %f1388;
	fma.rn.f32 	%f1541, %f1521, %f1501, %f1389;
	fma.rn.f32 	%f1542, %f1521, %f1502, %f1390;
	fma.rn.f32 	%f1543, %f1521, %f1503, %f1391;
	fma.rn.f32 	%f1544, %f1521, %f1504, %f1392;
	fma.rn.f32 	%f1545, %f1522, %f1501, %f1393;
	fma.rn.f32 	%f1546, %f1522, %f1502, %f1394;
	fma.rn.f32 	%f1547, %f1522, %f1503, %f1395;
	fma.rn.f32 	%f1548, %f1522, %f1504, %f1396;
	fma.rn.f32 	%f1549, %f1523, %f1501, %f1397;
	fma.rn.f32 	%f1550, %f1523, %f1502, %f1398;
	fma.rn.f32 	%f1551, %f1523, %f1503, %f1399;
	fma.rn.f32 	%f1552, %f1523, %f1504, %f1400;
	fma.rn.f32 	%f1553, %f1524, %f1501, %f1401;
	fma.rn.f32 	%f1554, %f1524, %f1502, %f1402;
	fma.rn.f32 	%f1555, %f1524, %f1503, %f1403;
	fma.rn.f32 	%f1556, %f1524, %f1504, %f1404;
	ld.shared.v4.f32 	{%f1557, %f1558, %f1559, %f1560}, [%r83+7296];
	fma.rn.f32 	%f1561, %f1557, %f1481, %f1409;
	fma.rn.f32 	%f1562, %f1557, %f1482, %f1410;
	fma.rn.f32 	%f1563, %f1557, %f1483, %f1411;
	fma.rn.f32 	%f1564, %f1557, %f1484, %f1412;
	fma.rn.f32 	%f1565, %f1558, %f1481, %f1413;
	fma.rn.f32 	%f1566, %f1558, %f1482, %f1414;
	fma.rn.f32 	%f1567, %f1558, %f1483, %f1415;
	fma.rn.f32 	%f1568, %f1558, %f1484, %f1416;
	fma.rn.f32 	%f1569, %f1559, %f1481, %f1417;
	fma.rn.f32 	%f1570, %f1559, %f1482, %f1418;
	fma.rn.f32 	%f1571, %f1559, %f1483, %f1419;
	fma.rn.f32 	%f1572, %f1559, %f1484, %f1420;
	fma.rn.f32 	%f1573, %f1560, %f1481, %f1421;
	fma.rn.f32 	%f1574, %f1560, %f1482, %f1422;
	fma.rn.f32 	%f1575, %f1560, %f1483, %f1423;
	fma.rn.f32 	%f1576, %f1560, %f1484, %f1424;
	fma.rn.f32 	%f1577, %f1557, %f1501, %f1425;
	fma.rn.f32 	%f1578, %f1557, %f1502, %f1426;
	fma.rn.f32 	%f1579, %f1557, %f1503, %f1427;
	fma.rn.f32 	%f1580, %f1557, %f1504, %f1428;
	fma.rn.f32 	%f1581, %f1558, %f1501, %f1429;
	fma.rn.f32 	%f1582, %f1558, %f1502, %f1430;
	fma.rn.f32 	%f1583, %f1558, %f1503, %f1431;
	fma.rn.f32 	%f1584, %f1558, %f1504, %f1432;
	fma.rn.f32 	%f1585, %f1559, %f1501, %f1433;
	fma.rn.f32 	%f1586, %f1559, %f1502, %f1434;
	fma.rn.f32 	%f1587, %f1559, %f1503, %f1435;
	fma.rn.f32 	%f1588, %f1559, %f1504, %f1436;
	fma.rn.f32 	%f1589, %f1560, %f1501, %f1437;
	fma.rn.f32 	%f1590, %f1560, %f1502, %f1438;
	fma.rn.f32 	%f1591, %f1560, %f1503, %f1439;
	fma.rn.f32 	%f1592, %f1560, %f1504, %f1440;
	ld.shared.v4.f32 	{%f1593, %f1594, %f1595, %f1596}, [%r83+7360];
	fma.rn.f32 	%f1597, %f1593, %f1481, %f1445;
	fma.rn.f32 	%f1598, %f1593, %f1482, %f1446;
	fma.rn.f32 	%f1599, %f1593, %f1483, %f1447;
	fma.rn.f32 	%f1600, %f1593, %f1484, %f1448;
	fma.rn.f32 	%f1601, %f1594, %f1481, %f1449;
	fma.rn.f32 	%f1602, %f1594, %f1482, %f1450;
	fma.rn.f32 	%f1603, %f1594, %f1483, %f1451;
	fma.rn.f32 	%f1604, %f1594, %f1484, %f1452;
	fma.rn.f32 	%f1605, %f1595, %f1481, %f1453;
	fma.rn.f32 	%f1606, %f1595, %f1482, %f1454;
	fma.rn.f32 	%f1607, %f1595, %f1483, %f1455;
	fma.rn.f32 	%f1608, %f1595, %f1484, %f1456;
	fma.rn.f32 	%f1609, %f1596, %f1481, %f1457;
	fma.rn.f32 	%f1610, %f1596, %f1482, %f1458;
	fma.rn.f32 	%f1611, %f1596, %f1483, %f1459;
	fma.rn.f32 	%f1612, %f1596, %f1484, %f1460;
	fma.rn.f32 	%f1613, %f1593, %f1501, %f1461;
	fma.rn.f32 	%f1614, %f1593, %f1502, %f1462;
	fma.rn.f32 	%f1615, %f1593, %f1503, %f1463;
	fma.rn.f32 	%f1616, %f1593, %f1504, %f1464;
	fma.rn.f32 	%f1617, %f1594, %f1501, %f1465;
	fma.rn.f32 	%f1618, %f1594, %f1502, %f1466;
	fma.rn.f32 	%f1619, %f1594, %f1503, %f1467;
	fma.rn.f32 	%f1620, %f1594, %f1504, %f1468;
	fma.rn.f32 	%f1621, %f1595, %f1501, %f1469;
	fma.rn.f32 	%f1622, %f1595, %f1502, %f1470;
	fma.rn.f32 	%f1623, %f1595, %f1503, %f1471;
	fma.rn.f32 	%f1624, %f1595, %f1504, %f1472;
	fma.rn.f32 	%f1625, %f1596, %f1501, %f1473;
	fma.rn.f32 	%f1626, %f1596, %f1502, %f1474;
	fma.rn.f32 	%f1627, %f1596, %f1503, %f1475;
	fma.rn.f32 	%f1628, %f1596, %f1504, %f1476;
	ld.shared.v4.f32 	{%f1629, %f1630, %f1631, %f1632}, [%r83+8192];
	ld.shared.v4.f32 	{%f1633, %f1634, %f1635, %f1636}, [%r88+4096];
	fma.rn.f32 	%f1637, %f1629, %f1633, %f1485;
	fma.rn.f32 	%f1638, %f1629, %f1634, %f1486;
	fma.rn.f32 	%f1639, %f1629, %f1635, %f1487;
	fma.rn.f32 	%f1640, %f1629, %f1636, %f1488;
	fma.rn.f32 	%f1641, %f1630, %f1633, %f1489;
	fma.rn.f32 	%f1642, %f1630, %f1634, %f1490;
	fma.rn.f32 	%f1643, %f1630, %f1635, %f1491;
	fma.rn.f32 	%f1644, %f1630, %f1636, %f1492;
	fma.rn.f32 	%f1645, %f1631, %f1633, %f1493;
	fma.rn.f32 	%f1646, %f1631, %f1634, %f1494;
	fma.rn.f32 	%f1647, %f1631, %f1635, %f1495;
	fma.rn.f32 	%f1648, %f1631, %f1636, %f1496;
	fma.rn.f32 	%f1649, %f1632, %f1633, %f1497;
	fma.rn.f32 	%f1650, %f1632, %f1634, %f1498;
	fma.rn.f32 	%f1651, %f1632, %f1635, %f1499;
	fma.rn.f32 	%f1652, %f1632, %f1636, %f1500;
	ld.shared.v4.f32 	{%f1653, %f1654, %f1655, %f1656}, [%r88+4224];
	fma.rn.f32 	%f1657, %f1629, %f1653, %f1505;
	fma.rn.f32 	%f1658, %f1629, %f1654, %f1506;
	fma.rn.f32 	%f1659, %f1629, %f1655, %f1507;
	fma.rn.f32 	%f1660, %f1629, %f1656, %f1508;
	fma.rn.f32 	%f1661, %f1630, %f1653, %f1509;
	fma.rn.f32 	%f1662, %f1630, %f1654, %f1510;
	fma.rn.f32 	%f1663, %f1630, %f1655, %f1511;
	fma.rn.f32 	%f1664, %f1630, %f1656, %f1512;
	fma.rn.f32 	%f1665, %f1631, %f1653, %f1513;
	fma.rn.f32 	%f1666, %f1631, %f1654, %f1514;
	fma.rn.f32 	%f1667, %f1631, %f1655, %f1515;
	fma.rn.f32 	%f1668, %f1631, %f1656, %f1516;
	fma.rn.f32 	%f1669, %f1632, %f1653, %f1517;
	fma.rn.f32 	%f1670, %f1632, %f1654, %f1518;
	fma.rn.f32 	%f1671, %f1632, %f1655, %f1519;
	fma.rn.f32 	%f1672, %f1632, %f1656, %f1520;
	ld.shared.v4.f32 	{%f1673, %f1674, %f1675, %f1676}, [%r83+8256];
	fma.rn.f32 	%f1677, %f1673, %f1633, %f1525;
	fma.rn.f32 	%f1678, %f1673, %f1634, %f1526;
	fma.rn.f32 	%f1679, %f1673, %f1635, %f1527;
	fma.rn.f32 	%f1680, %f1673, %f1636, %f1528;
	fma.rn.f32 	%f1681, %f1674, %f1633, %f1529;
	fma.rn.f32 	%f1682, %f1674, %f1634, %f1530;
	fma.rn.f32 	%f1683, %f1674, %f1635, %f1531;
	fma.rn.f32 	%f1684, %f1674, %f1636, %f1532;
	fma.rn.f32 	%f1685, %f1675, %f1633, %f1533;
	fma.rn.f32 	%f1686, %f1675, %f1634, %f1534;
	fma.rn.f32 	%f1687, %f1675, %f1635, %f1535;
	fma.rn.f32 	%f1688, %f1675, %f1636, %f1536;
	fma.rn.f32 	%f1689, %f1676, %f1633, %f1537;
	fma.rn.f32 	%f1690, %f1676, %f1634, %f1538;
	fma.rn.f32 	%f1691, %f1676, %f1635, %f1539;
	fma.rn.f32 	%f1692, %f1676, %f1636, %f1540;
	fma.rn.f32 	%f1693, %f1673, %f1653, %f1541;
	fma.rn.f32 	%f1694, %f1673, %f1654, %f1542;
	fma.rn.f32 	%f1695, %f1673, %f1655, %f1543;
	fma.rn.f32 	%f1696, %f1673, %f1656, %f1544;
	fma.rn.f32 	%f1697, %f1674, %f1653, %f1545;
	fma.rn.f32 	%f1698, %f1674, %f1654, %f1546;
	fma.rn.f32 	%f1699, %f1674, %f1655, %f1547;
	fma.rn.f32 	%f1700, %f1674, %f1656, %f1548;
	fma.rn.f32 	%f1701, %f1675, %f1653, %f1549;
	fma.rn.f32 	%f1702, %f1675, %f1654, %f1550;
	fma.rn.f32 	%f1703, %f1675, %f1655, %f1551;
	fma.rn.f32 	%f1704, %f1675, %f1656, %f1552;
	fma.rn.f32 	%f1705, %f1676, %f1653, %f1553;
	fma.rn.f32 	%f1706, %f1676, %f1654, %f1554;
	fma.rn.f32 	%f1707, %f1676, %f1655, %f1555;
	fma.rn.f32 	%f1708, %f1676, %f1656, %f1556;
	ld.shared.v4.f32 	{%f1709, %f1710, %f1711, %f1712}, [%r83+8320];
	fma.rn.f32 	%f1713, %f1709, %f1633, %f1561;
	fma.rn.f32 	%f1714, %f1709, %f1634, %f1562;
	fma.rn.f32 	%f1715, %f1709, %f1635, %f1563;
	fma.rn.f32 	%f1716, %f1709, %f1636, %f1564;
	fma.rn.f32 	%f1717, %f1710, %f1633, %f1565;
	fma.rn.f32 	%f1718, %f1710, %f1634, %f1566;
	fma.rn.f32 	%f1719, %f1710, %f1635, %f1567;
	fma.rn.f32 	%f1720, %f1710, %f1636, %f1568;
	fma.rn.f32 	%f1721, %f1711, %f1633, %f1569;
	fma.rn.f32 	%f1722, %f1711, %f1634, %f1570;
	fma.rn.f32 	%f1723, %f1711, %f1635, %f1571;
	fma.rn.f32 	%f1724, %f1711, %f1636, %f1572;
	fma.rn.f32 	%f1725, %f1712, %f1633, %f1573;
	fma.rn.f32 	%f1726, %f1712, %f1634, %f1574;
	fma.rn.f32 	%f1727, %f1712, %f1635, %f1575;
	fma.rn.f32 	%f1728, %f1712, %f1636, %f1576;
	fma.rn.f32 	%f1729, %f1709, %f1653, %f1577;
	fma.rn.f32 	%f1730, %f1709, %f1654, %f1578;
	fma.rn.f32 	%f1731, %f1709, %f1655, %f1579;
	fma.rn.f32 	%f1732, %f1709, %f1656, %f1580;
	fma.rn.f32 	%f1733, %f1710, %f1653, %f1581;
	fma.rn.f32 	%f1734, %f1710, %f1654, %f1582;
	fma.rn.f32 	%f1735, %f1710, %f1655, %f1583;
	fma.rn.f32 	%f1736, %f1710, %f1656, %f1584;
	fma.rn.f32 	%f1737, %f1711, %f1653, %f1585;
	fma.rn.f32 	%f1738, %f1711, %f1654, %f1586;
	fma.rn.f32 	%f1739, %f1711, %f1655, %f1587;
	fma.rn.f32 	%f1740, %f1711, %f1656, %f1588;
	fma.rn.f32 	%f1741, %f1712, %f1653, %f1589;
	fma.rn.f32 	%f1742, %f1712, %f1654, %f1590;
	fma.rn.f32 	%f1743, %f1712, %f1655, %f1591;
	fma.rn.f32 	%f1744, %f1712, %f1656, %f1592;
	ld.shared.v4.f32 	{%f1745, %f1746, %f1747, %f1748}, [%r83+8384];
	fma.rn.f32 	%f1749, %f1745, %f1633, %f1597;
	fma.rn.f32 	%f1750, %f1745, %f1634, %f1598;
	fma.rn.f32 	%f1751, %f1745, %f1635, %f1599;
	fma.rn.f32 	%f1752, %f1745, %f1636, %f1600;
	fma.rn.f32 	%f1753, %f1746, %f1633, %f1601;
	fma.rn.f32 	%f1754, %f1746, %f1634, %f1602;
	fma.rn.f32 	%f1755, %f1746, %f1635, %f1603;
	fma.rn.f32 	%f1756, %f1746, %f1636, %f1604;
	fma.rn.f32 	%f1757, %f1747, %f1633, %f1605;
	fma.rn.f32 	%f1758, %f1747, %f1634, %f1606;
	fma.rn.f32 	%f1759, %f1747, %f1635, %f1607;
	fma.rn.f32 	%f1760, %f1747, %f1636, %f1608;
	fma.rn.f32 	%f1761, %f1748, %f1633, %f1609;
	fma.rn.f32 	%f1762, %f1748, %f1634, %f1610;
	fma.rn.f32 	%f1763, %f1748, %f1635, %f1611;
	fma.rn.f32 	%f1764, %f1748, %f1636, %f1612;
	fma.rn.f32 	%f1765, %f1745, %f1653, %f1613;
	fma.rn.f32 	%f1766, %f1745, %f1654, %f1614;
	fma.rn.f32 	%f1767, %f1745, %f1655, %f1615;
	fma.rn.f32 	%f1768, %f1745, %f1656, %f1616;
	fma.rn.f32 	%f1769, %f1746, %f1653, %f1617;
	fma.rn.f32 	%f1770, %f1746, %f1654, %f1618;
	fma.rn.f32 	%f1771, %f1746, %f1655, %f1619;
	fma.rn.f32 	%f1772, %f1746, %f1656, %f1620;
	fma.rn.f32 	%f1773, %f1747, %f1653, %f1621;
	fma.rn.f32 	%f1774, %f1747, %f1654, %f1622;
	fma.rn.f32 	%f1775, %f1747, %f1655, %f1623;
	fma.rn.f32 	%f1776, %f1747, %f1656, %f1624;
	fma.rn.f32 	%f1777, %f1748, %f1653, %f1625;
	fma.rn.f32 	%f1778, %f1748, %f1654, %f1626;
	fma.rn.f32 	%f1779, %f1748, %f1655, %f1627;
	fma.rn.f32 	%f1780, %f1748, %f1656, %f1628;
	ld.shared.v4.f32 	{%f1781, %f1782, %f1783, %f1784}, [%r83+9216];
	ld.shared.v4.f32 	{%f1785, %f1786, %f1787, %f1788}, [%r88+4608];
	fma.rn.f32 	%f1789, %f1781, %f1785, %f1637;
	fma.rn.f32 	%f1790, %f1781, %f1786, %f1638;
	fma.rn.f32 	%f1791, %f1781, %f1787, %f1639;
	fma.rn.f32 	%f1792, %f1781, %f1788, %f1640;
	fma.rn.f32 	%f1793, %f1782, %f1785, %f1641;
	fma.rn.f32 	%f1794, %f1782, %f1786, %f1642;
	fma.rn.f32 	%f1795, %f1782, %f1787, %f1643;
	fma.rn.f32 	%f1796, %f1782, %f1788, %f1644;
	fma.rn.f32 	%f1797, %f1783, %f1785, %f1645;
	fma.rn.f32 	%f1798, %f1783, %f1786, %f1646;
	fma.rn.f32 	%f1799, %f1783, %f1787, %f1647;
	fma.rn.f32 	%f1800, %f1783, %f1788, %f1648;
	fma.rn.f32 	%f1801, %f1784, %f1785, %f1649;
	fma.rn.f32 	%f1802, %f1784, %f1786, %f1650;
	fma.rn.f32 	%f1803, %f1784, %f1787, %f1651;
	fma.rn.f32 	%f1804, %f1784, %f1788, %f1652;
	ld.shared.v4.f32 	{%f1805, %f1806, %f1807, %f1808}, [%r88+4736];
	fma.rn.f32 	%f1809, %f1781, %f1805, %f1657;
	fma.rn.f32 	%f1810, %f1781, %f1806, %f1658;
	fma.rn.f32 	%f1811, %f1781, %f1807, %f1659;
	fma.rn.f32 	%f1812, %f1781, %f1808, %f1660;
	fma.rn.f32 	%f1813, %f1782, %f1805, %f1661;
	fma.rn.f32 	%f1814, %f1782, %f1806, %f1662;
	fma.rn.f32 	%f1815, %f1782, %f1807, %f1663;
	fma.rn.f32 	%f1816, %f1782, %f1808, %f1664;
	fma.rn.f32 	%f1817, %f1783, %f1805, %f1665;
	fma.rn.f32 	%f1818, %f1783, %f1806, %f1666;
	fma.rn.f32 	%f1819, %f1783, %f1807, %f1667;
	fma.rn.f32 	%f1820, %f1783, %f1808, %f1668;
	fma.rn.f32 	%f1821, %f1784, %f1805, %f1669;
	fma.rn.f32 	%f1822, %f1784, %f1806, %f1670;
	fma.rn.f32 	%f1823, %f1784, %f1807, %f1671;
	fma.rn.f32 	%f1824, %f1784, %f1808, %f1672;
	ld.shared.v4.f32 	{%f1825, %f1826, %f1827, %f1828}, [%r83+9280];
	fma.rn.f32 	%f1829, %f1825, %f1785, %f1677;
	fma.rn.f32 	%f1830, %f1825, %f1786, %f1678;
	fma.rn.f32 	%f1831, %f1825, %f1787, %f1679;
	fma.rn.f32 	%f1832, %f1825, %f1788, %f1680;
	fma.rn.f32 	%f1833, %f1826, %f1785, %f1681;
	fma.rn.f32 	%f1834, %f1826, %f1786, %f1682;
	fma.rn.f32 	%f1835, %f1826, %f1787, %f1683;
	fma.rn.f32 	%f1836, %f1826, %f1788, %f1684;
	fma.rn.f32 	%f1837, %f1827, %f1785, %f1685;
	fma.rn.f32 	%f1838, %f1827, %f1786, %f1686;
	fma.rn.f32 	%f1839, %f1827, %f1787, %f1687;
	fma.rn.f32 	%f1840, %f1827, %f1788, %f1688;
	fma.rn.f32 	%f1841, %f1828, %f1785, %f1689;
	fma.rn.f32 	%f1842, %f1828, %f1786, %f1690;
	fma.rn.f32 	%f1843, %f1828, %f1787, %f1691;
	fma.rn.f32 	%f1844, %f1828, %f1788, %f1692;
	fma.rn.f32 	%f1845, %f1825, %f1805, %f1693;
	fma.rn.f32 	%f1846, %f1825, %f1806, %f1694;
	fma.rn.f32 	%f1847, %f1825, %f1807, %f1695;
	fma.rn.f32 	%f1848, %f1825, %f1808, %f1696;
	fma.rn.f32 	%f1849, %f1826, %f1805, %f1697;
	fma.rn.f32 	%f1850, %f1826, %f1806, %f1698;
	fma.rn.f32 	%f1851, %f1826, %f1807, %f1699;
	fma.rn.f32 	%f1852, %f1826, %f1808, %f1700;
	fma.rn.f32 	%f1853, %f1827, %f1805, %f1701;
	fma.rn.f32 	%f1854, %f1827, %f1806, %f1702;
	fma.rn.f32 	%f1855, %f1827, %f1807, %f1703;
	fma.rn.f32 	%f1856, %f1827, %f1808, %f1704;
	fma.rn.f32 	%f1857, %f1828, %f1805, %f1705;
	fma.rn.f32 	%f1858, %f1828, %f1806, %f1706;
	fma.rn.f32 	%f1859, %f1828, %f1807, %f1707;
	fma.rn.f32 	%f1860, %f1828, %f1808, %f1708;
	ld.shared.v4.f32 	{%f1861, %f1862, %f1863, %f1864}, [%r83+9344];
	fma.rn.f32 	%f1865, %f1861, %f1785, %f1713;
	fma.rn.f32 	%f1866, %f1861, %f1786, %f1714;
	fma.rn.f32 	%f1867, %f1861, %f1787, %f1715;
	fma.rn.f32 	%f1868, %f1861, %f1788, %f1716;
	fma.rn.f32 	%f1869, %f1862, %f1785, %f1717;
	fma.rn.f32 	%f1870, %f1862, %f1786, %f1718;
	fma.rn.f32 	%f1871, %f1862, %f1787, %f1719;
	fma.rn.f32 	%f1872, %f1862, %f1788, %f1720;
	fma.rn.f32 	%f1873, %f1863, %f1785, %f1721;
	fma.rn.f32 	%f1874, %f1863, %f1786, %f1722;
	fma.rn.f32 	%f1875, %f1863, %f1787, %f1723;
	fma.rn.f32 	%f1876, %f1863, %f1788, %f1724;
	fma.rn.f32 	%f1877, %f1864, %f1785, %f1725;
	fma.rn.f32 	%f1878, %f1864, %f1786, %f1726;
	fma.rn.f32 	%f1879, %f1864, %f1787, %f1727;
	fma.rn.f32 	%f1880, %f1864, %f1788, %f1728;
	fma.rn.f32 	%f1881, %f1861, %f1805, %f1729;
	fma.rn.f32 	%f1882, %f1861, %f1806, %f1730;
	fma.rn.f32 	%f1883, %f1861, %f1807, %f1731;
	fma.rn.f32 	%f1884, %f1861, %f1808, %f1732;
	fma.rn.f32 	%f1885, %f1862, %f1805, %f1733;
	fma.rn.f32 	%f1886, %f1862, %f1806, %f1734;
	fma.rn.f32 	%f1887, %f1862, %f1807, %f1735;
	fma.rn.f32 	%f1888, %f1862, %f1808, %f1736;
	fma.rn.f32 	%f1889, %f1863, %f1805, %f1737;
	fma.rn.f32 	%f1890, %f1863, %f1806, %f1738;
	fma.rn.f32 	%f1891, %f1863, %f1807, %f1739;
	fma.rn.f32 	%f1892, %f1863, %f1808, %f1740;
	fma.rn.f32 	%f1893, %f1864, %f1805, %f1741;
	fma.rn.f32 	%f1894, %f1864, %f1806, %f1742;
	fma.rn.f32 	%f1895, %f1864, %f1807, %f1743;
	fma.rn.f32 	%f1896, %f1864, %f1808, %f1744;
	ld.shared.v4.f32 	{%f1897, %f1898, %f1899, %f1900}, [%r83+9408];
	fma.rn.f32 	%f1901, %f1897, %f1785, %f1749;
	fma.rn.f32 	%f1902, %f1897, %f1786, %f1750;
	fma.rn.f32 	%f1903, %f1897, %f1787, %f1751;
	fma.rn.f32 	%f1904, %f1897, %f1788, %f1752;
	fma.rn.f32 	%f1905, %f1898, %f1785, %f1753;
	fma.rn.f32 	%f1906, %f1898, %f1786, %f1754;
	fma.rn.f32 	%f1907, %f1898, %f1787, %f1755;
	fma.rn.f32 	%f1908, %f1898, %f1788, %f1756;
	fma.rn.f32 	%f1909, %f1899, %f1785, %f1757;
	fma.rn.f32 	%f1910, %f1899, %f1786, %f1758;
	fma.rn.f32 	%f1911, %f1899, %f1787, %f1759;
	fma.rn.f32 	%f1912, %f1899, %f1788, %f1760;
	fma.rn.f32 	%f1913, %f1900, %f1785, %f1761;
	fma.rn.f32 	%f1914, %f1900, %f1786, %f1762;
	fma.rn.f32 	%f1915, %f1900, %f1787, %f1763;
	fma.rn.f32 	%f1916, %f1900, %f1788, %f1764;
	fma.rn.f32 	%f1917, %f1897, %f1805, %f1765;
	fma.rn.f32 	%f1918, %f1897, %f1806, %f1766;
	fma.rn.f32 	%f1919, %f1897, %f1807, %f1767;
	fma.rn.f32 	%f1920, %f1897, %f1808, %f1768;
	fma.rn.f32 	%f1921, %f1898, %f1805, %f1769;
	fma.rn.f32 	%f1922, %f1898, %f1806, %f1770;
	fma.rn.f32 	%f1923, %f1898, %f1807, %f1771;
	fma.rn.f32 	%f1924, %f1898, %f1808, %f1772;
	fma.rn.f32 	%f1925, %f1899, %f1805, %f1773;
	fma.rn.f32 	%f1926, %f1899, %f1806, %f1774;
	fma.rn.f32 	%f1927, %f1899, %f1807, %f1775;
	fma.rn.f32 	%f1928, %f1899, %f1808, %f1776;
	fma.rn.f32 	%f1929, %f1900, %f1805, %f1777;
	fma.rn.f32 	%f1930, %f1900, %f1806, %f1778;
	fma.rn.f32 	%f1931, %f1900, %f1807, %f1779;
	fma.rn.f32 	%f1932, %f1900, %f1808, %f1780;
	ld.shared.v4.f32 	{%f1933, %f1934, %f1935, %f1936}, [%r83+10240];
	ld.shared.v4.f32 	{%f1937, %f1938, %f1939, %f1940}, [%r88+5120];
	fma.rn.f32 	%f1941, %f1933, %f1937, %f1789;
	fma.rn.f32 	%f1942, %f1933, %f1938, %f1790;
	fma.rn.f32 	%f1943, %f1933, %f1939, %f1791;
	fma.rn.f32 	%f1944, %f1933, %f1940, %f1792;
	fma.rn.f32 	%f1945, %f1934, %f1937, %f1793;
	fma.rn.f32 	%f1946, %f1934, %f1938, %f1794;
	fma.rn.f32 	%f1947, %f1934, %f1939, %f1795;
	fma.rn.f32 	%f1948, %f1934, %f1940, %f1796;
	fma.rn.f32 	%f1949, %f1935, %f1937, %f1797;
	fma.rn.f32 	%f1950, %f1935, %f1938, %f1798;
	fma.rn.f32 	%f1951, %f1935, %f1939, %f1799;
	fma.rn.f32 	%f1952, %f1935, %f1940, %f1800;
	fma.rn.f32 	%f1953, %f1936, %f1937, %f1801;
	fma.rn.f32 	%f1954, %f1936, %f1938, %f1802;
	fma.rn.f32 	%f1955, %f1936, %f1939, %f1803;
	fma.rn.f32 	%f1956, %f1936, %f1940, %f1804;
	ld.shared.v4.f32 	{%f1957, %f1958, %f1959, %f1960}, [%r88+5248];
	fma.rn.f32 	%f1961, %f1933, %f1957, %f1809;
	fma.rn.f32 	%f1962, %f1933, %f1958, %f1810;
	fma.rn.f32 	%f1963, %f1933, %f1959, %f1811;
	fma.rn.f32 	%f1964, %f1933, %f1960, %f1812;
	fma.rn.f32 	%f1965, %f1934, %f1957, %f1813;
	fma.rn.f32 	%f1966, %f1934, %f1958, %f1814;
	fma.rn.f32 	%f1967, %f1934, %f1959, %f1815;
	fma.rn.f32 	%f1968, %f1934, %f1960, %f1816;
	fma.rn.f32 	%f1969, %f1935, %f1957, %f1817;
	fma.rn.f32 	%f1970, %f1935, %f1958, %f1818;
	fma.rn.f32 	%f1971, %f1935, %f1959, %f1819;
	fma.rn.f32 	%f1972, %f1935, %f1960, %f1820;
	fma.rn.f32 	%f1973, %f1936, %f1957, %f1821;
	fma.rn.f32 	%f1974, %f1936, %f1958, %f1822;
	fma.rn.f32 	%f1975, %f1936, %f1959, %f1823;
	fma.rn.f32 	%f1976, %f1936, %f1960, %f1824;
	ld.shared.v4.f32 	{%f1977, %f1978, %f1979, %f1980}, [%r83+10304];
	fma.rn.f32 	%f1981, %f1977, %f1937, %f1829;
	fma.rn.f32 	%f1982, %f1977, %f1938, %f1830;
	fma.rn.f32 	%f1983, %f1977, %f1939, %f1831;
	fma.rn.f32 	%f1984, %f1977, %f1940, %f1832;
	fma.rn.f32 	%f1985, %f1978, %f1937, %f1833;
	fma.rn.f32 	%f1986, %f1978, %f1938, %f1834;
	fma.rn.f32 	%f1987, %f1978, %f1939, %f1835;
	fma.rn.f32 	%f1988, %f1978, %f1940, %f1836;
	fma.rn.f32 	%f1989, %f1979, %f1937, %f1837;
	fma.rn.f32 	%f1990, %f1979, %f1938, %f1838;
	fma.rn.f32 	%f1991, %f1979, %f1939, %f1839;
	fma.rn.f32 	%f1992, %f1979, %f1940, %f1840;
	fma.rn.f32 	%f1993, %f1980, %f1937, %f1841;
	fma.rn.f32 	%f1994, %f1980, %f1938, %f1842;
	fma.rn.f32 	%f1995, %f1980, %f1939, %f1843;
	fma.rn.f32 	%f1996, %f1980, %f1940, %f1844;
	fma.rn.f32 	%f1997, %f1977, %f1957, %f1845;
	fma.rn.f32 	%f1998, %f1977, %f1958, %f1846;
	fma.rn.f32 	%f1999, %f1977, %f1959, %f1847;
	fma.rn.f32 	%f2000, %f1977, %f1960, %f1848;
	fma.rn.f32 	%f2001, %f1978, %f1957, %f1849;
	fma.rn.f32 	%f2002, %f1978, %f1958, %f1850;
	fma.rn.f32 	%f2003, %f1978, %f1959, %f1851;
	fma.rn.f32 	%f2004, %f1978, %f1960, %f1852;
	fma.rn.f32 	%f2005, %f1979, %f1957, %f1853;
	fma.rn.f32 	%f2006, %f1979, %f1958, %f1854;
	fma.rn.f32 	%f2007, %f1979, %f1959, %f1855;
	fma.rn.f32 	%f2008, %f1979, %f1960, %f1856;
	fma.rn.f32 	%f2009, %f1980, %f1957, %f1857;
	fma.rn.f32 	%f2010, %f1980, %f1958, %f1858;
	fma.rn.f32 	%f2011, %f1980, %f1959, %f1859;
	fma.rn.f32 	%f2012, %f1980, %f1960, %f1860;
	ld.shared.v4.f32 	{%f2013, %f2014, %f2015, %f2016}, [%r83+10368];
	fma.rn.f32 	%f2017, %f2013, %f1937, %f1865;
	fma.rn.f32 	%f2018, %f2013, %f1938, %f1866;
	fma.rn.f32 	%f2019, %f2013, %f1939, %f1867;
	fma.rn.f32 	%f2020, %f2013, %f1940, %f1868;
	fma.rn.f32 	%f2021, %f2014, %f1937, %f1869;
	fma.rn.f32 	%f2022, %f2014, %f1938, %f1870;
	fma.rn.f32 	%f2023, %f2014, %f1939, %f1871;
	fma.rn.f32 	%f2024, %f2014, %f1940, %f1872;
	fma.rn.f32 	%f2025, %f2015, %f1937, %f1873;
	fma.rn.f32 	%f2026, %f2015, %f1938, %f1874;
	fma.rn.f32 	%f2027, %f2015, %f1939, %f1875;
	fma.rn.f32 	%f2028, %f2015, %f1940, %f1876;
	fma.rn.f32 	%f2029, %f2016, %f1937, %f1877;
	fma.rn.f32 	%f2030, %f2016, %f1938, %f1878;
	fma.rn.f32 	%f2031, %f2016, %f1939, %f1879;
	fma.rn.f32 	%f2032, %f2016, %f1940, %f1880;
	fma.rn.f32 	%f2033, %f2013, %f1957, %f1881;
	fma.rn.f32 	%f2034, %f2013, %f1958, %f1882;
	fma.rn.f32 	%f2035, %f2013, %f1959, %f1883;
	fma.rn.f32 	%f2036, %f2013, %f1960, %f1884;
	fma.rn.f32 	%f2037, %f2014, %f1957, %f1885;
	fma.rn.f32 	%f2038, %f2014, %f1958, %f1886;
	fma.rn.f32 	%f2039, %f2014, %f1959, %f1887;
	fma.rn.f32 	%f2040, %f2014, %f1960, %f1888;
	fma.rn.f32 	%f2041, %f2015, %f1957, %f1889;
	fma.rn.f32 	%f2042, %f2015, %f1958, %f1890;
	fma.rn.f32 	%f2043, %f2015, %f1959, %f1891;
	fma.rn.f32 	%f2044, %f2015, %f1960, %f1892;
	fma.rn.f32 	%f2045, %f2016, %f1957, %f1893;
	fma.rn.f32 	%f2046, %f2016, %f1958, %f1894;
	fma.rn.f32 	%f2047, %f2016, %f1959, %f1895;
	fma.rn.f32 	%f2048, %f2016, %f1960, %f1896;
	ld.shared.v4.f32 	{%f2049, %f2050, %f2051, %f2052}, [%r83+10432];
	fma.rn.f32 	%f2053, %f2049, %f1937, %f1901;
	fma.rn.f32 	%f2054, %f2049, %f1938, %f1902;
	fma.rn.f32 	%f2055, %f2049, %f1939, %f1903;
	fma.rn.f32 	%f2056, %f2049, %f1940, %f1904;
	fma.rn.f32 	%f2057, %f2050, %f1937, %f1905;
	fma.rn.f32 	%f2058, %f2050, %f1938, %f1906;
	fma.rn.f32 	%f2059, %f2050, %f1939, %f1907;
	fma.rn.f32 	%f2060, %f2050, %f1940, %f1908;
	fma.rn.f32 	%f2061, %f2051, %f1937, %f1909;
	fma.rn.f32 	%f2062, %f2051, %f1938, %f1910;
	fma.rn.f32 	%f2063, %f2051, %f1939, %f1911;
	fma.rn.f32 	%f2064, %f2051, %f1940, %f1912;
	fma.rn.f32 	%f2065, %f2052, %f1937, %f1913;
	fma.rn.f32 	%f2066, %f2052, %f1938, %f1914;
	fma.rn.f32 	%f2067, %f2052, %f1939, %f1915;
	fma.rn.f32 	%f2068, %f2052, %f1940, %f1916;
	fma.rn.f32 	%f2069, %f2049, %f1957, %f1917;
	fma.rn.f32 	%f2070, %f2049, %f1958, %f1918;
	fma.rn.f32 	%f2071, %f2049, %f1959, %f1919;
	fma.rn.f32 	%f2072, %f2049, %f1960, %f1920;
	fma.rn.f32 	%f2073, %f2050, %f1957, %f1921;
	fma.rn.f32 	%f2074, %f2050, %f1958, %f1922;
	fma.rn.f32 	%f2075, %f2050, %f1959, %f1923;
	fma.rn.f32 	%f2076, %f2050, %f1960, %f1924;
	fma.rn.f32 	%f2077, %f2051, %f1957, %f1925;
	fma.rn.f32 	%f2078, %f2051, %f1958, %f1926;
	fma.rn.f32 	%f2079, %f2051, %f1959, %f1927;
	fma.rn.f32 	%f2080, %f2051, %f1960, %f1928;
	fma.rn.f32 	%f2081, %f2052, %f1957, %f1929;
	fma.rn.f32 	%f2082, %f2052, %f1958, %f1930;
	fma.rn.f32 	%f2083, %f2052, %f1959, %f1931;
	fma.rn.f32 	%f2084, %f2052, %f1960, %f1932;
	ld.shared.v4.f32 	{%f2085, %f2086, %f2087, %f2088}, [%r83+11264];
	ld.shared.v4.f32 	{%f2089, %f2090, %f2091, %f2092}, [%r88+5632];
	fma.rn.f32 	%f2093, %f2085, %f2089, %f1941;
	fma.rn.f32 	%f2094, %f2085, %f2090, %f1942;
	fma.rn.f32 	%f2095, %f2085, %f2091, %f1943;
	fma.rn.f32 	%f2096, %f2085, %f2092, %f1944;
	fma.rn.f32 	%f2097, %f2086, %f2089, %f1945;
	fma.rn.f32 	%f2098, %f2086, %f2090, %f1946;
	fma.rn.f32 	%f2099, %f2086, %f2091, %f1947;
	fma.rn.f32 	%f2100, %f2086, %f2092, %f1948;
	fma.rn.f32 	%f2101, %f2087, %f2089, %f1949;
	fma.rn.f32 	%f2102, %f2087, %f2090, %f1950;
	fma.rn.f32 	%f2103, %f2087, %f2091, %f1951;
	fma.rn.f32 	%f2104, %f2087, %f2092, %f1952;
	fma.rn.f32 	%f2105, %f2088, %f2089, %f1953;
	fma.rn.f32 	%f2106, %f2088, %f2090, %f1954;
	fma.rn.f32 	%f2107, %f2088, %f2091, %f1955;
	fma.rn.f32 	%f2108, %f2088, %f2092, %f1956;
	ld.shared.v4.f32 	{%f2109, %f2110, %f2111, %f2112}, [%r88+5760];
	fma.rn.f32 	%f2113, %f2085, %f2109, %f1961;
	fma.rn.f32 	%f2114, %f2085, %f2110, %f1962;
	fma.rn.f32 	%f2115, %f2085, %f2111, %f1963;
	fma.rn.f32 	%f2116, %f2085, %f2112, %f1964;
	fma.rn.f32 	%f2117, %f2086, %f2109, %f1965;
	fma.rn.f32 	%f2118, %f2086, %f2110, %f1966;
	fma.rn.f32 	%f2119, %f2086, %f2111, %f1967;
	fma.rn.f32 	%f2120, %f2086, %f2112, %f1968;
	fma.rn.f32 	%f2121, %f2087, %f2109, %f1969;
	fma.rn.f32 	%f2122, %f2087, %f2110, %f1970;
	fma.rn.f32 	%f2123, %f2087, %f2111, %f1971;
	fma.rn.f32 	%f2124, %f2087, %f2112, %f1972;
	fma.rn.f32 	%f2125, %f2088, %f2109, %f1973;
	fma.rn.f32 	%f2126, %f2088, %f2110, %f1974;
	fma.rn.f32 	%f2127, %f2088, %f2111, %f1975;
	fma.rn.f32 	%f2128, %f2088, %f2112, %f1976;
	ld.shared.v4.f32 	{%f2129, %f2130, %f2131, %f2132}, [%r83+11328];
	fma.rn.f32 	%f2133, %f2129, %f2089, %f1981;
	fma.rn.f32 	%f2134, %f2129, %f2090, %f1982;
	fma.rn.f32 	%f2135, %f2129, %f2091, %f1983;
	fma.rn.f32 	%f2136, %f2129, %f2092, %f1984;
	fma.rn.f32 	%f2137, %f2130, %f2089, %f1985;
	fma.rn.f32 	%f2138, %f2130, %f2090, %f1986;
	fma.rn.f32 	%f2139, %f2130, %f2091, %f1987;
	fma.rn.f32 	%f2140, %f2130, %f2092, %f1988;
	fma.rn.f32 	%f2141, %f2131, %f2089, %f1989;
	fma.rn.f32 	%f2142, %f2131, %f2090, %f1990;
	fma.rn.f32 	%f2143, %f2131, %f2091, %f1991;
	fma.rn.f32 	%f2144, %f2131, %f2092, %f1992;
	fma.rn.f32 	%f2145, %f2132, %f2089, %f1993;
	fma.rn.f32 	%f2146, %f2132, %f2090, %f1994;
	fma.rn.f32 	%f2147, %f2132, %f2091, %f1995;
	fma.rn.f32 	%f2148, %f2132, %f2092, %f1996;
	fma.rn.f32 	%f2149, %f2129, %f2109, %f1997;
	fma.rn.f32 	%f2150, %f2129, %f2110, %f1998;
	fma.rn.f32 	%f2151, %f2129, %f2111, %f1999;
	fma.rn.f32 	%f2152, %f2129, %f2112, %f2000;
	fma.rn.f32 	%f2153, %f2130, %f2109, %f2001;
	fma.rn.f32 	%f2154, %f2130, %f2110, %f2002;
	fma.rn.f32 	%f2155, %f2130, %f2111, %f2003;
	fma.rn.f32 	%f2156, %f2130, %f2112, %f2004;
	fma.rn.f32 	%f2157, %f2131, %f2109, %f2005;
	fma.rn.f32 	%f2158, %f2131, %f2110, %f2006;
	fma.rn.f32 	%f2159, %f2131, %f2111, %f2007;
	fma.rn.f32 	%f2160, %f2131, %f2112, %f2008;
	fma.rn.f32 	%f2161, %f2132, %f2109, %f2009;
	fma.rn.f32 	%f2162, %f2132, %f2110, %f2010;
	fma.rn.f32 	%f2163, %f2132, %f2111, %f2011;
	fma.rn.f32 	%f2164, %f2132, %f2112, %f2012;
	ld.shared.v4.f32 	{%f2165, %f2166, %f2167, %f2168}, [%r83+11392];
	fma.rn.f32 	%f2169, %f2165, %f2089, %f2017;
	fma.rn.f32 	%f2170, %f2165, %f2090, %f2018;
	fma.rn.f32 	%f2171, %f2165, %f2091, %f2019;
	fma.rn.f32 	%f2172, %f2165, %f2092, %f2020;
	fma.rn.f32 	%f2173, %f2166, %f2089, %f2021;
	fma.rn.f32 	%f2174, %f2166, %f2090, %f2022;
	fma.rn.f32 	%f2175, %f2166, %f2091, %f2023;
	fma.rn.f32 	%f2176, %f2166, %f2092, %f2024;
	fma.rn.f32 	%f2177, %f2167, %f2089, %f2025;
	fma.rn.f32 	%f2178, %f2167, %f2090, %f2026;
	fma.rn.f32 	%f2179, %f2167, %f2091, %f2027;
	fma.rn.f32 	%f2180, %f2167, %f2092, %f2028;
	fma.rn.f32 	%f2181, %f2168, %f2089, %f2029;
	fma.rn.f32 	%f2182, %f2168, %f2090, %f2030;
	fma.rn.f32 	%f2183, %f2168, %f2091, %f2031;
	fma.rn.f32 	%f2184, %f2168, %f2092, %f2032;
	fma.rn.f32 	%f2185, %f2165, %f2109, %f2033;
	fma.rn.f32 	%f2186, %f2165, %f2110, %f2034;
	fma.rn.f32 	%f2187, %f2165, %f2111, %f2035;
	fma.rn.f32 	%f2188, %f2165, %f2112, %f2036;
	fma.rn.f32 	%f2189, %f2166, %f2109, %f2037;
	fma.rn.f32 	%f2190, %f2166, %f2110, %f2038;
	fma.rn.f32 	%f2191, %f2166, %f2111, %f2039;
	fma.rn.f32 	%f2192, %f2166, %f2112, %f2040;
	fma.rn.f32 	%f2193, %f2167, %f2109, %f2041;
	fma.rn.f32 	%f2194, %f2167, %f2110, %f2042;
	fma.rn.f32 	%f2195, %f2167, %f2111, %f2043;
	fma.rn.f32 	%f2196, %f2167, %f2112, %f2044;
	fma.rn.f32 	%f2197, %f2168, %f2109, %f2045;
	fma.rn.f32 	%f2198, %f2168, %f2110, %f2046;
	fma.rn.f32 	%f2199, %f2168, %f2111, %f2047;
	fma.rn.f32 	%f2200, %f2168, %f2112, %f2048;
	ld.shared.v4.f32 	{%f2201, %f2202, %f2203, %f2204}, [%r83+11456];
	fma.rn.f32 	%f2205, %f2201, %f2089, %f2053;
	fma.rn.f32 	%f2206, %f2201, %f2090, %f2054;
	fma.rn.f32 	%f2207, %f2201, %f2091, %f2055;
	fma.rn.f32 	%f2208, %f2201, %f2092, %f2056;
	fma.rn.f32 	%f2209, %f2202, %f2089, %f2057;
	fma.rn.f32 	%f2210, %f2202, %f2090, %f2058;
	fma.rn.f32 	%f2211, %f2202, %f2091, %f2059;
	fma.rn.f32 	%f2212, %f2202, %f2092, %f2060;
	fma.rn.f32 	%f2213, %f2203, %f2089, %f2061;
	fma.rn.f32 	%f2214, %f2203, %f2090, %f2062;
	fma.rn.f32 	%f2215, %f2203, %f2091, %f2063;
	fma.rn.f32 	%f2216, %f2203, %f2092, %f2064;
	fma.rn.f32 	%f2217, %f2204, %f2089, %f2065;
	fma.rn.f32 	%f2218, %f2204, %f2090, %f2066;
	fma.rn.f32 	%f2219, %f2204, %f2091, %f2067;
	fma.rn.f32 	%f2220, %f2204, %f2092, %f2068;
	fma.rn.f32 	%f2221, %f2201, %f2109, %f2069;
	fma.rn.f32 	%f2222, %f2201, %f2110, %f2070;
	fma.rn.f32 	%f2223, %f2201, %f2111, %f2071;
	fma.rn.f32 	%f2224, %f2201, %f2112, %f2072;
	fma.rn.f32 	%f2225, %f2202, %f2109, %f2073;
	fma.rn.f32 	%f2226, %f2202, %f2110, %f2074;
	fma.rn.f32 	%f2227, %f2202, %f2111, %f2075;
	fma.rn.f32 	%f2228, %f2202, %f2112, %f2076;
	fma.rn.f32 	%f2229, %f2203, %f2109, %f2077;
	fma.rn.f32 	%f2230, %f2203, %f2110, %f2078;
	fma.rn.f32 	%f2231, %f2203, %f2111, %f2079;
	fma.rn.f32 	%f2232, %f2203, %f2112, %f2080;
	fma.rn.f32 	%f2233, %f2204, %f2109, %f2081;
	fma.rn.f32 	%f2234, %f2204, %f2110, %f2082;
	fma.rn.f32 	%f2235, %f2204, %f2111, %f2083;
	fma.rn.f32 	%f2236, %f2204, %f2112, %f2084;
	ld.shared.v4.f32 	{%f2237, %f2238, %f2239, %f2240}, [%r83+12288];
	ld.shared.v4.f32 	{%f2241, %f2242, %f2243, %f2244}, [%r88+6144];
	fma.rn.f32 	%f2245, %f2237, %f2241, %f2093;
	fma.rn.f32 	%f2246, %f2237, %f2242, %f2094;
	fma.rn.f32 	%f2247, %f2237, %f2243, %f2095;
	fma.rn.f32 	%f2248, %f2237, %f2244, %f2096;
	fma.rn.f32 	%f2249, %f2238, %f2241, %f2097;
	fma.rn.f32 	%f2250, %f2238, %f2242, %f2098;
	fma.rn.f32 	%f2251, %f2238, %f2243, %f2099;
	fma.rn.f32 	%f2252, %f2238, %f2244, %f2100;
	fma.rn.f32 	%f2253, %f2239, %f2241, %f2101;
	fma.rn.f32 	%f2254, %f2239, %f2242, %f2102;
	fma.rn.f32 	%f2255, %f2239, %f2243, %f2103;
	fma.rn.f32 	%f2256, %f2239, %f2244, %f2104;
	fma.rn.f32 	%f2257, %f2240, %f2241, %f2105;
	fma.rn.f32 	%f2258, %f2240, %f2242, %f2106;
	fma.rn.f32 	%f2259, %f2240, %f2243, %f2107;
	fma.rn.f32 	%f2260, %f2240, %f2244, %f2108;
	ld.shared.v4.f32 	{%f2261, %f2262, %f2263, %f2264}, [%r88+6272];
	fma.rn.f32 	%f2265, %f2237, %f2261, %f2113;
	fma.rn.f32 	%f2266, %f2237, %f2262, %f2114;
	fma.rn.f32 	%f2267, %f2237, %f2263, %f2115;
	fma.rn.f32 	%f2268, %f2237, %f2264, %f2116;
	fma.rn.f32 	%f2269, %f2238, %f2261, %f2117;
	fma.rn.f32 	%f2270, %f2238, %f2262, %f2118;
	fma.rn.f32 	%f2271, %f2238, %f2263, %f2119;
	fma.rn.f32 	%f2272, %f2238, %f2264, %f2120;
	fma.rn.f32 	%f2273, %f2239, %f2261, %f2121;
	fma.rn.f32 	%f2274, %f2239, %f2262, %f2122;
	fma.rn.f32 	%f2275, %f2239, %f2263, %f2123;
	fma.rn.f32 	%f2276, %f2239, %f2264, %f2124;
	fma.rn.f32 	%f2277, %f2240, %f2261, %f2125;
	fma.rn.f32 	%f2278, %f2240, %f2262, %f2126;
	fma.rn.f32 	%f2279, %f2240, %f2263, %f2127;
	fma.rn.f32 	%f2280, %f2240, %f2264, %f2128;
	ld.shared.v4.f32 	{%f2281, %f2282, %f2283, %f2284}, [%r83+12352];
	fma.rn.f32 	%f2285, %f2281, %f2241, %f2133;
	fma.rn.f32 	%f2286, %f2281, %f2242, %f2134;
	fma.rn.f32 	%f2287, %f2281, %f2243, %f2135;
	fma.rn.f32 	%f2288, %f2281, %f2244, %f2136;
	fma.rn.f32 	%f2289, %f2282, %f2241, %f2137;
	fma.rn.f32 	%f2290, %f2282, %f2242, %f2138;
	fma.rn.f32 	%f2291, %f2282, %f2243, %f2139;
	fma.rn.f32 	%f2292, %f2282, %f2244, %f2140;
	fma.rn.f32 	%f2293, %f2283, %f2241, %f2141;
	fma.rn.f32 	%f2294, %f2283, %f2242, %f2142;
	fma.rn.f32 	%f2295, %f2283, %f2243, %f2143;
	fma.rn.f32 	%f2296, %f2283, %f2244, %f2144;
	fma.rn.f32 	%f2297, %f2284, %f2241, %f2145;
	fma.rn.f32 	%f2298, %f2284, %f2242, %f2146;
	fma.rn.f32 	%f2299, %f2284, %f2243, %f2147;
	fma.rn.f32 	%f2300, %f2284, %f2244, %f2148;
	fma.rn.f32 	%f2301, %f2281, %f2261, %f2149;
	fma.rn.f32 	%f2302, %f2281, %f2262, %f2150;
	fma.rn.f32 	%f2303, %f2281, %f2263, %f2151;
	fma.rn.f32 	%f2304, %f2281, %f2264, %f2152;
	fma.rn.f32 	%f2305, %f2282, %f2261, %f2153;
	fma.rn.f32 	%f2306, %f2282, %f2262, %f2154;
	fma.rn.f32 	%f2307, %f2282, %f2263, %f2155;
	fma.rn.f32 	%f2308, %f2282, %f2264, %f2156;
	fma.rn.f32 	%f2309, %f2283, %f2261, %f2157;
	fma.rn.f32 	%f2310, %f2283, %f2262, %f2158;
	fma.rn.f32 	%f2311, %f2283, %f2263, %f2159;
	fma.rn.f32 	%f2312, %f2283, %f2264, %f2160;
	fma.rn.f32 	%f2313, %f2284, %f2261, %f2161;
	fma.rn.f32 	%f2314, %f2284, %f2262, %f2162;
	fma.rn.f32 	%f2315, %f2284, %f2263, %f2163;
	fma.rn.f32 	%f2316, %f2284, %f2264, %f2164;
	ld.shared.v4.f32 	{%f2317, %f2318, %f2319, %f2320}, [%r83+12416];
	fma.rn.f32 	%f2321, %f2317, %f2241, %f2169;
	fma.rn.f32 	%f2322, %f2317, %f2242, %f2170;
	fma.rn.f32 	%f2323, %f2317, %f2243, %f2171;
	fma.rn.f32 	%f2324, %f2317, %f2244, %f2172;
	fma.rn.f32 	%f2325, %f2318, %f2241, %f2173;
	fma.rn.f32 	%f2326, %f2318, %f2242, %f2174;
	fma.rn.f32 	%f2327, %f2318, %f2243, %f2175;
	fma.rn.f32 	%f2328, %f2318, %f2244, %f2176;
	fma.rn.f32 	%f2329, %f2319, %f2241, %f2177;
	fma.rn.f32 	%f2330, %f2319, %f2242, %f2178;
	fma.rn.f32 	%f2331, %f2319, %f2243, %f2179;
	fma.rn.f32 	%f2332, %f2319, %f2244, %f2180;
	fma.rn.f32 	%f2333, %f2320, %f2241, %f2181;
	fma.rn.f32 	%f2334, %f2320, %f2242, %f2182;
	fma.rn.f32 	%f2335, %f2320, %f2243, %f2183;
	fma.rn.f32 	%f2336, %f2320, %f2244, %f2184;
	fma.rn.f32 	%f2337, %f2317, %f2261, %f2185;
	fma.rn.f32 	%f2338, %f2317, %f2262, %f2186;
	fma.rn.f32 	%f2339, %f2317, %f2263, %f2187;
	fma.rn.f32 	%f2340, %f2317, %f2264, %f2188;
	fma.rn.f32 	%f2341, %f2318, %f2261, %f2189;
	fma.rn.f32 	%f2342, %f2318, %f2262, %f2190;
	fma.rn.f32 	%f2343, %f2318, %f2263, %f2191;
	fma.rn.f32 	%f2344, %f2318, %f2264, %f2192;
	fma.rn.f32 	%f2345, %f2319, %f2261, %f2193;
	fma.rn.f32 	%f2346, %f2319, %f2262, %f2194;
	fma.rn.f32 	%f2347, %f2319, %f2263, %f2195;
	fma.rn.f32 	%f2348, %f2319, %f2264, %f2196;
	fma.rn.f32 	%f2349, %f2320, %f2261, %f2197;
	fma.rn.f32 	%f2350, %f2320, %f2262, %f2198;
	fma.rn.f32 	%f2351, %f2320, %f2263, %f2199;
	fma.rn.f32 	%f2352, %f2320, %f2264, %f2200;
	ld.shared.v4.f32 	{%f2353, %f2354, %f2355, %f2356}, [%r83+12480];
	fma.rn.f32 	%f2357, %f2353, %f2241, %f2205;
	fma.rn.f32 	%f2358, %f2353, %f2242, %f2206;
	fma.rn.f32 	%f2359, %f2353, %f2243, %f2207;
	fma.rn.f32 	%f2360, %f2353, %f2244, %f2208;
	fma.rn.f32 	%f2361, %f2354, %f2241, %f2209;
	fma.rn.f32 	%f2362, %f2354, %f2242, %f2210;
	fma.rn.f32 	%f2363, %f2354, %f2243, %f2211;
	fma.rn.f32 	%f2364, %f2354, %f2244, %f2212;
	fma.rn.f32 	%f2365, %f2355, %f2241, %f2213;
	fma.rn.f32 	%f2366, %f2355, %f2242, %f2214;
	fma.rn.f32 	%f2367, %f2355, %f2243, %f2215;
	fma.rn.f32 	%f2368, %f2355, %f2244, %f2216;
	fma.rn.f32 	%f2369, %f2356, %f2241, %f2217;
	fma.rn.f32 	%f2370, %f2356, %f2242, %f2218;
	fma.rn.f32 	%f2371, %f2356, %f2243, %f2219;
	fma.rn.f32 	%f2372, %f2356, %f2244, %f2220;
	fma.rn.f32 	%f2373, %f2353, %f2261, %f2221;
	fma.rn.f32 	%f2374, %f2353, %f2262, %f2222;
	fma.rn.f32 	%f2375, %f2353, %f2263, %f2223;
	fma.rn.f32 	%f2376, %f2353, %f2264, %f2224;
	fma.rn.f32 	%f2377, %f2354, %f2261, %f2225;
	fma.rn.f32 	%f2378, %f2354, %f2262, %f2226;
	fma.rn.f32 	%f2379, %f2354, %f2263, %f2227;
	fma.rn.f32 	%f2380, %f2354, %f2264, %f2228;
	fma.rn.f32 	%f2381, %f2355, %f2261, %f2229;
	fma.rn.f32 	%f2382, %f2355, %f2262, %f2230;
	fma.rn.f32 	%f2383, %f2355, %f2263, %f2231;
	fma.rn.f32 	%f2384, %f2355, %f2264, %f2232;
	fma.rn.f32 	%f2385, %f2356, %f2261, %f2233;
	fma.rn.f32 	%f2386, %f2356, %f2262, %f2234;
	fma.rn.f32 	%f2387, %f2356, %f2263, %f2235;
	fma.rn.f32 	%f2388, %f2356, %f2264, %f2236;
	ld.shared.v4.f32 	{%f2389, %f2390, %f2391, %f2392}, [%r83+13312];
	ld.shared.v4.f32 	{%f2393, %f2394, %f2395, %f2396}, [%r88+6656];
	fma.rn.f32 	%f2397, %f2389, %f2393, %f2245;
	fma.rn.f32 	%f2398, %f2389, %f2394, %f2246;
	fma.rn.f32 	%f2399, %f2389, %f2395, %f2247;
	fma.rn.f32 	%f2400, %f2389, %f2396, %f2248;
	fma.rn.f32 	%f2401, %f2390, %f2393, %f2249;
	fma.rn.f32 	%f2402, %f2390, %f2394, %f2250;
	fma.rn.f32 	%f2403, %f2390, %f2395, %f2251;
	fma.rn.f32 	%f2404, %f2390, %f2396, %f2252;
	fma.rn.f32 	%f2405, %f2391, %f2393, %f2253;
	fma.rn.f32 	%f2406, %f2391, %f2394, %f2254;
	fma.rn.f32 	%f2407, %f2391, %f2395, %f2255;
	fma.rn.f32 	%f2408, %f2391, %f2396, %f2256;
	fma.rn.f32 	%f2409, %f2392, %f2393, %f2257;
	fma.rn.f32 	%f2410, %f2392, %f2394, %f2258;
	fma.rn.f32 	%f2411, %f2392, %f2395, %f2259;
	fma.rn.f32 	%f2412, %f2392, %f2396, %f2260;
	ld.shared.v4.f32 	{%f2413, %f2414, %f2415, %f2416}, [%r88+6784];
	fma.rn.f32 	%f2417, %f2389, %f2413, %f2265;
	fma.rn.f32 	%f2418, %f2389, %f2414, %f2266;
	fma.rn.f32 	%f2419, %f2389, %f2415, %f2267;
	fma.rn.f32 	%f2420, %f2389, %f2416, %f2268;
	fma.rn.f32 	%f2421, %f2390, %f2413, %f2269;
	fma.rn.f32 	%f2422, %f2390, %f2414, %f2270;
	fma.rn.f32 	%f2423, %f2390, %f2415, %f2271;
	fma.rn.f32 	%f2424, %f2390, %f2416, %f2272;
	fma.rn.f32 	%f2425, %f2391, %f2413, %f2273;
	fma.rn.f32 	%f2426, %f2391, %f2414, %f2274;
	fma.rn.f32 	%f2427, %f2391, %f2415, %f2275;
	fma.rn.f32 	%f2428, %f2391, %f2416, %f2276;
	fma.rn.f32 	%f2429, %f2392, %f2413, %f2277;
	fma.rn.f32 	%f2430, %f2392, %f2414, %f2278;
	fma.rn.f32 	%f2431, %f2392, %f2415, %f2279;
	fma.rn.f32 	%f2432, %f2392, %f2416, %f2280;
	ld.shared.v4.f32 	{%f2433, %f2434, %f2435, %f2436}, [%r83+13376];
	fma.rn.f32 	%f2437, %f2433, %f2393, %f2285;
	fma.rn.f32 	%f2438, %f2433, %f2394, %f2286;
	fma.rn.f32 	%f2439, %f2433, %f2395, %f2287;
	fma.rn.f32 	%f2440, %f2433, %f2396, %f2288;
	fma.rn.f32 	%f2441, %f2434, %f2393, %f2289;
	fma.rn.f32 	%f2442, %f2434, %f2394, %f2290;
	fma.rn.f32 	%f2443, %f2434, %f2395, %f2291;
	fma.rn.f32 	%f2444, %f2434, %f2396, %f2292;
	fma.rn.f32 	%f2445, %f2435, %f2393, %f2293;
	fma.rn.f32 	%f2446, %f2435, %f2394, %f2294;
	fma.rn.f32 	%f2447, %f2435, %f2395, %f2295;
	fma.rn.f32 	%f2448, %f2435, %f2396, %f2296;
	fma.rn.f32 	%f2449, %f2436, %f2393, %f2297;
	fma.rn.f32 	%f2450, %f2436, %f2394, %f2298;
	fma.rn.f32 	%f2451, %f2436, %f2395, %f2299;
	fma.rn.f32 	%f2452, %f2436, %f2396, %f2300;
	fma.rn.f32 	%f2453, %f2433, %f2413, %f2301;
	fma.rn.f32 	%f2454, %f2433, %f2414, %f2302;
	fma.rn.f32 	%f2455, %f2433, %f2415, %f2303;
	fma.rn.f32 	%f2456, %f2433, %f2416, %f2304;
	fma.rn.f32 	%f2457, %f2434, %f2413, %f2305;
	fma.rn.f32 	%f2458, %f2434, %f2414, %f2306;
	fma.rn.f32 	%f2459, %f2434, %f2415, %f2307;
	fma.rn.f32 	%f2460, %f2434, %f2416, %f2308;
	fma.rn.f32 	%f2461, %f2435, %f2413, %f2309;
	fma.rn.f32 	%f2462, %f2435, %f2414, %f2310;
	fma.rn.f32 	%f2463, %f2435, %f2415, %f2311;
	fma.rn.f32 	%f2464, %f2435, %f2416, %f2312;
	fma.rn.f32 	%f2465, %f2436, %f2413, %f2313;
	fma.rn.f32 	%f2466, %f2436, %f2414, %f2314;
	fma.rn.f32 	%f2467, %f2436, %f2415, %f2315;
	fma.rn.f32 	%f2468, %f2436, %f2416, %f2316;
	ld.shared.v4.f32 	{%f2469, %f2470, %f2471, %f2472}, [%r83+13440];
	fma.rn.f32 	%f2473, %f2469, %f2393, %f2321;
	fma.rn.f32 	%f2474, %f2469, %f2394, %f2322;
	fma.rn.f32 	%f2475, %f2469, %f2395, %f2323;
	fma.rn.f32 	%f2476, %f2469, %f2396, %f2324;
	fma.rn.f32 	%f2477, %f2470, %f2393, %f2325;
	fma.rn.f32 	%f2478, %f2470, %f2394, %f2326;
	fma.rn.f32 	%f2479, %f2470, %f2395, %f2327;
	fma.rn.f32 	%f2480, %f2470, %f2396, %f2328;
	fma.rn.f32 	%f2481, %f2471, %f2393, %f2329;
	fma.rn.f32 	%f2482, %f2471, %f2394, %f2330;
	fma.rn.f32 	%f2483, %f2471, %f2395, %f2331;
	fma.rn.f32 	%f2484, %f2471, %f2396, %f2332;
	fma.rn.f32 	%f2485, %f2472, %f2393, %f2333;
	fma.rn.f32 	%f2486, %f2472, %f2394, %f2334;
	fma.rn.f32 	%f2487, %f2472, %f2395, %f2335;
	fma.rn.f32 	%f2488, %f2472, %f2396, %f2336;
	fma.rn.f32 	%f2489, %f2469, %f2413, %f2337;
	fma.rn.f32 	%f2490, %f2469, %f2414, %f2338;
	fma.rn.f32 	%f2491, %f2469, %f2415, %f2339;
	fma.rn.f32 	%f2492, %f2469, %f2416, %f2340;
	fma.rn.f32 	%f2493, %f2470, %f2413, %f2341;
	fma.rn.f32 	%f2494, %f2470, %f2414, %f2342;
	fma.rn.f32 	%f2495, %f2470, %f2415, %f2343;
	fma.rn.f32 	%f2496, %f2470, %f2416, %f2344;
	fma.rn.f32 	%f2497, %f2471, %f2413, %f2345;
	fma.rn.f32 	%f2498, %f2471, %f2414, %f2346;
	fma.rn.f32 	%f2499, %f2471, %f2415, %f2347;
	fma.rn.f32 	%f2500, %f2471, %f2416, %f2348;
	fma.rn.f32 	%f2501, %f2472, %f2413, %f2349;
	fma.rn.f32 	%f2502, %f2472, %f2414, %f2350;
	fma.rn.f32 	%f2503, %f2472, %f2415, %f2351;
	fma.rn.f32 	%f2504, %f2472, %f2416, %f2352;
	ld.shared.v4.f32 	{%f2505, %f2506, %f2507, %f2508}, [%r83+13504];
	fma.rn.f32 	%f2509, %f2505, %f2393, %f2357;
	fma.rn.f32 	%f2510, %f2505, %f2394, %f2358;
	fma.rn.f32 	%f2511, %f2505, %f2395, %f2359;
	fma.rn.f32 	%f2512, %f2505, %f2396, %f2360;
	fma.rn.f32 	%f2513, %f2506, %f2393, %f2361;
	fma.rn.f32 	%f2514, %f2506, %f2394, %f2362;
	fma.rn.f32 	%f2515, %f2506, %f2395, %f2363;
	fma.rn.f32 	%f2516, %f2506, %f2396, %f2364;
	fma.rn.f32 	%f2517, %f2507, %f2393, %f2365;
	fma.rn.f32 	%f2518, %f2507, %f2394, %f2366;
	fma.rn.f32 	%f2519, %f2507, %f2395, %f2367;
	fma.rn.f32 	%f2520, %f2507, %f2396, %f2368;
	fma.rn.f32 	%f2521, %f2508, %f2393, %f2369;
	fma.rn.f32 	%f2522, %f2508, %f2394, %f2370;
	fma.rn.f32 	%f2523, %f2508, %f2395, %f2371;
	fma.rn.f32 	%f2524, %f2508, %f2396, %f2372;
	fma.rn.f32 	%f2525, %f2505, %f2413, %f2373;
	fma.rn.f32 	%f2526, %f2505, %f2414, %f2374;
	fma.rn.f32 	%f2527, %f2505, %f2415, %f2375;
	fma.rn.f32 	%f2528, %f2505, %f2416, %f2376;
	fma.rn.f32 	%f2529, %f2506, %f2413, %f2377;
	fma.rn.f32 	%f2530, %f2506, %f2414, %f2378;
	fma.rn.f32 	%f2531, %f2506, %f2415, %f2379;
	fma.rn.f32 	%f2532, %f2506, %f2416, %f2380;
	fma.rn.f32 	%f2533, %f2507, %f2413, %f2381;
	fma.rn.f32 	%f2534, %f2507, %f2414, %f2382;
	fma.rn.f32 	%f2535, %f2507, %f2415, %f2383;
	fma.rn.f32 	%f2536, %f2507, %f2416, %f2384;
	fma.rn.f32 	%f2537, %f2508, %f2413, %f2385;
	fma.rn.f32 	%f2538, %f2508, %f2414, %f2386;
	fma.rn.f32 	%f2539, %f2508, %f2415, %f2387;
	fma.rn.f32 	%f2540, %f2508, %f2416, %f2388;
	ld.shared.v4.f32 	{%f2541, %f2542, %f2543, %f2544}, [%r83+14336];
	ld.shared.v4.f32 	{%f2545, %f2546, %f2547, %f2548}, [%r88+7168];
	fma.rn.f32 	%f2549, %f2541, %f2545, %f2397;
	fma.rn.f32 	%f2550, %f2541, %f2546, %f2398;
	fma.rn.f32 	%f2551, %f2541, %f2547, %f2399;
	fma.rn.f32 	%f2552, %f2541, %f2548, %f2400;
	fma.rn.f32 	%f2553, %f2542, %f2545, %f2401;
	fma.rn.f32 	%f2554, %f2542, %f2546, %f2402;
	fma.rn.f32 	%f2555, %f2542, %f2547, %f2403;
	fma.rn.f32 	%f2556, %f2542, %f2548, %f2404;
	fma.rn.f32 	%f2557, %f2543, %f2545, %f2405;
	fma.rn.f32 	%f2558, %f2543, %f2546, %f2406;
	fma.rn.f32 	%f2559, %f2543, %f2547, %f2407;
	fma.rn.f32 	%f2560, %f2543, %f2548, %f2408;
	fma.rn.f32 	%f2561, %f2544, %f2545, %f2409;
	fma.rn.f32 	%f2562, %f2544, %f2546, %f2410;
	fma.rn.f32 	%f2563, %f2544, %f2547, %f2411;
	fma.rn.f32 	%f2564, %f2544, %f2548, %f2412;
	ld.shared.v4.f32 	{%f2565, %f2566, %f2567, %f2568}, [%r88+7296];
	fma.rn.f32 	%f2569, %f2541, %f2565, %f2417;
	fma.rn.f32 	%f2570, %f2541, %f2566, %f2418;
	fma.rn.f32 	%f2571, %f2541, %f2567, %f2419;
	fma.rn.f32 	%f2572, %f2541, %f2568, %f2420;
	fma.rn.f32 	%f2573, %f2542, %f2565, %f2421;
	fma.rn.f32 	%f2574, %f2542, %f2566, %f2422;
	fma.rn.f32 	%f2575, %f2542, %f2567, %f2423;
	fma.rn.f32 	%f2576, %f2542, %f2568, %f2424;
	fma.rn.f32 	%f2577, %f2543, %f2565, %f2425;
	fma.rn.f32 	%f2578, %f2543, %f2566, %f2426;
	fma.rn.f32 	%f2579, %f2543, %f2567, %f2427;
	fma.rn.f32 	%f2580, %f2543, %f2568, %f2428;
	fma.rn.f32 	%f2581, %f2544, %f2565, %f2429;
	fma.rn.f32 	%f2582, %f2544, %f2566, %f2430;
	fma.rn.f32 	%f2583, %f2544, %f2567, %f2431;
	fma.rn.f32 	%f2584, %f2544, %f2568, %f2432;
	ld.shared.v4.f32 	{%f2585, %f2586, %f2587, %f2588}, [%r83+14400];
	fma.rn.f32 	%f2589, %f2585, %f2545, %f2437;
	fma.rn.f32 	%f2590, %f2585, %f2546, %f2438;
	fma.rn.f32 	%f2591, %f2585, %f2547, %f2439;
	fma.rn.f32 	%f2592, %f2585, %f2548, %f2440;
	fma.rn.f32 	%f2593, %f2586, %f2545, %f2441;
	fma.rn.f32 	%f2594, %f2586, %f2546, %f2442;
	fma.rn.f32 	%f2595, %f2586, %f2547, %f2443;
	fma.rn.f32 	%f2596, %f2586, %f2548, %f2444;
	fma.rn.f32 	%f2597, %f2587, %f2545, %f2445;
	fma.rn.f32 	%f2598, %f2587, %f2546, %f2446;
	fma.rn.f32 	%f2599, %f2587, %f2547, %f2447;
	fma.rn.f32 	%f2600, %f2587, %f2548, %f2448;
	fma.rn.f32 	%f2601, %f2588, %f2545, %f2449;
	fma.rn.f32 	%f2602, %f2588, %f2546, %f2450;
	fma.rn.f32 	%f2603, %f2588, %f2547, %f2451;
	fma.rn.f32 	%f2604, %f2588, %f2548, %f2452;
	fma.rn.f32 	%f2605, %f2585, %f2565, %f2453;
	fma.rn.f32 	%f2606, %f2585, %f2566, %f2454;
	fma.rn.f32 	%f2607, %f2585, %f2567, %f2455;
	fma.rn.f32 	%f2608, %f2585, %f2568, %f2456;
	fma.rn.f32 	%f2609, %f2586, %f2565, %f2457;
	fma.rn.f32 	%f2610, %f2586, %f2566, %f2458;
	fma.rn.f32 	%f2611, %f2586, %f2567, %f2459;
	fma.rn.f32 	%f2612, %f2586, %f2568, %f2460;
	fma.rn.f32 	%f2613, %f2587, %f2565, %f2461;
	fma.rn.f32 	%f2614, %f2587, %f2566, %f2462;
	fma.rn.f32 	%f2615, %f2587, %f2567, %f2463;
	fma.rn.f32 	%f2616, %f2587, %f2568, %f2464;
	fma.rn.f32 	%f2617, %f2588, %f2565, %f2465;
	fma.rn.f32 	%f2618, %f2588, %f2566, %f2466;
	fma.rn.f32 	%f2619, %f2588, %f2567, %f2467;
	fma.rn.f32 	%f2620, %f2588, %f2568, %f2468;
	ld.shared.v4.f32 	{%f2621, %f2622, %f2623, %f2624}, [%r83+14464];
	fma.rn.f32 	%f2625, %f2621, %f2545, %f2473;
	fma.rn.f32 	%f2626, %f2621, %f2546, %f2474;
	fma.rn.f32 	%f2627, %f2621, %f2547, %f2475;
	fma.rn.f32 	%f2628, %f2621, %f2548, %f2476;
	fma.rn.f32 	%f2629, %f2622, %f2545, %f2477;
	fma.rn.f32 	%f2630, %f2622, %f2546, %f2478;
	fma.rn.f32 	%f2631, %f2622, %f2547, %f2479;
	fma.rn.f32 	%f2632, %f2622, %f2548, %f2480;
	fma.rn.f32 	%f2633, %f2623, %f2545, %f2481;
	fma.rn.f32 	%f2634, %f2623, %f2546, %f2482;
	fma.rn.f32 	%f2635, %f2623, %f2547, %f2483;
	fma.rn.f32 	%f2636, %f2623, %f2548, %f2484;
	fma.rn.f32 	%f2637, %f2624, %f2545, %f2485;
	fma.rn.f32 	%f2638, %f2624, %f2546, %f2486;
	fma.rn.f32 	%f2639, %f2624, %f2547, %f2487;
	fma.rn.f32 	%f2640, %f2624, %f2548, %f2488;
	fma.rn.f32 	%f2641, %f2621, %f2565, %f2489;
	fma.rn.f32 	%f2642, %f2621, %f2566, %f2490;
	fma.rn.f32 	%f2643, %f2621, %f2567, %f2491;
	fma.rn.f32 	%f2644, %f2621, %f2568, %f2492;
	fma.rn.f32 	%f2645, %f2622, %f2565, %f2493;
	fma.rn.f32 	%f2646, %f2622, %f2566, %f2494;
	fma.rn.f32 	%f2647, %f2622, %f2567, %f2495;
	fma.rn.f32 	%f2648, %f2622, %f2568, %f2496;
	fma.rn.f32 	%f2649, %f2623, %f2565, %f2497;
	fma.rn.f32 	%f2650, %f2623, %f2566, %f2498;
	fma.rn.f32 	%f2651, %f2623, %f2567, %f2499;
	fma.rn.f32 	%f2652, %f2623, %f2568, %f2500;
	fma.rn.f32 	%f2653, %f2624, %f2565, %f2501;
	fma.rn.f32 	%f2654, %f2624, %f2566, %f2502;
	fma.rn.f32 	%f2655, %f2624, %f2567, %f2503;
	fma.rn.f32 	%f2656, %f2624, %f2568, %f2504;
	ld.shared.v4.f32 	{%f2657, %f2658, %f2659, %f2660}, [%r83+14528];
	fma.rn.f32 	%f2661, %f2657, %f2545, %f2509;
	fma.rn.f32 	%f2662, %f2657, %f2546, %f2510;
	fma.rn.f32 	%f2663, %f2657, %f2547, %f2511;
	fma.rn.f32 	%f2664, %f2657, %f2548, %f2512;
	fma.rn.f32 	%f2665, %f2658, %f2545, %f2513;
	fma.rn.f32 	%f2666, %f2658, %f2546, %f2514;
	fma.rn.f32 	%f2667, %f2658, %f2547, %f2515;
	fma.rn.f32 	%f2668, %f2658, %f2548, %f2516;
	fma.rn.f32 	%f2669, %f2659, %f2545, %f2517;
	fma.rn.f32 	%f2670, %f2659, %f2546, %f2518;
	fma.rn.f32 	%f2671, %f2659, %f2547, %f2519;
	fma.rn.f32 	%f2672, %f2659, %f2548, %f2520;
	fma.rn.f32 	%f2673, %f2660, %f2545, %f2521;
	fma.rn.f32 	%f2674, %f2660, %f2546, %f2522;
	fma.rn.f32 	%f2675, %f2660, %f2547, %f2523;
	fma.rn.f32 	%f2676, %f2660, %f2548, %f2524;
	fma.rn.f32 	%f2677, %f2657, %f2565, %f2525;
	fma.rn.f32 	%f2678, %f2657, %f2566, %f2526;
	fma.rn.f32 	%f2679, %f2657, %f2567, %f2527;
	fma.rn.f32 	%f2680, %f2657, %f2568, %f2528;
	fma.rn.f32 	%f2681, %f2658, %f2565, %f2529;
	fma.rn.f32 	%f2682, %f2658, %f2566, %f2530;
	fma.rn.f32 	%f2683, %f2658, %f2567, %f2531;
	fma.rn.f32 	%f2684, %f2658, %f2568, %f2532;
	fma.rn.f32 	%f2685, %f2659, %f2565, %f2533;
	fma.rn.f32 	%f2686, %f2659, %f2566, %f2534;
	fma.rn.f32 	%f2687, %f2659, %f2567, %f2535;
	fma.rn.f32 	%f2688, %f2659, %f2568, %f2536;
	fma.rn.f32 	%f2689, %f2660, %f2565, %f2537;
	fma.rn.f32 	%f2690, %f2660, %f2566, %f2538;
	fma.rn.f32 	%f2691, %f2660, %f2567, %f2539;
	fma.rn.f32 	%f2692, %f2660, %f2568, %f2540;
	ld.shared.v4.f32 	{%f2693, %f2694, %f2695, %f2696}, [%r83+15360];
	ld.shared.v4.f32 	{%f2697, %f2698, %f2699, %f2700}, [%r88+7680];
	fma.rn.f32 	%f3396, %f2693, %f2697, %f2549;
	fma.rn.f32 	%f3395, %f2693, %f2698, %f2550;
	fma.rn.f32 	%f3394, %f2693, %f2699, %f2551;
	fma.rn.f32 	%f3393, %f2693, %f2700, %f2552;
	fma.rn.f32 	%f3392, %f2694, %f2697, %f2553;
	fma.rn.f32 	%f3391, %f2694, %f2698, %f2554;
	fma.rn.f32 	%f3390, %f2694, %f2699, %f2555;
	fma.rn.f32 	%f3389, %f2694, %f2700, %f2556;
	fma.rn.f32 	%f3388, %f2695, %f2697, %f2557;
	fma.rn.f32 	%f3387, %f2695, %f2698, %f2558;
	fma.rn.f32 	%f3386, %f2695, %f2699, %f2559;
	fma.rn.f32 	%f3385, %f2695, %f2700, %f2560;
	fma.rn.f32 	%f3384, %f2696, %f2697, %f2561;
	fma.rn.f32 	%f3383, %f2696, %f2698, %f2562;
	fma.rn.f32 	%f3382, %f2696, %f2699, %f2563;
	fma.rn.f32 	%f3381, %f2696, %f2700, %f2564;
	ld.shared.v4.f32 	{%f2701, %f2702, %f2703, %f2704}, [%r88+7808];
	fma.rn.f32 	%f3380, %f2693, %f2701, %f2569;
	fma.rn.f32 	%f3379, %f2693, %f2702, %f2570;
	fma.rn.f32 	%f3378, %f2693, %f2703, %f2571;
	fma.rn.f32 	%f3377, %f2693, %f2704, %f2572;
	fma.rn.f32 	%f3376, %f2694, %f2701, %f2573;
	fma.rn.f32 	%f3375, %f2694, %f2702, %f2574;
	fma.rn.f32 	%f3374, %f2694, %f2703, %f2575;
	fma.rn.f32 	%f3373, %f2694, %f2704, %f2576;
	fma.rn.f32 	%f3372, %f2695, %f2701, %f2577;
	fma.rn.f32 	%f3371, %f2695, %f2702, %f2578;
	fma.rn.f32 	%f3370, %f2695, %f2703, %f2579;
	fma.rn.f32 	%f3369, %f2695, %f2704, %f2580;
	fma.rn.f32 	%f3368, %f2696, %f2701, %f2581;
	fma.rn.f32 	%f3367, %f2696, %f2702, %f2582;
	fma.rn.f32 	%f3366, %f2696, %f2703, %f2583;
	fma.rn.f32 	%f3365, %f2696, %f2704, %f2584;
	ld.shared.v4.f32 	{%f2705, %f2706, %f2707, %f2708}, [%r83+15424];
	fma.rn.f32 	%f3364, %f2705, %f2697, %f2589;
	fma.rn.f32 	%f3363, %f2705, %f2698, %f2590;
	fma.rn.f32 	%f3362, %f2705, %f2699, %f2591;
	fma.rn.f32 	%f3361, %f2705, %f2700, %f2592;
	fma.rn.f32 	%f3360, %f2706, %f2697, %f2593;
	fma.rn.f32 	%f3359, %f2706, %f2698, %f2594;
	fma.rn.f32 	%f3358, %f2706, %f2699, %f2595;
	fma.rn.f32 	%f3357, %f2706, %f2700, %f2596;
	fma.rn.f32 	%f3356, %f2707, %f2697, %f2597;
	fma.rn.f32 	%f3355, %f2707, %f2698, %f2598;
	fma.rn.f32 	%f3354, %f2707, %f2699, %f2599;
	fma.rn.f32 	%f3353, %f2707, %f2700, %f2600;
	fma.rn.f32 	%f3352, %f2708, %f2697, %f2601;
	fma.rn.f32 	%f3351, %f2708, %f2698, %f2602;
	fma.rn.f32 	%f3350, %f2708, %f2699, %f2603;
	fma.rn.f32 	%f3349, %f2708, %f2700, %f2604;
	fma.rn.f32 	%f3348, %f2705, %f2701, %f2605;
	fma.rn.f32 	%f3347, %f2705, %f2702, %f2606;
	fma.rn.f32 	%f3346, %f2705, %f2703, %f2607;
	fma.rn.f32 	%f3345, %f2705, %f2704, %f2608;
	fma.rn.f32 	%f3344, %f2706, %f2701, %f2609;
	fma.rn.f32 	%f3343, %f2706, %f2702, %f2610;
	fma.rn.f32 	%f3342, %f2706, %f2703, %f2611;
	fma.rn.f32 	%f3341, %f2706, %f2704, %f2612;
	fma.rn.f32 	%f3340, %f2707, %f2701, %f2613;
	fma.rn.f32 	%f3339, %f2707, %f2702, %f2614;
	fma.rn.f32 	%f3338, %f2707, %f2703, %f2615;
	fma.rn.f32 	%f3337, %f2707, %f2704, %f2616;
	fma.rn.f32 	%f3336, %f2708, %f2701, %f2617;
	fma.rn.f32 	%f3335, %f2708, %f2702, %f2618;
	fma.rn.f32 	%f3334, %f2708, %f2703, %f2619;
	fma.rn.f32 	%f3333, %f2708, %f2704, %f2620;
	ld.shared.v4.f32 	{%f2709, %f2710, %f2711, %f2712}, [%r83+15488];
	fma.rn.f32 	%f3332, %f2709, %f2697, %f2625;
	fma.rn.f32 	%f3331, %f2709, %f2698, %f2626;
	fma.rn.f32 	%f3330, %f2709, %f2699, %f2627;
	fma.rn.f32 	%f3329, %f2709, %f2700, %f2628;
	fma.rn.f32 	%f3328, %f2710, %f2697, %f2629;
	fma.rn.f32 	%f3327, %f2710, %f2698, %f2630;
	fma.rn.f32 	%f3326, %f2710, %f2699, %f2631;
	fma.rn.f32 	%f3325, %f2710, %f2700, %f2632;
	fma.rn.f32 	%f3324, %f2711, %f2697, %f2633;
	fma.rn.f32 	%f3323, %f2711, %f2698, %f2634;
	fma.rn.f32 	%f3322, %f2711, %f2699, %f2635;
	fma.rn.f32 	%f3321, %f2711, %f2700, %f2636;
	fma.rn.f32 	%f3320, %f2712, %f2697, %f2637;
	fma.rn.f32 	%f3319, %f2712, %f2698, %f2638;
	fma.rn.f32 	%f3318, %f2712, %f2699, %f2639;
	fma.rn.f32 	%f3317, %f2712, %f2700, %f2640;
	fma.rn.f32 	%f3316, %f2709, %f2701, %f2641;
	fma.rn.f32 	%f3315, %f2709, %f2702, %f2642;
	fma.rn.f32 	%f3314, %f2709, %f2703, %f2643;
	fma.rn.f32 	%f3313, %f2709, %f2704, %f2644;
	fma.rn.f32 	%f3312, %f2710, %f2701, %f2645;
	fma.rn.f32 	%f3311, %f2710, %f2702, %f2646;
	fma.rn.f32 	%f3310, %f2710, %f2703, %f2647;
	fma.rn.f32 	%f3309, %f2710, %f2704, %f2648;
	fma.rn.f32 	%f3308, %f2711, %f2701, %f2649;
	fma.rn.f32 	%f3307, %f2711, %f2702, %f2650;
	fma.rn.f32 	%f3306, %f2711, %f2703, %f2651;
	fma.rn.f32 	%f3305, %f2711, %f2704, %f2652;
	fma.rn.f32 	%f3304, %f2712, %f2701, %f2653;
	fma.rn.f32 	%f3303, %f2712, %f2702, %f2654;
	fma.rn.f32 	%f3302, %f2712, %f2703, %f2655;
	fma.rn.f32 	%f3301, %f2712, %f2704, %f2656;
	ld.shared.v4.f32 	{%f2713, %f2714, %f2715, %f2716}, [%r83+15552];
	fma.rn.f32 	%f3300, %f2713, %f2697, %f2661;
	fma.rn.f32 	%f3299, %f2713, %f2698, %f2662;
	fma.rn.f32 	%f3298, %f2713, %f2699, %f2663;
	fma.rn.f32 	%f3297, %f2713, %f2700, %f2664;
	fma.rn.f32 	%f3296, %f2714, %f2697, %f2665;
	fma.rn.f32 	%f3295, %f2714, %f2698, %f2666;
	fma.rn.f32 	%f3294, %f2714, %f2699, %f2667;
	fma.rn.f32 	%f3293, %f2714, %f2700, %f2668;
	fma.rn.f32 	%f3397, %f2715, %f2697, %f2669;
	fma.rn.f32 	%f3398, %f2715, %f2698, %f2670;
	fma.rn.f32 	%f3399, %f2715, %f2699, %f2671;
	fma.rn.f32 	%f3400, %f2715, %f2700, %f2672;
	fma.rn.f32 	%f3401, %f2716, %f2697, %f2673;
	fma.rn.f32 	%f3402, %f2716, %f2698, %f2674;
	fma.rn.f32 	%f3403, %f2716, %f2699, %f2675;
	fma.rn.f32 	%f3404, %f2716, %f2700, %f2676;
	fma.rn.f32 	%f3405, %f2713, %f2701, %f2677;
	fma.rn.f32 	%f3406, %f2713, %f2702, %f2678;
	fma.rn.f32 	%f3407, %f2713, %f2703, %f2679;
	fma.rn.f32 	%f3408, %f2713, %f2704, %f2680;
	fma.rn.f32 	%f3409, %f2714, %f2701, %f2681;
	fma.rn.f32 	%f3410, %f2714, %f2702, %f2682;
	fma.rn.f32 	%f3411, %f2714, %f2703, %f2683;
	fma.rn.f32 	%f3412, %f2714, %f2704, %f2684;
	fma.rn.f32 	%f3413, %f2715, %f2701, %f2685;
	fma.rn.f32 	%f3414, %f2715, %f2702, %f2686;
	fma.rn.f32 	%f3415, %f2715, %f2703, %f2687;
	fma.rn.f32 	%f3416, %f2715, %f2704, %f2688;
	fma.rn.f32 	%f3417, %f2716, %f2701, %f2689;
	fma.rn.f32 	%f3418, %f2716, %f2702, %f2690;
	fma.rn.f32 	%f3419, %f2716, %f2703, %f2691;
	fma.rn.f32 	%f3420, %f2716, %f2704, %f2692;
	add.s32 	%r413, %r413, 16;
	shl.b32 	%r89, %r370, 4;
	add.s32 	%r412, %r412, %r89;
	mov.u32 	%r90, %ctaid.y;
	mul.lo.s32 	%r91, %r90, %r411;
	shl.b32 	%r92, %r91, 8;
	add.s32 	%r93, %r92, %r411;
	setp.lt.u32 	%p2, %r413, %r93;
	mov.u32 	%r414, %r7;
	@%p2 bra 	$L__BB4_2;
$L__BB4_3:
	ld.param.u32 	%r371, [_Z16gemm_cuda_kernelIfLi16ELi4ELi2ELi4ELi2ELi4ELi8ELi4ELi4ELb1EEvPT_PKS0_S3_iiiS0_S0__param_4];
	ld.param.u32 	%r338, [_Z16gemm_cuda_kernelIfLi16ELi4ELi2ELi4ELi2ELi4ELi8ELi4ELi4ELb1EEvPT_PKS0_S3_iiiS0_S0__param_3];
	mov.u32 	%r94, %tid.x;
	and.b32  	%r95, %r94, 192;
	mov.u32 	%r96, %ctaid.y;
	shl.b32 	%r97, %r96, 8;
	or.b32  	%r98, %r97, %r95;
	shl.b32 	%r99, %r94, 1;
	and.b32  	%r100, %r99, 64;
	shr.u32 	%r101, %r94, 1;
	and.b32  	%r102, %r101, 12;
	shl.b32 	%r103, %r94, 2;
	and.b32  	%r104, %r103, 28;
	mov.u32 	%r105, %ctaid.x;
	shl.b32 	%r106, %r105, 7;
	or.b32  	%r107, %r104, %r106;
	or.b32  	%r108, %r107, %r100;
	or.b32  	%r110, %r98, %r102;
	setp.ge.u32 	%p3, %r108, %r371;
	setp.ge.u32 	%p4, %r110, %r338;
	or.pred  	%p5, %p4, %p3;
	@%p5 bra 	$L__BB4_5;
	ld.param.f32 	%f3133, [_Z16gemm_cuda_kernelIfLi16ELi4ELi2ELi4ELi2ELi4ELi8ELi4ELi4ELb1EEvPT_PKS0_S3_iiiS0_S0__param_7];
	ld.param.f32 	%f3101, [_Z16gemm_cuda_kernelIfLi16ELi4ELi2ELi4ELi2ELi4ELi8ELi4ELi4ELb1EEvPT_PKS0_S3_iiiS0_S0__param_6];
	ld.param.u32 	%r372, [_Z16gemm_cuda_kernelIfLi16ELi4ELi2ELi4ELi2ELi4ELi8ELi4ELi4ELb1EEvPT_PKS0_S3_iiiS0_S0__param_4];
	ld.param.u64 	%rd144, [_Z16gemm_cuda_kernelIfLi16ELi4ELi2ELi4ELi2ELi4ELi8ELi4ELi4ELb1EEvPT_PKS0_S3_iiiS0_S0__param_0];
	mov.u32 	%r111, %ctaid.y;
	shl.b32 	%r112, %r111, 8;
	mov.u32 	%r113, %tid.x;
	and.b32  	%r114, %r113, 192;
	or.b32  	%r115, %r112, %r114;
	shr.u32 	%r116, %r113, 1;
	and.b32  	%r117, %r116, 12;
	or.b32  	%r118, %r115, %r117;
	mul.lo.s32 	%r119, %r118, %r372;
	cvt.u64.u32 	%rd51, %r119;
	shl.b32 	%r120, %r113, 2;
	and.b32  	%r121, %r120, 28;
	mov.u32 	%r122, %ctaid.x;
	shl.b32 	%r123, %r122, 7;
	or.b32  	%r124, %r121, %r123;
	shl.b32 	%r125, %r113, 1;
	and.b32  	%r126, %r125, 64;
	or.b32  	%r127, %r124, %r126;
	cvt.u64.u32 	%rd52, %r127;
	add.s64 	%rd53, %rd51, %rd52;
	cvta.to.global.u64 	%rd54, %rd144;
	shl.b64 	%rd55, %rd53, 2;
	add.s64 	%rd56, %rd54, %rd55;
	ld.global.v4.f32 	{%f2717, %f2718, %f2719, %f2720}, [%rd56];
	mul.f32 	%f2721, %f3133, %f2717;
	fma.rn.f32 	%f2722, %f3101, %f3396, %f2721;
	mul.f32 	%f2723, %f3133, %f2718;
	fma.rn.f32 	%f2724, %f3101, %f3395, %f2723;
	mul.f32 	%f2725, %f3133, %f2719;
	fma.rn.f32 	%f2726, %f3101, %f3394, %f2725;
	mul.f32 	%f2727, %f3133, %f2720;
	fma.rn.f32 	%f2728, %f3101, %f3393, %f2727;
	st.global.v4.f32 	[%rd56], {%f2722, %f2724, %f2726, %f2728};
$L__BB4_5:
	ld.param.u32 	%r373, [_Z16gemm_cuda_kernelIfLi16ELi4ELi2ELi4ELi2ELi4ELi8ELi4ELi4ELb1EEvPT_PKS0_S3_iiiS0_S0__param_4];
	ld.param.u32 	%r339, [_Z16gemm_cuda_kernelIfLi16ELi4ELi2ELi4ELi2ELi4ELi8ELi4ELi4ELb1EEvPT_PKS0_S3_iiiS0_S0__param_3];
	mov.u32 	%r128, %tid.x;
	shl.b32 	%r129, %r128, 2;
	and.b32  	%r130, %r129, 28;
	mov.u32 	%r131, %ctaid.x;
	shl.b32 	%r132, %r131, 7;
	or.b32  	%r133, %r130, %r132;
	shl.b32 	%r134, %r128, 1;
	and.b32  	%r135, %r134, 64;
	or.b32  	%r136, %r133, %r135;
	setp.ge.u32 	%p6, %r136, %r373;
	mov.u32 	%r138, %ctaid.y;
	shl.b32 	%r139, %r138, 8;
	and.b32  	%r140, %r128, 192;
	or.b32  	%r141, %r139, %r140;
	shr.u32 	%r142, %r128, 1;
	and.b32  	%r143, %r142, 12;
	or.b32  	%r144, %r141, %r143;
	or.b32  	%r145, %r144, 1;
	setp.ge.u32 	%p7, %r145, %r339;
	or.pred  	%p8, %p7, %p6;
	@%p8 bra 	$L__BB4_7;
	ld.param.f32 	%f3134, [_Z16gemm_cuda_kernelIfLi16ELi4ELi2ELi4ELi2ELi4ELi8ELi4ELi4ELb1EEvPT_PKS0_S3_iiiS0_S0__param_7];
	ld.param.f32 	%f3102, [_Z16gemm_cuda_kernelIfLi16ELi4ELi2ELi4ELi2ELi4ELi8ELi4ELi4ELb1EEvPT_PKS0_S3_iiiS0_S0__param_6];
	ld.param.u32 	%r374, [_Z16gemm_cuda_kernelIfLi16ELi4ELi2ELi4ELi2ELi4ELi8ELi4ELi4ELb1EEvPT_PKS0_S3_iiiS0_S0__param_4];
	ld.param.u64 	%rd145, [_Z16gemm_cuda_kernelIfLi16ELi4ELi2ELi4ELi2ELi4ELi8ELi4ELi4ELb1EEvPT_PKS0_S3_iiiS0_S0__param_0];
	mov.u32 	%r146, %ctaid.y;
	shl.b32 	%r147, %r146, 8;
	mov.u32 	%r148, %tid.x;
	and.b32  	%r149, %r148, 192;
	or.b32  	%r150, %r147, %r149;
	shr.u32 	%r151, %r148, 1;
	and.b32  	%r152, %r151, 12;
	or.b32  	%r153, %r150, %r152;
	mad.lo.s32 	%r154, %r374, %r153, %r374;
	cvt.u64.u32 	%rd57, %r154;
	shl.b32 	%r155, %r148, 2;
	and.b32  	%r156, %r155, 28;
	mov.u32 	%r157, %ctaid.x;
	shl.b32 	%r158, %r157, 7;
	or.b32  	%r159, %r156, %r158;
	shl.b32 	%r160, %r148, 1;
	and.b32  	%r161, %r160, 64;
	or.b32  	%r162, %r159, %r161;
	cvt.u64.u32 	%rd58, %r162;
	add.s64 	%rd59, %rd57, %rd58;
	cvta.to.global.u64 	%rd60, %rd145;
	shl.b64 	%rd61, %rd59, 2;
	add.s64 	%rd62, %rd60, %rd61;
	ld.global.v4.f32 	{%f2729, %f2730, %f2731, %f2732}, [%rd62];
	mul.f32 	%f2733, %f3134, %f2729;
	fma.rn.f32 	%f2734, %f3102, %f3392, %f2733;
	mul.f32 	%f2735, %f3134, %f2730;
	fma.rn.f32 	%f2736, %f3102, %f3391, %f2735;
	mul.f32 	%f2737, %f3134, %f2731;
	fma.rn.f32 	%f2738, %f3102, %f3390, %f2737;
	mul.f32 	%f2739, %f3134, %f2732;
	fma.rn.f32 	%f2740, %f3102, %f3389, %f2739;
	st.global.v4.f32 	[%rd62], {%f2734, %f2736, %f2738, %f2740};
$L__BB4_7:
	ld.param.u32 	%r375, [_Z16gemm_cuda_kernelIfLi16ELi4ELi2ELi4ELi2ELi4ELi8ELi4ELi4ELb1EEvPT_PKS0_S3_iiiS0_S0__param_4];
	ld.param.u32 	%r340, [_Z16gemm_cuda_kernelIfLi16ELi4ELi2ELi4ELi2ELi4ELi8ELi4ELi4ELb1EEvPT_PKS0_S3_iiiS0_S0__param_3];
	mov.u32 	%r163, %tid.x;
	shl.b32 	%r164, %r163, 2;
	and.b32  	%r165, %r164, 28;
	mov.u32 	%r166, %ctaid.x;
	shl.b32 	%r167, %r166, 7;
	or.b32  	%r168, %r165, %r167;
	shl.b32 	%r169, %r163, 1;
	and.b32  	%r170, %r169, 64;
	or.b32  	%r171, %r168, %r170;
	setp.ge.u32 	%p9, %r171, %r375;
	mov.u32 	%r173, %ctaid.y;
	shl.b32 	%r174, %r173, 8;
	and.b32  	%r175, %r163, 192;
	or.b32  	%r176, %r174, %r175;
	shr.u32 	%r177, %r163, 1;
	and.b32  	%r178, %r177, 12;
	or.b32  	%r179, %r176, %r178;
	or.b32  	%r180, %r179, 2;
	setp.ge.u32 	%p10, %r180, %r340;
	or.pred  	%p11, %p10, %p9;
	@%p11 bra 	$L__BB4_9;
	ld.param.f32 	%f3135, [_Z16gemm_cuda_kernelIfLi16ELi4ELi2ELi4ELi2ELi4ELi8ELi4ELi4ELb1EEvPT_PKS0_S3_iiiS0_S0__param_7];
	ld.param.f32 	%f3103, [_Z16gemm_cuda_kernelIfLi16ELi4ELi2ELi4ELi2ELi4ELi8ELi4ELi4ELb1EEvPT_PKS0_S3_iiiS0_S0__param_6];
	ld.param.u32 	%r376, [_Z16gemm_cuda_kernelIfLi16ELi4ELi2ELi4ELi2ELi4ELi8ELi4ELi4ELb1EEvPT_PKS0_S3_iiiS0_S0__param_4];
	ld.param.u64 	%rd146, [_Z16gemm_cuda_kernelIfLi16ELi4ELi2ELi4ELi2ELi4ELi8ELi4ELi4ELb1EEvPT_PKS0_S3_iiiS0_S0__param_0];
	mov.u32 	%r181, %ctaid.y;
	shl.b32 	%r182, %r181, 8;
	mov.u32 	%r183, %tid.x;
	and.b32  	%r184, %r183, 192;
	or.b32  	%r185, %r182, %r184;
	shr.u32 	%r186, %r183, 1;
	and.b32  	%r187, %r186, 12;
	or.b32  	%r188, %r185, %r187;
	or.b32  	%r189, %r188, 2;
	mul.lo.s32 	%r190, %r189, %r376;
	cvt.u64.u32 	%rd63, %r190;
	shl.b32 	%r191, %r183, 2;
	and.b32  	%r192, %r191, 28;
	mov.u32 	%r193, %ctaid.x;
	shl.b32 	%r194, %r193, 7;
	or.b32  	%r195, %r192, %r194;
	shl.b32 	%r196, %r183, 1;
	and.b32  	%r197, %r196, 64;
	or.b32  	%r198, %r195, %r197;
	cvt.u64.u32 	%rd64, %r198;
	add.s64 	%rd65, %rd63, %rd64;
	cvta.to.global.u64 	%rd66, %rd146;
	shl.b64 	%rd67, %rd65, 2;
	add.s64 	%rd68, %rd66, %rd67;
	ld.global.v4.f32 	{%f2741, %f2742, %f2743, %f2744}, [%rd68];
	mul.f32 	%f2745, %f3135, %f2741;
	fma.rn.f32 	%f2746, %f3103, %f3388, %f2745;
	mul.f32 	%f2747, %f3135, %f2742;
	fma.rn.f32 	%f2748, %f3103, %f3387, %f2747;
	mul.f32 	%f2749, %f3135, %f2743;
	fma.rn.f32 	%f2750, %f3103, %f3386, %f2749;
	mul.f32 	%f2751, %f3135, %f2744;
	fma.rn.f32 	%f2752, %f3103, %f3385, %f2751;
	st.global.v4.f32 	[%rd68], {%f2746, %f2748, %f2750, %f2752};
$L__BB4_9:
	ld.param.u32 	%r377, [_Z16gemm_cuda_kernelIfLi16ELi4ELi2ELi4ELi2ELi4ELi8ELi4ELi4ELb1EEvPT_PKS0_S3_iiiS0_S0__param_4];
	ld.param.u32 	%r341, [_Z16gemm_cuda_kernelIfLi16ELi4ELi2ELi4ELi2ELi4ELi8ELi4ELi4ELb1EEvPT_PKS0_S3_iiiS0_S0__param_3];
	mov.u32 	%r199, %tid.x;
	shl.b32 	%r200, %r199, 2;
	and.b32  	%r201, %r200, 28;
	mov.u32 	%r202, %ctaid.x;
	shl.b32 	%r203, %r202, 7;
	or.b32  	%r204, %r201, %r203;
	shl.b32 	%r205, %r199, 1;
	and.b32  	%r206, %r205, 64;
	or.b32  	%r207, %r204, %r206;
	setp.ge.u32 	%p12, %r207, %r377;
	mov.u32 	%r209, %ctaid.y;
	shl.b32 	%r210, %r209, 8;
	and.b32  	%r211, %r199, 192;
	or.b32  	%r212, %r210, %r211;
	shr.u32 	%r213, %r199, 1;
	and.b32  	%r214, %r213, 12;
	or.b32  	%r215, %r212, %r214;
	or.b32  	%r216, %r215, 3;
	setp.ge.u32 	%p13, %r216, %r341;
	or.pred  	%p14, %p13, %p12;
	@%p14 bra 	$L__BB4_11;
	ld.param.f32 	%f3136, [_Z16gemm_cuda_kernelIfLi16ELi4ELi2ELi4ELi2ELi4ELi8ELi4ELi4ELb1EEvPT_PKS0_S3_iiiS0_S0__param_7];
	ld.param.f32 	%f3104, [_Z16gemm_cuda_kernelIfLi16ELi4ELi2ELi4ELi2ELi4ELi8ELi4ELi4ELb1EEvPT_PKS0_S3_iiiS0_S0__param_6];
	ld.param.u32 	%r378, [_Z16gemm_cuda_kernelIfLi16ELi4ELi2ELi4ELi2ELi4ELi8ELi4ELi4ELb1EEvPT_PKS0_S3_iiiS0_S0__param_4];
	ld.param.u64 	%rd147, [_Z16gemm_cuda_kernelIfLi16ELi4ELi2ELi4ELi2ELi4ELi8ELi4ELi4ELb1EEvPT_PKS0_S3_iiiS0_S0__param_0];
	mov.u32 	%r217, %ctaid.y;
	shl.b32 	%r218, %r217, 8;
	and.b32  	%r220, %r199, 192;
	or.b32  	%r221, %r218, %r220;
	shr.u32 	%r222, %r199, 1;
	and.b32  	%r223, %r222, 12;
	or.b32  	%r224, %r221, %r223;
	or.b32  	%r225, %r224, 3;
	mul.lo.s32 	%r226, %r225, %r378;
	cvt.u64.u32 	%rd69, %r226;
	shl.b32 	%r227, %r199, 2;
	and.b32  	%r228, %r227, 28;
	mov.u32 	%r229, %ctaid.x;
	shl.b32 	%r230, %r229, 7;
	or.b32  	%r231, %r228, %r230;
	shl.b32 	%r232, %r199, 1;
	and.b32  	%r233, %r232, 64;
	or.b32  	%r234, %r231, %r233;
	cvt.u64.u32 	%rd70, %r234;
	add.s64 	%rd71, %rd69, %rd70;
	cvta.to.global.u64 	%rd72, %rd147;
	shl.b64 	%rd73, %rd71, 2;
	add.s64 	%rd74, %rd72, %rd73;
	ld.global.v4.f32 	{%f2753, %f2754, %f2755, %f2756}, [%rd74];
	mul.f32 	%f2757, %f3136, %f2753;
	fma.rn.f32 	%f2758, %f3104, %f3384, %f2757;
	mul.f32 	%f2759, %f3136, %f2754;
	fma.rn.f32 	%f2760, %f3104, %f3383, %f2759;
	mul.f32 	%f2761, %f3136, %f2755;
	fma.rn.f32 	%f2762, %f3104, %f3382, %f2761;
	mul.f32 	%f2763, %f3136, %f2756;
	fma.rn.f32 	%f2764, %f3104, %f3381, %f2763;
	st.global.v4.f32 	[%rd74], {%f2758, %f2760, %f2762, %f2764};
$L__BB4_11:
	ld.param.u32 	%r379, [_Z16gemm_cuda_kernelIfLi16ELi4ELi2ELi4ELi2ELi4ELi8ELi4ELi4ELb1EEvPT_PKS0_S3_iiiS0_S0__param_4];
	ld.param.u32 	%r342, [_Z16gemm_cuda_kernelIfLi16ELi4ELi2ELi4ELi2ELi4ELi8ELi4ELi4ELb1EEvPT_PKS0_S3_iiiS0_S0__param_3];
	mov.u32 	%r238, %ctaid.x;
	shl.b32 	%r239, %r238, 7;
	or.b32  	%r240, %r201, %r239;
	shl.b32 	%r241, %r199, 1;
	and.b32  	%r242, %r241, 64;
	or.b32  	%r243, %r240, %r242;
	mov.u32 	%r245, %ctaid.y;
	shl.b32 	%r246, %r245, 8;
	and.b32  	%r247, %r199, 192;
	or.b32  	%r248, %r246, %r247;
	shr.u32 	%r249, %r199, 1;
	and.b32  	%r250, %r249, 12;
	or.b32  	%r251, %r248, %r250;
	setp.ge.u32 	%p15, %r251, %r342;
	add.s32 	%r252, %r243, 32;
	setp.ge.u32 	%p16, %r252, %r379;
	or.pred  	%p17, %p15, %p16;
	@%p17 bra 	$L__BB4_13;
	ld.param.f32 	%f3137, [_Z16gemm_cuda_kernelIfLi16ELi4ELi2ELi4ELi2ELi4ELi8ELi4ELi4ELb1EEvPT_PKS0_S3_iiiS0_S0__param_7];
	ld.param.f32 	%f3105, [_Z16gemm_cuda_kernelIfLi16ELi4ELi2ELi4ELi2ELi4ELi8ELi4ELi4ELb1EEvPT_PKS0_S3_iiiS0_S0__param_6];
	ld.param.u32 	%r380, [_Z16gemm_cuda_kernelIfLi16ELi4ELi2ELi4ELi2ELi4ELi8ELi4ELi4ELb1EEvPT_PKS0_S3_iiiS0_S0__param_4];
	ld.param.u64 	%rd148, [_Z16gemm_cuda_kernelIfLi16ELi4ELi2ELi4ELi2ELi4ELi8ELi4ELi4ELb1EEvPT_PKS0_S3_iiiS0_S0__param_0];
	mov.u32 	%r255, %tid.x;
	and.b32  	%r256, %r255, 192;
	or.b32  	%r257, %r246, %r256;
	shr.u32 	%r258, %r255, 1;
	and.b32  	%r259, %r258, 12;
	or.b32  	%r260, %r257, %r259;
	mul.lo.s32 	%r261, %r260, %r380;
	cvt.u64.u32 	%rd75, %r261;
	shl.b32 	%r262, %r255, 2;
	and.b32  	%r263, %r262, 28;
	or.b32  	%r266, %r263, %r239;
	shl.b32 	%r267, %r255, 1;
	and.b32  	%r268, %r267, 64;
	or.b32  	%r269, %r266, %r268;
	cvt.u64.u32 	%rd76, %r269;
	add.s64 	%rd77, %rd75, %rd76;
	cvta.to.global.u64 	%rd78, %rd148;
	shl.b64 	%rd79, %rd77, 2;
	add.s64 	%rd80, %rd78, %rd79;
	ld.global.v4.f32 	{%f2765, %f2766, %f2767, %f2768}, [%rd80+128];
	mul.f32 	%f2769, %f3137, %f2765;
	fma.rn.f32 	%f2770, %f3105, %f3380, %f2769;
	mul.f32 	%f2771, %f3137, %f2766;
	fma.rn.f32 	%f2772, %f3105, %f3379, %f2771;
	mul.f32 	%f2773, %f3137, %f2767;
	fma.rn.f32 	%f2774, %f3105, %f3378, %f2773;
	mul.f32 	%f2775, %f3137, %f2768;
	fma.rn.f32 	%f2776, %f3105, %f3377, %f2775;
	st.global.v4.f32 	[%rd80+128], {%f2770, %f2772, %f2774, %f2776};
$L__BB4_13:
	ld.param.u32 	%r381, [_Z16gemm_cuda_kernelIfLi16ELi4ELi2ELi4ELi2ELi4ELi8ELi4ELi4ELb1EEvPT_PKS0_S3_iiiS0_S0__param_4];
	ld.param.u32 	%r343, [_Z16gemm_cuda_kernelIfLi16ELi4ELi2ELi4ELi2ELi4ELi8ELi4ELi4ELb1EEvPT_PKS0_S3_iiiS0_S0__param_3];
	shl.b32 	%r271, %r199, 2;
	and.b32  	%r272, %r271, 28;
	or.b32  	%r275, %r272, %r239;
	or.b32  	%r278, %r275, %r242;
	add.s32 	%r280, %r278, 32;
	setp.ge.u32 	%p18, %r280, %r381;
	or.b32  	%r287, %r251, 1;
	setp.ge.u32 	%p19, %r287, %r343;
	or.pred  	%p20, %p19, %p18;
	@%p20 bra 	$L__BB4_15;
	ld.param.f32 	%f3138, [_Z16gemm_cuda_kernelIfLi16ELi4ELi2ELi4ELi2ELi4ELi8ELi4ELi4ELb1EEvPT_PKS0_S3_iiiS0_S0__param_7];
	ld.param.f32 	%f3106, [_Z16gemm_cuda_kernelIfLi16ELi4ELi2ELi4ELi2ELi4ELi8ELi4ELi4ELb1EEvPT_PKS0_S3_iiiS0_S0__param_6];
	ld.param.u32 	%r382, [_Z16gemm_cuda_kernelIfLi16ELi4ELi2ELi4ELi2ELi4ELi8ELi4ELi4ELb1EEvPT_PKS0_S3_iiiS0_S0__param_4];
	ld.param.u64 	%rd149, [_Z16gemm_cuda_kernelIfLi16ELi4ELi2ELi4ELi2ELi4ELi8ELi4ELi4ELb1EEvPT_PKS0_S3_iiiS0_S0__param_0];
	mad.lo.s32 	%r288, %r382, %r251, %r382;
	cvt.u64.u32 	%rd81, %r288;
	mov.u32 	%r292, %ctaid.x;
	shl.b32 	%r293, %r292, 7;
	or.b32  	%r294, %r272, %r293;
	shl.b32 	%r295, %r199, 1;
	and.b32  	%r296, %r295, 64;
	or.b32  	%r297, %r294, %r296;
	cvt.u64.u32 	%rd82, %r297;
	add.s64 	%rd83, %rd81, %rd82;
	cvta.to.global.u64 	%rd84, %rd149;
	shl.b64 	%rd85, %rd83, 2;
	add.s64 	%rd86, %rd84, %rd85;
	ld.global.v4.f32 	{%f2777, %f2778, %f2779, %f2780}, [%rd86+128];
	mul.f32 	%f2781, %f3138, %f2777;
	fma.rn.f32 	%f2782, %f3106, %f3376, %f2781;
	mul.f32 	%f2783, %f3138, %f2778;
	fma.rn.f32 	%f2784, %f3106, %f3375, %f2783;
	mul.f32 	%f2785, %f3138, %f2779;
	fma.rn.f32 	%f2786, %f3106, %f3374, %f2785;
	mul.f32 	%f2787, %f3138, %f2780;
	fma.rn.f32 	%f2788, %f3106, %f3373, %f2787;
	st.global.v4.f32 	[%rd86+128], {%f2782, %f2784, %f2786, %f2788};
$L__BB4_15:
	ld.param.u32 	%r383, [_Z16gemm_cuda_kernelIfLi16ELi4ELi2ELi4ELi2ELi4ELi8ELi4ELi4ELb1EEvPT_PKS0_S3_iiiS0_S0__param_4];
	ld.param.u32 	%r344, [_Z16gemm_cuda_kernelIfLi16ELi4ELi2ELi4ELi2ELi4ELi8ELi4ELi4ELb1EEvPT_PKS0_S3_iiiS0_S0__param_3];
	mov.u32 	%r301, %ctaid.x;
	shl.b32 	%r302, %r301, 7;
	or.b32  	%r303, %r272, %r302;
	shl.b32 	%r304, %r199, 1;
	and.b32  	%r305, %r304, 64;
	or.b32  	%r306, %r303, %r305;
	cvt.u64.u32 	%rd1, %r306;
	add.s32 	%r12, %r306, 32;
	setp.ge.u32 	%p21, %r12, %r383;
	add.s32 	%r308, %r251, 2;
	setp.ge.u32 	%p22, %r308, %r344;
	or.pred  	%p23, %p22, %p21;
	@%p23 bra 	$L__BB4_17;
	ld.param.f32 	%f3139, [_Z16gemm_cuda_kernelIfLi16ELi4ELi2ELi4ELi2ELi4ELi8ELi4ELi4ELb1EEvPT_PKS0_S3_iiiS0_S0__param_7];
	ld.param.f32 	%f3107, [_Z16gemm_cuda_kernelIfLi16ELi4ELi2ELi4ELi2ELi4ELi8ELi4ELi4ELb1EEvPT_PKS0_S3_iiiS0_S0__param_6];
	ld.param.u32 	%r384, [_Z16gemm_cuda_kernelIfLi16ELi4ELi2ELi4ELi2ELi4ELi8ELi4ELi4ELb1EEvPT_PKS0_S3_iiiS0_S0__param_4];
	ld.param.u64 	%rd150, [_Z16gemm_cuda_kernelIfLi16ELi4ELi2ELi4ELi2ELi4ELi8ELi4ELi4ELb1EEvPT_PKS0_S3_iiiS0_S0__param_0];
	mul.lo.s32 	%r310, %r308, %r384;
	cvt.u64.u32 	%rd87, %r310;
	add.s64 	%rd88, %rd87, %rd1;
	cvta.to.global.u64 	%rd89, %rd150;
	shl.b64 	%rd90, %rd88, 2;
	add.s64 	%rd91, %rd89, %rd90;
	ld.global.v4.f32 	{%f2789, %f2790, %f2791, %f2792}, [%rd91+128];
	mul.f32 	%f2793, %f3139, %f2789;
	fma.rn.f32 	%f2794, %f3107, %f3372, %f2793;
	mul.f32 	%f2795, %f3139, %f2790;
	fma.rn.f32 	%f2796, %f3107, %f3371, %f2795;
	mul.f32 	%f2797, %f3139, %f2791;
	fma.rn.f32 	%f2798, %f3107, %f3370, %f2797;
	mul.f32 	%f2799, %f3139, %f2792;
	fma.rn.f32 	%f2800, %f3107, %f3369, %f2799;
	st.global.v4.f32 	[%rd91+128], {%f2794, %f2796, %f2798, %f2800};
$L__BB4_17:
	ld.param.u32 	%r385, [_Z16gemm_cuda_kernelIfLi16ELi4ELi2ELi4ELi2ELi4ELi8ELi4ELi4ELb1EEvPT_PKS0_S3_iiiS0_S0__param_4];
	ld.param.u32 	%r345, [_Z16gemm_cuda_kernelIfLi16ELi4ELi2ELi4ELi2ELi4ELi8ELi4ELi4ELb1EEvPT_PKS0_S3_iiiS0_S0__param_3];
	ld.param.u64 	%rd151, [_Z16gemm_cuda_kernelIfLi16ELi4ELi2ELi4ELi2ELi4ELi8ELi4ELi4ELb1EEvPT_PKS0_S3_iiiS0_S0__param_0];
	cvta.to.global.u64 	%rd2, %rd151;
	setp.ge.u32 	%p24, %r12, %r385;
	add.s32 	%r311, %r251, 3;
	setp.ge.u32 	%p25, %r311, %r345;
	or.pred  	%p26, %p25, %p24;
	@%p26 bra 	$L__BB4_19;
	ld.param.f32 	%f3140, [_Z16gemm_cuda_kernelIfLi16ELi4ELi2ELi4ELi2ELi4ELi8ELi4ELi4ELb1EEvPT_PKS0_S3_iiiS0_S0__param_7];
	ld.param.f32 	%f3108, [_Z16gemm_cuda_kernelIfLi16ELi4ELi2ELi4ELi2ELi4ELi8ELi4ELi4ELb1EEvPT_PKS0_S3_iiiS0_S0__param_6];
	ld.param.u32 	%r386, [_Z16gemm_cuda_kernelIfLi16ELi4ELi2ELi4ELi2ELi4ELi8ELi4ELi4ELb1EEvPT_PKS0_S3_iiiS0_S0__param_4];
	mul.lo.s32 	%r313, %r311, %r386;
	cvt.u64.u32 	%rd92, %r313;
	add.s64 	%rd93, %rd92, %rd1;
	shl.b64 	%rd94, %rd93, 2;
	add.s64 	%rd95, %rd2, %rd94;
	ld.global.v4.f32 	{%f2801, %f2802, %f2803, %f2804}, [%rd95+128];
	mul.f32 	%f2805, %f3140, %f2801;
	fma.rn.f32 	%f2806, %f3108, %f3368, %f2805;
	mul.f32 	%f2807, %f3140, %f2802;
	fma.rn.f32 	%f2808, %f3108, %f3367, %f2807;
	mul.f32 	%f2809, %f3140, %f2803;
	fma.rn.f32 	%f2810, %f3108, %f3366, %f2809;
	mul.f32 	%f2811, %f3140, %f2804;
	fma.rn.f32 	%f2812, %f3108, %f3365, %f2811;
	st.global.v4.f32 	[%rd95+128], {%f2806, %f2808, %f2810, %f2812};
$L__BB4_19:
	ld.param.u32 	%r387, [_Z16gemm_cuda_kernelIfLi16ELi4ELi2ELi4ELi2ELi4ELi8ELi4ELi4ELb1EEvPT_PKS0_S3_iiiS0_S0__param_4];
	ld.param.u32 	%r346, [_Z16gemm_cuda_kernelIfLi16ELi4ELi2ELi4ELi2ELi4ELi8ELi4ELi4ELb1EEvPT_PKS0_S3_iiiS0_S0__param_3];
	cvt.u32.u64 	%r314, %rd1;
	setp.ge.u32 	%p27, %r314, %r387;
	add.s32 	%r13, %r251, 16;
	setp.ge.u32 	%p28, %r13, %r346;
	mul.lo.s32 	%r315, %r13, %r387;
	cvt.u64.u32 	%rd97, %r315;
	add.s64 	%rd98, %rd97, %rd1;
	shl.b64 	%rd99, %rd98, 2;
	add.s64 	%rd3, %rd2, %rd99;
	or.pred  	%p29, %p28, %p27;
	@%p29 bra 	$L__BB4_21;
	ld.param.f32 	%f3141, [_Z16gemm_cuda_kernelIfLi16ELi4ELi2ELi4ELi2ELi4ELi8ELi4ELi4ELb1EEvPT_PKS0_S3_iiiS0_S0__param_7];
	ld.param.f32 	%f3109, [_Z16gemm_cuda_kernelIfLi16ELi4ELi2ELi4ELi2ELi4ELi8ELi4ELi4ELb1EEvPT_PKS0_S3_iiiS0_S0__param_6];
	ld.global.v4.f32 	{%f2813, %f2814, %f2815, %f2816}, [%rd3];
	mul.f32 	%f2817, %f3141, %f2813;
	fma.rn.f32 	%f2818, %f3109, %f3364, %f2817;
	mul.f32 	%f2819, %f3141, %f2814;
	fma.rn.f32 	%f2820, %f3109, %f3363, %f2819;
	mul.f32 	%f2821, %f3141, %f2815;
	fma.rn.f32 	%f2822, %f3109, %f3362, %f2821;
	mul.f32 	%f2823, %f3141, %f2816;
	fma.rn.f32 	%f2824, %f3109, %f3361, %f2823;
	st.global.v4.f32 	[%rd3], {%f2818, %f2820, %f2822, %f2824};
$L__BB4_21:
	ld.param.u32 	%r388, [_Z16gemm_cuda_kernelIfLi16ELi4ELi2ELi4ELi2ELi4ELi8ELi4ELi4ELb1EEvPT_PKS0_S3_iiiS0_S0__param_4];
	ld.param.u32 	%r347, [_Z16gemm_cuda_kernelIfLi16ELi4ELi2ELi4ELi2ELi4ELi8ELi4ELi4ELb1EEvPT_PKS0_S3_iiiS0_S0__param_3];
	setp.ge.u32 	%p30, %r314, %r388;
	add.s32 	%r14, %r251, 17;
	setp.ge.u32 	%p31, %r14, %r347;
	mul.lo.s32 	%r317, %r14, %r388;
	cvt.u64.u32 	%rd101, %r317;
	add.s64 	%rd102, %rd101, %rd1;
	shl.b64 	%rd103, %rd102, 2;
	add.s64 	%rd4, %rd2, %rd103;
	or.pred  	%p32, %p31, %p30;
	@%p32 bra 	$L__BB4_23;
	ld.param.f32 	%f3142, [_Z16gemm_cuda_kernelIfLi16ELi4ELi2ELi4ELi2ELi4ELi8ELi4ELi4ELb1EEvPT_PKS0_S3_iiiS0_S0__param_7];
	ld.param.f32 	%f3110, [_Z16gemm_cuda_kernelIfLi16ELi4ELi2ELi4ELi2ELi4ELi8ELi4ELi4ELb1EEvPT_PKS0_S3_iiiS0_S0__param_6];
	ld.global.v4.f32 	{%f2825, %f2826, %f2827, %f2828}, [%rd4];
	mul.f32 	%f2829, %f3142, %f2825;
	fma.rn.f32 	%f2830, %f3110, %f3360, %f2829;
	mul.f32 	%f2831, %f3142, %f2826;
	fma.rn.f32 	%f2832, %f3110, %f3359, %f2831;
	mul.f32 	%f2833, %f3142, %f2827;
	fma.rn.f32 	%f2834, %f3110, %f3358, %f2833;
	mul.f32 	%f2835, %f3142, %f2828;
	fma.rn.f32 	%f2836, %f3110, %f3357, %f2835;
	st.global.v4.f32 	[%rd4], {%f2830, %f2832, %f2834, %f2836};
$L__BB4_23:
	ld.param.u32 	%r389, [_Z16gemm_cuda_kernelIfLi16ELi4ELi2ELi4ELi2ELi4ELi8ELi4ELi4ELb1EEvPT_PKS0_S3_iiiS0_S0__param_4];
	ld.param.u32 	%r348, [_Z16gemm_cuda_kernelIfLi16ELi4ELi2ELi4ELi2ELi4ELi8ELi4ELi4ELb1EEvPT_PKS0_S3_iiiS0_S0__param_3];
	setp.ge.u32 	%p33, %r314, %r389;
	add.s32 	%r15, %r251, 18;
	setp.ge.u32 	%p34, %r15, %r348;
	mul.lo.s32 	%r319, %r15, %r389;
	cvt.u64.u32 	%rd105, %r319;
	add.s64 	%rd106, %rd105, %rd1;
	shl.b64 	%rd107, %rd106, 2;
	add.s64 	%rd5, %rd2, %rd107;
	or.pred  	%p35, %p34, %p33;
	@%p35 bra 	$L__BB4_25;
	ld.param.f32 	%f3143, [_Z16gemm_cuda_kernelIfLi16ELi4ELi2ELi4ELi2ELi4ELi8ELi4ELi4ELb1EEvPT_PKS0_S3_iiiS0_S0__param_7];
	ld.param.f32 	%f3111, [_Z16gemm_cuda_kernelIfLi16ELi4ELi2ELi4ELi2ELi4ELi8ELi4ELi4ELb1EEvPT_PKS0_S3_iiiS0_S0__param_6];
	ld.global.v4.f32 	{%f2837, %f2838, %f2839, %f2840}, [%rd5];
	mul.f32 	%f2841, %f3143, %f2837;
	fma.rn.f32 	%f2842, %f3111, %f3356, %f2841;
	mul.f32 	%f2843, %f3143, %f2838;
	fma.rn.f32 	%f2844, %f3111, %f3355, %f2843;
	mul.f32 	%f2845, %f3143, %f2839;
	fma.rn.f32 	%f2846, %f3111, %f3354, %f2845;
	mul.f32 	%f2847, %f3143, %f2840;
	fma.rn.f32 	%f2848, %f3111, %f3353, %f2847;
	st.global.v4.f32 	[%rd5], {%f2842, %f2844, %f2846, %f2848};
$L__BB4_25:
	ld.param.u32 	%r390, [_Z16gemm_cuda_kernelIfLi16ELi4ELi2ELi4ELi2ELi4ELi8ELi4ELi4ELb1EEvPT_PKS0_S3_iiiS0_S0__param_4];
	ld.param.u32 	%r349, [_Z16gemm_cuda_kernelIfLi16ELi4ELi2ELi4ELi2ELi4ELi8ELi4ELi4ELb1EEvPT_PKS0_S3_iiiS0_S0__param_3];
	setp.ge.u32 	%p36, %r314, %r390;
	add.s32 	%r16, %r251, 19;
	setp.ge.u32 	%p37, %r16, %r349;
	mul.lo.s32 	%r321, %r16, %r390;
	cvt.u64.u32 	%rd109, %r321;
	add.s64 	%rd110, %rd109, %rd1;
	shl.b64 	%rd111, %rd110, 2;
	add.s64 	%rd6, %rd2, %rd111;
	or.pred  	%p38, %p37, %p36;
	@%p38 bra 	$L__BB4_27;
	ld.param.f32 	%f3144, [_Z16gemm_cuda_kernelIfLi16ELi4ELi2ELi4ELi2ELi4ELi8ELi4ELi4ELb1EEvPT_PKS0_S3_iiiS0_S0__param_7];
	ld.param.f32 	%f3112, [_Z16gemm_cuda_kernelIfLi16ELi4ELi2ELi4ELi2ELi4ELi8ELi4ELi4ELb1EEvPT_PKS0_S3_iiiS0_S0__param_6];
	ld.global.v4.f32 	{%f2849, %f2850, %f2851, %f2852}, [%rd6];
	mul.f32 	%f2853, %f3144, %f2849;
	fma.rn.f32 	%f2854, %f3112, %f3352, %f2853;
	mul.f32 	%f2855, %f3144, %f2850;
	fma.rn.f32 	%f2856, %f3112, %f3351, %f2855;
	mul.f32 	%f2857, %f3144, %f2851;
	fma.rn.f32 	%f2858, %f3112, %f3350, %f2857;
	mul.f32 	%f2859, %f3144, %f2852;
	fma.rn.f32 	%f2860, %f3112, %f3349, %f2859;
	st.global.v4.f32 	[%rd6], {%f2854, %f2856, %f2858, %f2860};
$L__BB4_27:
	ld.param.u32 	%r391, [_Z16gemm_cuda_kernelIfLi16ELi4ELi2ELi4ELi2ELi4ELi8ELi4ELi4ELb1EEvPT_PKS0_S3_iiiS0_S0__param_4];
	ld.param.u32 	%r350, [_Z16gemm_cuda_kernelIfLi16ELi4ELi2ELi4ELi2ELi4ELi8ELi4ELi4ELb1EEvPT_PKS0_S3_iiiS0_S0__param_3];
	setp.ge.u32 	%p39, %r13, %r350;
	setp.ge.u32 	%p40, %r12, %r391;
	or.pred  	%p41, %p39, %p40;
	@%p41 bra 	$L__BB4_29;
	ld.param.f32 	%f3145, [_Z16gemm_cuda_kernelIfLi16ELi4ELi2ELi4ELi2ELi4ELi8ELi4ELi4ELb1EEvPT_PKS0_S3_iiiS0_S0__param_7];
	ld.param.f32 	%f3113, [_Z16gemm_cuda_kernelIfLi16ELi4ELi2ELi4ELi2ELi4ELi8ELi4ELi4ELb1EEvPT_PKS0_S3_iiiS0_S0__param_6];
	ld.global.v4.f32 	{%f2861, %f2862, %f2863, %f2864}, [%rd3+128];
	mul.f32 	%f2865, %f3145, %f2861;
	fma.rn.f32 	%f2866, %f3113, %f3348, %f2865;
	mul.f32 	%f2867, %f3145, %f2862;
	fma.rn.f32 	%f2868, %f3113, %f3347, %f2867;
	mul.f32 	%f2869, %f3145, %f2863;
	fma.rn.f32 	%f2870, %f3113, %f3346, %f2869;
	mul.f32 	%f2871, %f3145, %f2864;
	fma.rn.f32 	%f2872, %f3113, %f3345, %f2871;
	st.global.v4.f32 	[%rd3+128], {%f2866, %f2868, %f2870, %f2872};
$L__BB4_29:
	ld.param.u32 	%r392, [_Z16gemm_cuda_kernelIfLi16ELi4ELi2ELi4ELi2ELi4ELi8ELi4ELi4ELb1EEvPT_PKS0_S3_iiiS0_S0__param_4];
	ld.param.u32 	%r351, [_Z16gemm_cuda_kernelIfLi16ELi4ELi2ELi4ELi2ELi4ELi8ELi4ELi4ELb1EEvPT_PKS0_S3_iiiS0_S0__param_3];
	setp.ge.u32 	%p42, %r14, %r351;
	setp.ge.u32 	%p43, %r12, %r392;
	or.pred  	%p44, %p42, %p43;
	@%p44 bra 	$L__BB4_31;
	ld.param.f32 	%f3146, [_Z16gemm_cuda_kernelIfLi16ELi4ELi2ELi4ELi2ELi4ELi8ELi4ELi4ELb1EEvPT_PKS0_S3_iiiS0_S0__param_7];
	ld.param.f32 	%f3114, [_Z16gemm_cuda_kernelIfLi16ELi4ELi2ELi4ELi2ELi4ELi8ELi4ELi4ELb1EEvPT_PKS0_S3_iiiS0_S0__param_6];
	ld.global.v4.f32 	{%f2873, %f2874, %f2875, %f2876}, [%rd4+128];
	mul.f32 	%f2877, %f3146, %f2873;
	fma.rn.f32 	%f2878, %f3114, %f3344, %f2877;
	mul.f32 	%f2879, %f3146, %f2874;
	fma.rn.f32 	%f2880, %f3114, %f3343, %f2879;
	mul.f32 	%f2881, %f3146, %f2875;
	fma.rn.f32 	%f2882, %f3114, %f3342, %f2881;
	mul.f32 	%f2883, %f3146, %f2876;
	fma.rn.f32 	%f2884, %f3114, %f3341, %f2883;
	st.global.v4.f32 	[%rd4+128], {%f2878, %f2880, %f2882, %f2884};
$L__BB4_31:
	ld.param.u32 	%r393, [_Z16gemm_cuda_kernelIfLi16ELi4ELi2ELi4ELi2ELi4ELi8ELi4ELi4ELb1EEvPT_PKS0_S3_iiiS0_S0__param_4];
	ld.param.u32 	%r352, [_Z16gemm_cuda_kernelIfLi16ELi4ELi2ELi4ELi2ELi4ELi8ELi4ELi4ELb1EEvPT_PKS0_S3_iiiS0_S0__param_3];
	setp.ge.u32 	%p45, %r15, %r352;
	setp.ge.u32 	%p46, %r12, %r393;
	or.pred  	%p47, %p45, %p46;
	@%p47 bra 	$L__BB4_33;
	ld.param.f32 	%f3147, [_Z16gemm_cuda_kernelIfLi16ELi4ELi2ELi4ELi2ELi4ELi8ELi4ELi4ELb1EEvPT_PKS0_S3_iiiS0_S0__param_7];
	ld.param.f32 	%f3115, [_Z16gemm_cuda_kernelIfLi16ELi4ELi2ELi4ELi2ELi4ELi8ELi4ELi4ELb1EEvPT_PKS0_S3_iiiS0_S0__param_6];
	ld.global.v4.f32 	{%f2885, %f2886, %f2887, %f2888}, [%rd5+128];
	mul.f32 	%f2889, %f3147, %f2885;
	fma.rn.f32 	%f2890, %f3115, %f3340, %f2889;
	mul.f32 	%f2891, %f3147, %f2886;
	fma.rn.f32 	%f2892, %f3115, %f3339, %f2891;
	mul.f32 	%f2893, %f3147, %f2887;
	fma.rn.f32 	%f2894, %f3115, %f3338, %f2893;
	mul.f32 	%f2895, %f3147, %f2888;
	fma.rn.f32 	%f2896, %f3115, %f3337, %f2895;
	st.global.v4.f32 	[%rd5+128], {%f2890, %f2892, %f2894, %f2896};
$L__BB4_33:
	ld.param.u32 	%r394, [_Z16gemm_cuda_kernelIfLi16ELi4ELi2ELi4ELi2ELi4ELi8ELi4ELi4ELb1EEvPT_PKS0_S3_iiiS0_S0__param_4];
	ld.param.u32 	%r353, [_Z16gemm_cuda_kernelIfLi16ELi4ELi2ELi4ELi2ELi4ELi8ELi4ELi4ELb1EEvPT_PKS0_S3_iiiS0_S0__param_3];
	setp.ge.u32 	%p48, %r16, %r353;
	setp.ge.u32 	%p49, %r12, %r394;
	or.pred  	%p50, %p48, %p49;
	@%p50 bra 	$L__BB4_35;
	ld.param.f32 	%f3148, [_Z16gemm_cuda_kernelIfLi16ELi4ELi2ELi4ELi2ELi4ELi8ELi4ELi4ELb1EEvPT_PKS0_S3_iiiS0_S0__param_7];
	ld.param.f32 	%f3116, [_Z16gemm_cuda_kernelIfLi16ELi4ELi2ELi4ELi2ELi4ELi8ELi4ELi4ELb1EEvPT_PKS0_S3_iiiS0_S0__param_6];
	ld.global.v4.f32 	{%f2897, %f2898, %f2899, %f2900}, [%rd6+128];
	mul.f32 	%f2901, %f3148, %f2897;
	fma.rn.f32 	%f2902, %f3116, %f3336, %f2901;
	mul.f32 	%f2903, %f3148, %f2898;
	fma.rn.f32 	%f2904, %f3116, %f3335, %f2903;
	mul.f32 	%f2905, %f3148, %f2899;
	fma.rn.f32 	%f2906, %f3116, %f3334, %f2905;
	mul.f32 	%f2907, %f3148, %f2900;
	fma.rn.f32 	%f2908, %f3116, %f3333, %f2907;
	st.global.v4.f32 	[%rd6+128], {%f2902, %f2904, %f2906, %f2908};
$L__BB4_35:
	ld.param.u32 	%r395, [_Z16gemm_cuda_kernelIfLi16ELi4ELi2ELi4ELi2ELi4ELi8ELi4ELi4ELb1EEvPT_PKS0_S3_iiiS0_S0__param_4];
	ld.param.u32 	%r354, [_Z16gemm_cuda_kernelIfLi16ELi4ELi2ELi4ELi2ELi4ELi8ELi4ELi4ELb1EEvPT_PKS0_S3_iiiS0_S0__param_3];
	setp.ge.u32 	%p51, %r314, %r395;
	add.s32 	%r17, %r251, 32;
	setp.ge.u32 	%p52, %r17, %r354;
	mul.lo.s32 	%r323, %r17, %r395;
	cvt.u64.u32 	%rd113, %r323;
	add.s64 	%rd114, %rd113, %rd1;
	shl.b64 	%rd115, %rd114, 2;
	add.s64 	%rd7, %rd2, %rd115;
	or.pred  	%p53, %p52, %p51;
	@%p53 bra 	$L__BB4_37;
	ld.param.f32 	%f3149, [_Z16gemm_cuda_kernelIfLi16ELi4ELi2ELi4ELi2ELi4ELi8ELi4ELi4ELb1EEvPT_PKS0_S3_iiiS0_S0__param_7];
	ld.param.f32 	%f3117, [_Z16gemm_cuda_kernelIfLi16ELi4ELi2ELi4ELi2ELi4ELi8ELi4ELi4ELb1EEvPT_PKS0_S3_iiiS0_S0__param_6];
	ld.global.v4.f32 	{%f2909, %f2910, %f2911, %f2912}, [%rd7];
	mul.f32 	%f2913, %f3149, %f2909;
	fma.rn.f32 	%f2914, %f3117, %f3332, %f2913;
	mul.f32 	%f2915, %f3149, %f2910;
	fma.rn.f32 	%f2916, %f3117, %f3331, %f2915;
	mul.f32 	%f2917, %f3149, %f2911;
	fma.rn.f32 	%f2918, %f3117, %f3330, %f2917;
	mul.f32 	%f2919, %f3149, %f2912;
	fma.rn.f32 	%f2920, %f3117, %f3329, %f2919;
	st.global.v4.f32 	[%rd7], {%f2914, %f2916, %f2918, %f2920};
$L__BB4_37:
	ld.param.u32 	%r396, [_Z16gemm_cuda_kernelIfLi16ELi4ELi2ELi4ELi2ELi4ELi8ELi4ELi4ELb1EEvPT_PKS0_S3_iiiS0_S0__param_4];
	ld.param.u32 	%r355, [_Z16gemm_cuda_kernelIfLi16ELi4ELi2ELi4ELi2ELi4ELi8ELi4ELi4ELb1EEvPT_PKS0_S3_iiiS0_S0__param_3];
	setp.ge.u32 	%p54, %r314, %r396;
	add.s32 	%r18, %r251, 33;
	setp.ge.u32 	%p55, %r18, %r355;
	mul.lo.s32 	%r325, %r18, %r396;
	cvt.u64.u32 	%rd117, %r325;
	add.s64 	%rd118, %rd117, %rd1;
	shl.b64 	%rd119, %rd118, 2;
	add.s64 	%rd8, %rd2, %rd119;
	or.pred  	%p56, %p55, %p54;
	@%p56 bra 	$L__BB4_39;
	ld.param.f32 	%f3150, [_Z16gemm_cuda_kernelIfLi16ELi4ELi2ELi4ELi2ELi4ELi8ELi4ELi4ELb1EEvPT_PKS0_S3_iiiS0_S0__param_7];
	ld.param.f32 	%f3118, [_Z16gemm_cuda_kernelIfLi16ELi4ELi2ELi4ELi2ELi4ELi8ELi4ELi4ELb1EEvPT_PKS0_S3_iiiS0_S0__param_6];
	ld.global.v4.f32 	{%f2921, %f2922, %f2923, %f2924}, [%rd8];
	mul.f32 	%f2925, %f3150, %f2921;
	fma.rn.f32 	%f2926, %f3118, %f3328, %f2925;
	mul.f32 	%f2927, %f3150, %f2922;
	fma.rn.f32 	%f2928, %f3118, %f3327, %f2927;
	mul.f32 	%f2929, %f3150, %f2923;
	fma.rn.f32 	%f2930, %f3118, %f3326, %f2929;
	mul.f32 	%f2931, %f3150, %f2924;
	fma.rn.f32 	%f2932, %f3118, %f3325, %f2931;
	st.global.v4.f32 	[%rd8], {%f2926, %f2928, %f2930, %f2932};
$L__BB4_39:
	ld.param.u32 	%r397, [_Z16gemm_cuda_kernelIfLi16ELi4ELi2ELi4ELi2ELi4ELi8ELi4ELi4ELb1EEvPT_PKS0_S3_iiiS0_S0__param_4];
	ld.param.u32 	%r356, [_Z16gemm_cuda_kernelIfLi16ELi4ELi2ELi4ELi2ELi4ELi8ELi4ELi4ELb1EEvPT_PKS0_S3_iiiS0_S0__param_3];
	setp.ge.u32 	%p57, %r314, %r397;
	add.s32 	%r19, %r251, 34;
	setp.ge.u32 	%p58, %r19, %r356;
	mul.lo.s32 	%r327, %r19, %r397;
	cvt.u64.u32 	%rd121, %r327;
	add.s64 	%rd122, %rd121, %rd1;
	shl.b64 	%rd123, %rd122, 2;
	add.s64 	%rd9, %rd2, %rd123;
	or.pred  	%p59, %p58, %p57;
	@%p59 bra 	$L__BB4_41;
	ld.param.f32 	%f3151, [_Z16gemm_cuda_kernelIfLi16ELi4ELi2ELi4ELi2ELi4ELi8ELi4ELi4ELb1EEvPT_PKS0_S3_iiiS0_S0__param_7];
	ld.param.f32 	%f3119, [_Z16gemm_cuda_kernelIfLi16ELi4ELi2ELi4ELi2ELi4ELi8ELi4ELi4ELb1EEvPT_PKS0_S3_iiiS0_S0__param_6];
	ld.global.v4.f32 	{%f2933, %f2934, %f2935, %f2936}, [%rd9];
	mul.f32 	%f2937, %f3151, %f2933;
	fma.rn.f32 	%f2938, %f3119, %f3324, %f2937;
	mul.f32 	%f2939, %f3151, %f2934;
	fma.rn.f32 	%f2940, %f3119, %f3323, %f2939;
	mul.f32 	%f2941, %f3151, %f2935;
	fma.rn.f32 	%f2942, %f3119, %f3322, %f2941;
	mul.f32 	%f2943, %f3151, %f2936;
	fma.rn.f32 	%f2944, %f3119, %f3321, %f2943;
	st.global.v4.f32 	[%rd9], {%f2938, %f2940, %f2942, %f2944};
$L__BB4_41:
	ld.param.u32 	%r398, [_Z16gemm_cuda_kernelIfLi16ELi4ELi2ELi4ELi2ELi4ELi8ELi4ELi4ELb1EEvPT_PKS0_S3_iiiS0_S0__param_4];
	ld.param.u32 	%r357, [_Z16gemm_cuda_kernelIfLi16ELi4ELi2ELi4ELi2ELi4ELi8ELi4ELi4ELb1EEvPT_PKS0_S3_iiiS0_S0__param_3];
	setp.ge.u32 	%p60, %r314, %r398;
	add.s32 	%r20, %r251, 35;
	setp.ge.u32 	%p61, %r20, %r357;
	mul.lo.s32 	%r329, %r20, %r398;
	cvt.u64.u32 	%rd125, %r329;
	add.s64 	%rd126, %rd125, %rd1;
	shl.b64 	%rd127, %rd126, 2;
	add.s64 	%rd10, %rd2, %rd127;
	or.pred  	%p62, %p61, %p60;
	@%p62 bra 	$L__BB4_43;
	ld.param.f32 	%f3152, [_Z16gemm_cuda_kernelIfLi16ELi4ELi2ELi4ELi2ELi4ELi8ELi4ELi4ELb1EEvPT_PKS0_S3_iiiS0_S0__param_7];
	ld.param.f32 	%f3120, [_Z16gemm_cuda_kernelIfLi16ELi4ELi2ELi4ELi2ELi4ELi8ELi4ELi4ELb1EEvPT_PKS0_S3_iiiS0_S0__param_6];
	ld.global.v4.f32 	{%f2945, %f2946, %f2947, %f2948}, [%rd10];
	mul.f32 	%f2949, %f3152, %f2945;
	fma.rn.f32 	%f2950, %f3120, %f3320, %f2949;
	mul.f32 	%f2951, %f3152, %f2946;
	fma.rn.f32 	%f2952, %f3120, %f3319, %f2951;
	mul.f32 	%f2953, %f3152, %f2947;
	fma.rn.f32 	%f2954, %f3120, %f3318, %f2953;
	mul.f32 	%f2955, %f3152, %f2948;
	fma.rn.f32 	%f2956, %f3120, %f3317, %f2955;
	st.global.v4.f32 	[%rd10], {%f2950, %f2952, %f2954, %f2956};
$L__BB4_43:
	ld.param.u32 	%r399, [_Z16gemm_cuda_kernelIfLi16ELi4ELi2ELi4ELi2ELi4ELi8ELi4ELi4ELb1EEvPT_PKS0_S3_iiiS0_S0__param_4];
	ld.param.u32 	%r358, [_Z16gemm_cuda_kernelIfLi16ELi4ELi2ELi4ELi2ELi4ELi8ELi4ELi4ELb1EEvPT_PKS0_S3_iiiS0_S0__param_3];
	setp.ge.u32 	%p63, %r17, %r358;
	setp.ge.u32 	%p64, %r12, %r399;
	or.pred  	%p65, %p63, %p64;
	@%p65 bra 	$L__BB4_45;
	ld.param.f32 	%f3153, [_Z16gemm_cuda_kernelIfLi16ELi4ELi2ELi4ELi2ELi4ELi8ELi4ELi4ELb1EEvPT_PKS0_S3_iiiS0_S0__param_7];
	ld.param.f32 	%f3121, [_Z16gemm_cuda_kernelIfLi16ELi4ELi2ELi4ELi2ELi4ELi8ELi4ELi4ELb1EEvPT_PKS0_S3_iiiS0_S0__param_6];
	ld.global.v4.f32 	{%f2957, %f2958, %f2959, %f2960}, [%rd7+128];
	mul.f32 	%f2961, %f3153, %f2957;
	fma.rn.f32 	%f2962, %f3121, %f3316, %f2961;
	mul.f32 	%f2963, %f3153, %f2958;
	fma.rn.f32 	%f2964, %f3121, %f3315, %f2963;
	mul.f32 	%f2965, %f3153, %f2959;
	fma.rn.f32 	%f2966, %f3121, %f3314, %f2965;
	mul.f32 	%f2967, %f3153, %f2960;
	fma.rn.f32 	%f2968, %f3121, %f3313, %f2967;
	st.global.v4.f32 	[%rd7+128], {%f2962, %f2964, %f2966, %f2968};
$L__BB4_45:
	ld.param.u32 	%r400, [_Z16gemm_cuda_kernelIfLi16ELi4ELi2ELi4ELi2ELi4ELi8ELi4ELi4ELb1EEvPT_PKS0_S3_iiiS0_S0__param_4];
	ld.param.u32 	%r359, [_Z16gemm_cuda_kernelIfLi16ELi4ELi2ELi4ELi2ELi4ELi8ELi4ELi4ELb1EEvPT_PKS0_S3_iiiS0_S0__param_3];
	setp.ge.u32 	%p66, %r18, %r359;
	setp.ge.u32 	%p67, %r12, %r400;
	or.pred  	%p68, %p66, %p67;
	@%p68 bra 	$L__BB4_47;
	ld.param.f32 	%f3154, [_Z16gemm_cuda_kernelIfLi16ELi4ELi2ELi4ELi2ELi4ELi8ELi4ELi4ELb1EEvPT_PKS0_S3_iiiS0_S0__param_7];
	ld.param.f32 	%f3122, [_Z16gemm_cuda_kernelIfLi16ELi4ELi2ELi4ELi2ELi4ELi8ELi4ELi4ELb1EEvPT_PKS0_S3_iiiS0_S0__param_6];
	ld.global.v4.f32 	{%f2969, %f2970, %f2971, %f2972}, [%rd8+128];
	mul.f32 	%f2973, %f3154, %f2969;
	fma.rn.f32 	%f2974, %f3122, %f3312, %f2973;
	mul.f32 	%f2975, %f3154, %f2970;
	fma.rn.f32 	%f2976, %f3122, %f3311, %f2975;
	mul.f32 	%f2977, %f3154, %f2971;
	fma.rn.f32 	%f2978, %f3122, %f3310, %f2977;
	mul.f32 	%f2979, %f3154, %f2972;
	fma.rn.f32 	%f2980, %f3122, %f3309, %f2979;
	st.global.v4.f32 	[%rd8+128], {%f2974, %f2976, %f2978, %f2980};
$L__BB4_47:
	ld.param.u32 	%r401, [_Z16gemm_cuda_kernelIfLi16ELi4ELi2ELi4ELi2ELi4ELi8ELi4ELi4ELb1EEvPT_PKS0_S3_iiiS0_S0__param_4];
	ld.param.u32 	%r360, [_Z16gemm_cuda_kernelIfLi16ELi4ELi2ELi4ELi2ELi4ELi8ELi4ELi4ELb1EEvPT_PKS0_S3_iiiS0_S0__param_3];
	setp.ge.u32 	%p69, %r19, %r360;
	setp.ge.u32 	%p70, %r12, %r401;
	or.pred  	%p71, %p69, %p70;
	@%p71 bra 	$L__BB4_49;
	ld.param.f32 	%f3155, [_Z16gemm_cuda_kernelIfLi16ELi4ELi2ELi4ELi2ELi4ELi8ELi4ELi4ELb1EEvPT_PKS0_S3_iiiS0_S0__param_7];
	ld.param.f32 	%f3123, [_Z16gemm_cuda_kernelIfLi16ELi4ELi2ELi4ELi2ELi4ELi8ELi4ELi4ELb1EEvPT_PKS0_S3_iiiS0_S0__param_6];
	ld.global.v4.f32 	{%f2981, %f2982, %f2983, %f2984}, [%rd9+128];
	mul.f32 	%f2985, %f3155, %f2981;
	fma.rn.f32 	%f2986, %f3123, %f3308, %f2985;
	mul.f32 	%f2987, %f3155, %f2982;
	fma.rn.f32 	%f2988, %f3123, %f3307, %f2987;
	mul.f32 	%f2989, %f3155, %f2983;
	fma.rn.f32 	%f2990, %f3123, %f3306, %f2989;
	mul.f32 	%f2991, %f3155, %f2984;
	fma.rn.f32 	%f2992, %f3123, %f3305, %f2991;
	st.global.v4.f32 	[%rd9+128], {%f2986, %f2988, %f2990, %f2992};
$L__BB4_49:
	ld.param.u32 	%r402, [_Z16gemm_cuda_kernelIfLi16ELi4ELi2ELi4ELi2ELi4ELi8ELi4ELi4ELb1EEvPT_PKS0_S3_iiiS0_S0__param_4];
	ld.param.u32 	%r361, [_Z16gemm_cuda_kernelIfLi16ELi4ELi2ELi4ELi2ELi4ELi8ELi4ELi4ELb1EEvPT_PKS0_S3_iiiS0_S0__param_3];
	setp.ge.u32 	%p72, %r20, %r361;
	setp.ge.u32 	%p73, %r12, %r402;
	or.pred  	%p74, %p72, %p73;
	@%p74 bra 	$L__BB4_51;
	ld.param.f32 	%f3156, [_Z16gemm_cuda_kernelIfLi16ELi4ELi2ELi4ELi2ELi4ELi8ELi4ELi4ELb1EEvPT_PKS0_S3_iiiS0_S0__param_7];
	ld.param.f32 	%f3124, [_Z16gemm_cuda_kernelIfLi16ELi4ELi2ELi4ELi2ELi4ELi8ELi4ELi4ELb1EEvPT_PKS0_S3_iiiS0_S0__param_6];
	ld.global.v4.f32 	{%f2993, %f2994, %f2995, %f2996}, [%rd10+128];
	mul.f32 	%f2997, %f3156, %f2993;
	fma.rn.f32 	%f2998, %f3124, %f3304, %f2997;
	mul.f32 	%f2999, %f3156, %f2994;
	fma.rn.f32 	%f3000, %f3124, %f3303, %f2999;
	mul.f32 	%f3001, %f3156, %f2995;
	fma.rn.f32 	%f3002, %f3124, %f3302, %f3001;
	mul.f32 	%f3003, %f3156, %f2996;
	fma.rn.f32 	%f3004, %f3124, %f3301, %f3003;
	st.global.v4.f32 	[%rd10+128], {%f2998, %f3000, %f3002, %f3004};
$L__BB4_51:
	ld.param.u32 	%r403, [_Z16gemm_cuda_kernelIfLi16ELi4ELi2ELi4ELi2ELi4ELi8ELi4ELi4ELb1EEvPT_PKS0_S3_iiiS0_S0__param_4];
	ld.param.u32 	%r362, [_Z16gemm_cuda_kernelIfLi16ELi4ELi2ELi4ELi2ELi4ELi8ELi4ELi4ELb1EEvPT_PKS0_S3_iiiS0_S0__param_3];
	setp.ge.u32 	%p75, %r314, %r403;
	add.s32 	%r21, %r251, 48;
	setp.ge.u32 	%p76, %r21, %r362;
	mul.lo.s32 	%r331, %r21, %r403;
	cvt.u64.u32 	%rd129, %r331;
	add.s64 	%rd130, %rd129, %rd1;
	shl.b64 	%rd131, %rd130, 2;
	add.s64 	%rd11, %rd2, %rd131;
	or.pred  	%p77, %p76, %p75;
	@%p77 bra 	$L__BB4_53;
	ld.param.f32 	%f3157, [_Z16gemm_cuda_kernelIfLi16ELi4ELi2ELi4ELi2ELi4ELi8ELi4ELi4ELb1EEvPT_PKS0_S3_iiiS0_S0__param_7];
	ld.param.f32 	%f3125, [_Z16gemm_cuda_kernelIfLi16ELi4ELi2ELi4ELi2ELi4ELi8ELi4ELi4ELb1EEvPT_PKS0_S3_iiiS0_S0__param_6];
	ld.global.v4.f32 	{%f3005, %f3006, %f3007, %f3008}, [%rd11];
	mul.f32 	%f3009, %f3157, %f3005;
	fma.rn.f32 	%f3010, %f3125, %f3300, %f3009;
	mul.f32 	%f3011, %f3157, %f3006;
	fma.rn.f32 	%f3012, %f3125, %f3299, %f3011;
	mul.f32 	%f3013, %f3157, %f3007;
	fma.rn.f32 	%f3014, %f3125, %f3298, %f3013;
	mul.f32 	%f3015, %f3157, %f3008;
	fma.rn.f32 	%f3016, %f3125, %f3297, %f3015;
	st.global.v4.f32 	[%rd11], {%f3010, %f3012, %f3014, %f3016};
$L__BB4_53:
	ld.param.u32 	%r404, [_Z16gemm_cuda_kernelIfLi16ELi4ELi2ELi4ELi2ELi4ELi8ELi4ELi4ELb1EEvPT_PKS0_S3_iiiS0_S0__param_4];
	ld.param.u32 	%r363, [_Z16gemm_cuda_kernelIfLi16ELi4ELi2ELi4ELi2ELi4ELi8ELi4ELi4ELb1EEvPT_PKS0_S3_iiiS0_S0__param_3];
	setp.ge.u32 	%p78, %r314, %r404;
	add.s32 	%r22, %r251, 49;
	setp.ge.u32 	%p79, %r22, %r363;
	mul.lo.s32 	%r333, %r22, %r404;
	cvt.u64.u32 	%rd133, %r333;
	add.s64 	%rd134, %rd133, %rd1;
	shl.b64 	%rd135, %rd134, 2;
	add.s64 	%rd12, %rd2, %rd135;
	or.pred  	%p80, %p79, %p78;
	@%p80 bra 	$L__BB4_55;
	ld.param.f32 	%f3158, [_Z16gemm_cuda_kernelIfLi16ELi4ELi2ELi4ELi2ELi4ELi8ELi4ELi4ELb1EEvPT_PKS0_S3_iiiS0_S0__param_7];
	ld.param.f32 	%f3126, [_Z16gemm_cuda_kernelIfLi16ELi4ELi2ELi4ELi2ELi4ELi8ELi4ELi4ELb1EEvPT_PKS0_S3_iiiS0_S0__param_6];
	ld.global.v4.f32 	{%f3017, %f3018, %f3019, %f3020}, [%rd12];
	mul.f32 	%f3021, %f3158, %f3017;
	fma.rn.f32 	%f3022, %f3126, %f3296, %f3021;
	mul.f32 	%f3023, %f3158, %f3018;
	fma.rn.f32 	%f3024, %f3126, %f3295, %f3023;
	mul.f32 	%f3025, %f3158, %f3019;
	fma.rn.f32 	%f3026, %f3126, %f3294, %f3025;
	mul.f32 	%f3027, %f3158, %f3020;
	fma.rn.f32 	%f3028, %f3126, %f3293, %f3027;
	st.global.v4.f32 	[%rd12], {%f3022, %f3024, %f3026, %f3028};
$L__BB4_55:
	ld.param.u32 	%r405, [_Z16gemm_cuda_kernelIfLi16ELi4ELi2ELi4ELi2ELi4ELi8ELi4ELi4ELb1EEvPT_PKS0_S3_iiiS0_S0__param_4];
	ld.param.u32 	%r364, [_Z16gemm_cuda_kernelIfLi16ELi4ELi2ELi4ELi2ELi4ELi8ELi4ELi4ELb1EEvPT_PKS0_S3_iiiS0_S0__param_3];
	setp.ge.u32 	%p81, %r314, %r405;
	add.s32 	%r23, %r251, 50;
	setp.ge.u32 	%p82, %r23, %r364;
	mul.lo.s32 	%r335, %r23, %r405;
	cvt.u64.u32 	%rd137, %r335;
	add.s64 	%rd138, %rd137, %rd1;
	shl.b64 	%rd139, %rd138, 2;
	add.s64 	%rd13, %rd2, %rd139;
	or.pred  	%p83, %p82, %p81;
	@%p83 bra 	$L__BB4_57;
	ld.param.f32 	%f3159, [_Z16gemm_cuda_kernelIfLi16ELi4ELi2ELi4ELi2ELi4ELi8ELi4ELi4ELb1EEvPT_PKS0_S3_iiiS0_S0__param_7];
	ld.param.f32 	%f3127, [_Z16gemm_cuda_kernelIfLi16ELi4ELi2ELi4ELi2ELi4ELi8ELi4ELi4ELb1EEvPT_PKS0_S3_iiiS0_S0__param_6];
	ld.global.v4.f32 	{%f3029, %f3030, %f3031, %f3032}, [%rd13];
	mul.f32 	%f3033, %f3159, %f3029;
	fma.rn.f32 	%f3034, %f3127, %f3397, %f3033;
	mul.f32 	%f3035, %f3159, %f3030;
	fma.rn.f32 	%f3036, %f3127, %f3398, %f3035;
	mul.f32 	%f3037, %f3159, %f3031;
	fma.rn.f32 	%f3038, %f3127, %f3399, %f3037;
	mul.f32 	%f3039, %f3159, %f3032;
	fma.rn.f32 	%f3040, %f3127, %f3400, %f3039;
	st.global.v4.f32 	[%rd13], {%f3034, %f3036, %f3038, %f3040};
$L__BB4_57:
	ld.param.u32 	%r406, [_Z16gemm_cuda_kernelIfLi16ELi4ELi2ELi4ELi2ELi4ELi8ELi4ELi4ELb1EEvPT_PKS0_S3_iiiS0_S0__param_4];
	ld.param.u32 	%r365, [_Z16gemm_cuda_kernelIfLi16ELi4ELi2ELi4ELi2ELi4ELi8ELi4ELi4ELb1EEvPT_PKS0_S3_iiiS0_S0__param_3];
	setp.ge.u32 	%p84, %r314, %r406;
	add.s32 	%r24, %r251, 51;
	setp.ge.u32 	%p85, %r24, %r365;
	mul.lo.s32 	%r337, %r24, %r406;
	cvt.u64.u32 	%rd141, %r337;
	add.s64 	%rd142, %rd141, %rd1;
	shl.b64 	%rd143, %rd142, 2;
	add.s64 	%rd14, %rd2, %rd143;
	or.pred  	%p86, %p85, %p84;
	@%p86 bra 	$L__BB4_59;
	ld.param.f32 	%f3160, [_Z16gemm_cuda_kernelIfLi16ELi4ELi2ELi4ELi2ELi4ELi8ELi4ELi4ELb1EEvPT_PKS0_S3_iiiS0_S0__param_7];
	ld.param.f32 	%f3128, [_Z16gemm_cuda_kernelIfLi16ELi4ELi2ELi4ELi2ELi4ELi8ELi4ELi4ELb1EEvPT_PKS0_S3_iiiS0_S0__param_6];
	ld.global.v4.f32 	{%f3041, %f3042, %f3043, %f3044}, [%rd14];
	mul.f32 	%f3045, %f3160, %f3041;
	fma.rn.f32 	%f3046, %f3128, %f3401, %f3045;
	mul.f32 	%f3047, %f3160, %f3042;
	fma.rn.f32 	%f3048, %f3128, %f3402, %f3047;
	mul.f32 	%f3049, %f3160, %f3043;
	fma.rn.f32 	%f3050, %f3128, %f3403, %f3049;
	mul.f32 	%f3051, %f3160, %f3044;
	fma.rn.f32 	%f3052, %f3128, %f3404, %f3051;
	st.global.v4.f32 	[%rd14], {%f3046, %f3048, %f3050, %f3052};
$L__BB4_59:
	ld.param.u32 	%r407, [_Z16gemm_cuda_kernelIfLi16ELi4ELi2ELi4ELi2ELi4ELi8ELi4ELi4ELb1EEvPT_PKS0_S3_iiiS0_S0__param_4];
	ld.param.u32 	%r366, [_Z16gemm_cuda_kernelIfLi16ELi4ELi2ELi4ELi2ELi4ELi8ELi4ELi4ELb1EEvPT_PKS0_S3_iiiS0_S0__param_3];
	setp.ge.u32 	%p87, %r21, %r366;
	setp.ge.u32 	%p88, %r12, %r407;
	or.pred  	%p89, %p87, %p88;
	@%p89 bra 	$L__BB4_61;
	ld.param.f32 	%f3161, [_Z16gemm_cuda_kernelIfLi16ELi4ELi2ELi4ELi2ELi4ELi8ELi4ELi4ELb1EEvPT_PKS0_S3_iiiS0_S0__param_7];
	ld.param.f32 	%f3129, [_Z16gemm_cuda_kernelIfLi16ELi4ELi2ELi4ELi2ELi4ELi8ELi4ELi4ELb1EEvPT_PKS0_S3_iiiS0_S0__param_6];
	ld.global.v4.f32 	{%f3053, %f3054, %f3055, %f3056}, [%rd11+128];
	mul.f32 	%f3057, %f3161, %f3053;
	fma.rn.f32 	%f3058, %f3129, %f3405, %f3057;
	mul.f32 	%f3059, %f3161, %f3054;
	fma.rn.f32 	%f3060, %f3129, %f3406, %f3059;
	mul.f32 	%f3061, %f3161, %f3055;
	fma.rn.f32 	%f3062, %f3129, %f3407, %f3061;
	mul.f32 	%f3063, %f3161, %f3056;
	fma.rn.f32 	%f3064, %f3129, %f3408, %f3063;
	st.global.v4.f32 	[%rd11+128], {%f3058, %f3060, %f3062, %f3064};
$L__BB4_61:
	ld.param.u32 	%r408, [_Z16gemm_cuda_kernelIfLi16ELi4ELi2ELi4ELi2ELi4ELi8ELi4ELi4ELb1EEvPT_PKS0_S3_iiiS0_S0__param_4];
	ld.param.u32 	%r367, [_Z16gemm_cuda_kernelIfLi16ELi4ELi2ELi4ELi2ELi4ELi8ELi4ELi4ELb1EEvPT_PKS0_S3_iiiS0_S0__param_3];
	setp.ge.u32 	%p90, %r22, %r367;
	setp.ge.u32 	%p91, %r12, %r408;
	or.pred  	%p92, %p90, %p91;
	@%p92 bra 	$L__BB4_63;
	ld.param.f32 	%f3162, [_Z16gemm_cuda_kernelIfLi16ELi4ELi2ELi4ELi2ELi4ELi8ELi4ELi4ELb1EEvPT_PKS0_S3_iiiS0_S0__param_7];
	ld.param.f32 	%f3130, [_Z16gemm_cuda_kernelIfLi16ELi4ELi2ELi4ELi2ELi4ELi8ELi4ELi4ELb1EEvPT_PKS0_S3_iiiS0_S0__param_6];
	ld.global.v4.f32 	{%f3065, %f3066, %f3067, %f3068}, [%rd12+128];
	mul.f32 	%f3069, %f3162, %f3065;
	fma.rn.f32 	%f3070, %f3130, %f3409, %f3069;
	mul.f32 	%f3071, %f3162, %f3066;
	fma.rn.f32 	%f3072, %f3130, %f3410, %f3071;
	mul.f32 	%f3073, %f3162, %f3067;
	fma.rn.f32 	%f3074, %f3130, %f3411, %f3073;
	mul.f32 	%f3075, %f3162, %f3068;
	fma.rn.f32 	%f3076, %f3130, %f3412, %f3075;
	st.global.v4.f32 	[%rd12+128], {%f3070, %f3072, %f3074, %f3076};
$L__BB4_63:
	ld.param.u32 	%r409, [_Z16gemm_cuda_kernelIfLi16ELi4ELi2ELi4ELi2ELi4ELi8ELi4ELi4ELb1EEvPT_PKS0_S3_iiiS0_S0__param_4];
	ld.param.u32 	%r368, [_Z16gemm_cuda_kernelIfLi16ELi4ELi2ELi4ELi2ELi4ELi8ELi4ELi4ELb1EEvPT_PKS0_S3_iiiS0_S0__param_3];
	setp.ge.u32 	%p93, %r23, %r368;
	setp.ge.u32 	%p94, %r12, %r409;
	or.pred  	%p95, %p93, %p94;
	@%p95 bra 	$L__BB4_65;
	ld.param.f32 	%f3163, [_Z16gemm_cuda_kernelIfLi16ELi4ELi2ELi4ELi2ELi4ELi8ELi4ELi4ELb1EEvPT_PKS0_S3_iiiS0_S0__param_7];
	ld.param.f32 	%f3131, [_Z16gemm_cuda_kernelIfLi16ELi4ELi2ELi4ELi2ELi4ELi8ELi4ELi4ELb1EEvPT_PKS0_S3_iiiS0_S0__param_6];
	ld.global.v4.f32 	{%f3077, %f3078, %f3079, %f3080}, [%rd13+128];
	mul.f32 	%f3081, %f3163, %f3077;
	fma.rn.f32 	%f3082, %f3131, %f3413, %f3081;
	mul.f32 	%f3083, %f3163, %f3078;
	fma.rn.f32 	%f3084, %f3131, %f3414, %f3083;
	mul.f32 	%f3085, %f3163, %f3079;
	fma.rn.f32 	%f3086, %f3131, %f3415, %f3085;
	mul.f32 	%f3087, %f3163, %f3080;
	fma.rn.f32 	%f3088, %f3131, %f3416, %f3087;
	st.global.v4.f32 	[%rd13+128], {%f3082, %f3084, %f3086, %f3088};
$L__BB4_65:
	ld.param.u32 	%r410, [_Z16gemm_cuda_kernelIfLi16ELi4ELi2ELi4ELi2ELi4ELi8ELi4ELi4ELb1EEvPT_PKS0_S3_iiiS0_S0__param_4];
	ld.param.u32 	%r369, [_Z16gemm_cuda_kernelIfLi16ELi4ELi2ELi4ELi2ELi4ELi8ELi4ELi4ELb1EEvPT_PKS0_S3_iiiS0_S0__param_3];
	setp.ge.u32 	%p96, %r24, %r369;
	setp.ge.u32 	%p97, %r12, %r410;
	or.pred  	%p98, %p96, %p97;
	@%p98 bra 	$L__BB4_67;
	ld.param.f32 	%f3164, [_Z16gemm_cuda_kernelIfLi16ELi4ELi2ELi4ELi2ELi4ELi8ELi4ELi4ELb1EEvPT_PKS0_S3_iiiS0_S0__param_7];
	ld.param.f32 	%f3132, [_Z16gemm_cuda_kernelIfLi16ELi4ELi2ELi4ELi2ELi4ELi8ELi4ELi4ELb1EEvPT_PKS0_S3_iiiS0_S0__param_6];
	ld.global.v4.f32 	{%f3089, %f3090, %f3091, %f3092}, [%rd14+128];
	mul.f32 	%f3093, %f3164, %f3089;
	fma.rn.f32 	%f3094, %f3132, %f3417, %f3093;
	mul.f32 	%f3095, %f3164, %f3090;
	fma.rn.f32 	%f3096, %f3132, %f3418, %f3095;
	mul.f32 	%f3097, %f3164, %f3091;
	fma.rn.f32 	%f3098, %f3132, %f3419, %f3097;
	mul.f32 	%f3099, %f3164, %f3092;
	fma.rn.f32 	%f3100, %f3132, %f3420, %f3099;
	st.global.v4.f32 	[%rd14+128], {%f3094, %f3096, %f3098, %f3100};
$L__BB4_67:
	ret;

}


// ===== COMPILED SASS (sm_100) =====

	.target	sm_100

	.elftype	@"ET_EXEC"


//--------------------- .note.nv.tkinfo           --------------------------
	.section	.note.nv.tkinfo,"",@"SHT_NOTE"
	.sectionflags	@"SHF_NOTE_NV_TKINFO"
	.tkinfo
        /*0018*/ 	.word	0x00000002
        /*0030*/ 	.string	""
        /*0030*/ 	.string	"ptxas"
        /*0030*/ 	.string	"Cuda compilation tools, release 13.0, V13.0.88"
        /*0030*/ 	.string	"Build cuda_13.0.r13.0/compiler.36424714_0"
        /*0030*/ 	.string	"-arch sm_100 -m 64 "



//--------------------- .note.nv.cuinfo           --------------------------
	.section	.note.nv.cuinfo,"",@"SHT_NOTE"
	.sectionflags	@"SHF_NOTE_NV_CUINFO"
        /*0018*/ 	.short	0x0002
        /*001a*/ 	.short	0x0064
        /*001c*/ 	.short	0x0082
	.zero		2


//--------------------- .nv.info                  --------------------------
	.section	.nv.info,"",@"SHT_CUDA_INFO"
	.align	4


	//----- nvinfo : EIATTR_REGCOUNT
	.align		4
        /*0000*/ 	.byte	0x04, 0x2f
        /*0002*/ 	.short	(.L_1 - .L_0)
	.align		4
.L_0:
        /*0004*/ 	.word	index@(_Z20gemm_cuda_ref_kernelIfEvPT_PKS0_S3_iiiS0_S0_)
        /*0008*/ 	.word	0x00000020


	//----- nvinfo : EIATTR_FRAME_SIZE
	.align		4
.L_1:
        /*000c*/ 	.byte	0x04, 0x11
        /*000e*/ 	.short	(.L_3 - .L_2)
	.align		4
.L_2:
        /*0010*/ 	.word	index@(_Z20gemm_cuda_ref_kernelIfEvPT_PKS0_S3_iiiS0_S0_)
        /*0014*/ 	.word	0x00000000


	//----- nvinfo : EIATTR_REGCOUNT
	.align		4
.L_3:
        /*0018*/ 	.byte	0x04, 0x2f
        /*001a*/ 	.short	(.L_5 - .L_4)
	.align		4
.L_4:
        /*001c*/ 	.word	index@(_Z16gemm_cuda_kernelIfLi32ELi4ELi2ELi1ELi1ELi4ELi8ELi4ELi4ELb1EEvPT_PKS0_S3_iiiS0_S0_)
        /*0020*/ 	.word	0x0000003e


	//----- nvinfo : EIATTR_FRAME_SIZE
	.align		4
.L_5:
        /*0024*/ 	.byte	0x04, 0x11
        /*0026*/ 	.short	(.L_7 - .L_6)
	.align		4
.L_6:
        /*0028*/ 	.word	index@(_Z16gemm_cuda_kernelIfLi32ELi4ELi2ELi1ELi1ELi4ELi8ELi4ELi4ELb1EEvPT_PKS0_S3_iiiS0_S0_)
        /*002c*/ 	.word	0x00000000


	//----- nvinfo : EIATTR_REGCOUNT
	.align		4
.L_7:
        /*0030*/ 	.byte	0x04, 0x2f
        /*0032*/ 	.short	(.L_9 - .L_8)
	.align		4
.L_8:
        /*0034*/ 	.word	index@(_Z16gemm_cuda_kernelIfLi16ELi4ELi2ELi2ELi2ELi4ELi8ELi4ELi2ELb1EEvPT_PKS0_S3_iiiS0_S0_)
        /*0038*/ 	.word	0x00000049


	//----- nvinfo : EIATTR_FRAME_SIZE
	.align		4
.L_9:
        /*003c*/ 	.byte	0x04, 0x11
        /*003e*/ 	.short	(.L_11 - .L_10)
	.align		4
.L_10:
        /*0040*/ 	.word	index@(_Z16gemm_cuda_kernelIfLi16ELi4ELi2ELi2ELi2ELi4ELi8ELi4ELi2ELb1EEvPT_PKS0_S3_iiiS0_S0_)
        /*0044*/ 	.word	0x00000000


	//----- nvinfo : EIATTR_REGCOUNT
	.align		4
.L_11:
        /*0048*/ 	.byte	0x04, 0x2f
        /*004a*/ 	.short	(.L_13 - .L_12)
	.align		4
.L_12:
        /*004c*/ 	.word	index@(_Z16gemm_cuda_kernelIfLi16ELi4ELi2ELi2ELi2ELi4ELi8ELi4ELi4ELb1EEvPT_PKS0_S3_iiiS0_S0_)
        /*0050*/ 	.word	0x00000069


	//----- nvinfo : EIATTR_FRAME_SIZE
	.align		4
.L_13:
        /*0054*/ 	.byte	0x04, 0x11
        /*0056*/ 	.short	(.L_15 - .L_14)
	.align		4
.L_14:
        /*0058*/ 	.word	index@(_Z16gemm_cuda_kernelIfLi16ELi4ELi2ELi2ELi2ELi4ELi8ELi4ELi4ELb1EEvPT_PKS0_S3_iiiS0_S0_)
        /*005c*/ 	.word	0x00000000


	//----- nvinfo : EIATTR_REGCOUNT
	.align		4
.L_15:
        /*0060*/ 	.byte	0x04, 0x2f
        /*0062*/ 	.short	(.L_17 - .L_16)
	.align		4
.L_16:
        /*0064*/ 	.word	index@(_Z16gemm_cuda_kernelIfLi16ELi4ELi2ELi4ELi2ELi4ELi8ELi4ELi4ELb1EEvPT_PKS0_S3_iiiS0_S0_)
        /*0068*/ 	.word	0x000000b4


	//----- nvinfo : EIATTR_FRAME_SIZE
	.align		4
.L_17:
        /*006c*/ 	.byte	0x04, 0x11
        /*006e*/ 	.short	(.L_19 - .L_18)
	.align		4
.L_18:
        /*0070*/ 	.word	index@(_Z16gemm_cuda_kernelIfLi16ELi4ELi2ELi4ELi2ELi4ELi8ELi4ELi4ELb1EEvPT_PKS0_S3_iiiS0_S0_)
        /*0074*/ 	.word	0x00000000


	//----- nvinfo : EIATTR_MIN_STACK_SIZE
	.align		4
.L_19:
        /*0078*/ 	.byte	0x04, 0x12
        /*007a*/ 	.short	(.L_21 - .L_20)
	.align		4
.L_20:
        /*007c*/ 	.word	index@(_Z16gemm_cuda_kernelIfLi16ELi4ELi2ELi4ELi2ELi4ELi8ELi4ELi4ELb1EEvPT_PKS0_S3_iiiS0_S0_)
        /*0080*/ 	.word	0x00000000


	//----- nvinfo : EIATTR_MIN_STACK_SIZE
	.align		4
.L_21:
        /*0084*/ 	.byte	0x04, 0x12
        /*0086*/ 	.short	(.L_23 - .L_22)
	.align		4
.L_22:
        /*0088*/ 	.word	index@(_Z16gemm_cuda_kernelIfLi16ELi4ELi2ELi2ELi2ELi4ELi8ELi4ELi4ELb1EEvPT_PKS0_S3_iiiS0_S0_)
        /*008c*/ 	.word	0x00000000


	//----- nvinfo : EIATTR_MIN_STACK_SIZE
	.align		4
.L_23:
        /*0090*/ 	.byte	0x04, 0x12
        /*0092*/ 	.short	(.L_25 - .L_24)
	.align		4
.L_24:
        /*0094*/ 	.word	index@(_Z16gemm_cuda_kernelIfLi16ELi4ELi2ELi2ELi2ELi4ELi8ELi4ELi2ELb1EEvPT_PKS0_S3_iiiS0_S0_)
        /*0098*/ 	.word	0x00000000


	//----- nvinfo : EIATTR_MIN_STACK_SIZE
	.align		4
.L_25:
        /*009c*/ 	.byte	0x04, 0x12
        /*009e*/ 	.short	(.L_27 - .L_26)
	.align		4
.L_26:
        /*00a0*/ 	.word	index@(_Z16gemm_cuda_kernelIfLi32ELi4ELi2ELi1ELi1ELi4ELi8ELi4ELi4ELb1EEvPT_PKS0_S3_iiiS0_S0_)
        /*00a4*/ 	.word	0x00000000


	//----- nvinfo : EIATTR_MIN_STACK_SIZE
	.align		4
.L_27:
        /*00a8*/ 	.byte	0x04, 0x12
        /*00aa*/ 	.short	(.L_29 - .L_28)
	.align		4
.L_28:
        /*00ac*/ 	.word	index@(_Z20gemm_cuda_ref_kernelIfEvPT_PKS0_S3_iiiS0_S0_)
        /*00b0*/ 	.word	0x00000000
.L_29:


//--------------------- .nv.compat                --------------------------
	.section	.nv.compat,"",@"SHT_CUDA_COMPAT_INFO"
	.align	4
        /*0000*/ 	.byte	0x02, 0x09, 0x00, 0x00, 0x02, 0x02, 0x01, 0x00, 0x02, 0x05, 0x05, 0x00, 0x03, 0x07, 0x01, 0x01
        /*0010*/ 	.byte	0x02, 0x03, 0x00, 0x00, 0x02, 0x06, 0x01, 0x00, 0x04, 0x0b, 0x08, 0x00, 0x09, 0x00, 0x00, 0x00
        /*0020*/ 	.byte	0x00, 0x00, 0x00, 0x00


//--------------------- .nv.info._Z16gemm_cuda_kernelIfLi16ELi4ELi2ELi4ELi2ELi4ELi8ELi4ELi4ELb1EEvPT_PKS0_S3_iiiS0_S0_ --------------------------
	.section	.nv.info._Z16gemm_cuda_kernelIfLi16ELi4ELi2ELi4ELi2ELi4ELi8ELi4ELi4ELb1EEvPT_PKS0_S3_iiiS0_S0_,"",@"SHT_CUDA_INFO"
	.sectionflags	@""
	.align	4


	//----- nvinfo : EIATTR_CUDA_API_VERSION
	.align		4
        /*0000*/ 	.byte	0x04, 0x37
        /*0002*/ 	.short	(.L_31 - .L_30)
.L_30:
        /*0004*/ 	.word	0x00000082


	//----- nvinfo : EIATTR_KPARAM_INFO
	.align		4
.L_31:
        /*0008*/ 	.byte	0x04, 0x17
        /*000a*/ 	.short	(.L_33 - .L_32)
.L_32:
        /*000c*/ 	.word	0x00000000
        /*0010*/ 	.short	0x0007
        /*0012*/ 	.short	0x0028
        /*0014*/ 	.byte	0x00, 0xf0, 0x11, 0x00


	//----- nvinfo : EIATTR_KPARAM_INFO
	.align		4
.L_33:
        /*0018*/ 	.byte	0x04, 0x17
        /*001a*/ 	.short	(.L_35 - .L_34)
.L_34:
        /*001c*/ 	.word	0x00000000
        /*0020*/ 	.short	0x0006
        /*0022*/ 	.short	0x0024
        /*0024*/ 	.byte	0x00, 0xf0, 0x11, 0x00


	//----- nvinfo : EIATTR_KPARAM_INFO
	.align		4
.L_35:
        /*0028*/ 	.byte	0x04, 0x17
        /*002a*/ 	.short	(.L_37 - .L_36)
.L_36:
        /*002c*/ 	.word	0x00000000
        /*0030*/ 	.short	0x0005
        /*0032*/ 	.short	0x0020
        /*0034*/ 	.byte	0x00, 0xf0, 0x11, 0x00


	//----- nvinfo : EIATTR_KPARAM_INFO
	.align		4
.L_37:
        /*0038*/ 	.byte	0x04, 0x17
        /*003a*/ 	.short	(.L_39 - .L_38)
.L_38:
        /*003c*/ 	.word	0x00000000
        /*0040*/ 	.short	0x0004
        /*0042*/ 	.short	0x001c
        /*0044*/ 	.byte	0x00, 0xf0, 0x11, 0x00


	//----- nvinfo : EIATTR_KPARAM_INFO
	.align		4
.L_39:
        /*0048*/ 	.byte	0x04, 0x17
        /*004a*/ 	.short	(.L_41 - .L_40)
.L_40:
        /*004c*/ 	.word	0x00000000
        /*0050*/ 	.short	0x0003
        /*0052*/ 	.short	0x0018
        /*0054*/ 	.byte	0x00, 0xf0, 0x11, 0x00


	//----- nvinfo : EIATTR_KPARAM_INFO
	.align		4
.L_41:
        /*0058*/ 	.byte	0x04, 0x17
        /*005a*/ 	.short	(.L_43 - .L_42)
.L_42:
        /*005c*/ 	.word	0x00000000
        /*0060*/ 	.short	0x0002
        /*0062*/ 	.short	0x0010
        /*0064*/ 	.byte	0x00, 0xf5, 0x21, 0x00


	//----- nvinfo : EIATTR_KPARAM_INFO
	.align		4
.L_43:
        /*0068*/ 	.byte	0x04, 0x17
        /*006a*/ 	.short	(.L_45 - .L_44)
.L_44:
        /*006c*/ 	.word	0x00000000
        /*0070*/ 	.short	0x0001
        /*0072*/ 	.short	0x0008
        /*0074*/ 	.byte	0x00, 0xf5, 0x21, 0x00


	//----- nvinfo : EIATTR_KPARAM_INFO
	.align		4
.L_45:
        /*0078*/ 	.byte	0x04, 0x17
        /*007a*/ 	.short	(.L_47 - .L_46)
.L_46:
        /*007c*/ 	.word	0x00000000
        /*0080*/ 	.short	0x0000
        /*0082*/ 	.short	0x0000
        /*0084*/ 	.byte	0x00, 0xf5, 0x21, 0x00


	//----- nvinfo : EIATTR_SPARSE_MMA_MASK
	.align		4
.L_47:
        /*0088*/ 	.byte	0x03, 0x50
        /*008a*/ 	.short	0x0000


	//----- nvinfo : EIATTR_MAXREG_COUNT
	.align		4
        /*008c*/ 	.byte	0x03, 0x1b
        /*008e*/ 	.short	0x00ff


	//----- nvinfo : EIATTR_NUM_BARRIERS
	.align		4
        /*0090*/ 	.byte	0x02, 0x4c
        /*0092*/ 	.byte	0x01
	.zero		1


	//----- nvinfo : EIATTR_MERCURY_ISA_VERSION
	.align		4
        /*0094*/ 	.byte	0x03, 0x5f
        /*0096*/ 	.short	0x0101


	//----- nvinfo : EIATTR_VRC_CTA_INIT_COUNT
	.align		4
        /*0098*/ 	.byte	0x02, 0x4a
	.zero		1
	.zero		1


	//----- nvinfo : EIATTR_EXIT_INSTR_OFFSETS
	.align		4
        /*009c*/ 	.byte	0x04, 0x1c
        /*009e*/ 	.short	(.L_49 - .L_48)


	//   ....[0]....
.L_48:
        /*00a0*/ 	.word	0x0000b4d0


	//   ....[1]....
        /*00a4*/ 	.word	0x0000b5a0


	//----- nvinfo : EIATTR_MAX_THREADS
	.align		4
.L_49:
        /*00a8*/ 	.byte	0x04, 0x05
        /*00aa*/ 	.short	(.L_51 - .L_50)
.L_50:
        /*00ac*/ 	.word	0x00000100
        /*00b0*/ 	.word	0x00000001
        /*00b4*/ 	.word	0x00000001


	//----- nvinfo : EIATTR_CBANK_PARAM_SIZE
	.align		4
.L_51:
        /*00b8*/ 	.byte	0x03, 0x19
        /*00ba*/ 	.short	0x002c


	//----- nvinfo : EIATTR_PARAM_CBANK
	.align		4
        /*00bc*/ 	.byte	0x04, 0x0a
        /*00be*/ 	.short	(.L_53 - .L_52)
	.align		4
.L_52:
        /*00c0*/ 	.word	index@(.nv.constant0._Z16gemm_cuda_kernelIfLi16ELi4ELi2ELi4ELi2ELi4ELi8ELi4ELi4ELb1EEvPT_PKS0_S3_iiiS0_S0_)
        /*00c4*/ 	.short	0x0380
        /*00c6*/ 	.short	0x002c


	//----- nvinfo : EIATTR_SW_WAR
	.align		4
.L_53:
        /*00c8*/ 	.byte	0x04, 0x36
        /*00ca*/ 	.short	(.L_55 - .L_54)
.L_54:
        /*00cc*/ 	.word	0x00000008
.L_55:


//--------------------- .nv.info._Z16gemm_cuda_kernelIfLi16ELi4ELi2ELi2ELi2ELi4ELi8ELi4ELi4ELb1EEvPT_PKS0_S3_iiiS0_S0_ --------------------------
	.section	.nv.info._Z16gemm_cuda_kernelIfLi16ELi4ELi2ELi2ELi2ELi4ELi8ELi4ELi4ELb1EEvPT_PKS0_S3_iiiS0_S0_,"",@"SHT_CUDA_INFO"
	.sectionflags	@""
	.align	4


	//----- nvinfo : EIATTR_CUDA_API_VERSION
	.align		4
        /*0000*/ 	.byte	0x04, 0x37
        /*0002*/ 	.short	(.L_57 - .L_56)
.L_56:
        /*0004*/ 	.word	0x00000082


	//----- nvinfo : EIATTR_KPARAM_INFO
	.align		4
.L_57:
        /*0008*/ 	.byte	0x04, 0x17
        /*000a*/ 	.short	(.L_59 - .L_58)
.L_58:
        /*000c*/ 	.word	0x00000000
        /*0010*/ 	.short	0x0007
        /*0012*/ 	.short	0x0028
        /*0014*/ 	.byte	0x00, 0xf0, 0x11, 0x00


	//----- nvinfo : EIATTR_KPARAM_INFO
	.align		4
.L_59:
        /*0018*/ 	.byte	0x04, 0x17
        /*001a*/ 	.short	(.L_61 - .L_60)
.L_60:
        /*001c*/ 	.word	0x00000000
        /*0020*/ 	.short	0x0006
        /*0022*/ 	.short	0x0024
        /*0024*/ 	.byte	0x00, 0xf0, 0x11, 0x00


	//----- nvinfo : EIATTR_KPARAM_INFO
	.align		4
.L_61:
        /*0028*/ 	.byte	0x04, 0x17
        /*002a*/ 	.short	(.L_63 - .L_62)
.L_62:
        /*002c*/ 	.word	0x00000000
        /*0030*/ 	.short	0x0005
        /*0032*/ 	.short	0x0020
        /*0034*/ 	.byte	0x00, 0xf0, 0x11, 0x00


	//----- nvinfo : EIATTR_KPARAM_INFO
	.align		4
.L_63:
        /*0038*/ 	.byte	0x04, 0x17
        /*003a*/ 	.short	(.L_65 - .L_64)
.L_64:
        /*003c*/ 	.word	0x00000000
        /*0040*/ 	.short	0x0004
        /*0042*/ 	.short	0x001c
        /*0044*/ 	.byte	0x00, 0xf0, 0x11, 0x00


	//----- nvinfo : EIATTR_KPARAM_INFO
	.align		4
.L_65:
        /*0048*/ 	.byte	0x04, 0x17
        /*004a*/ 	.short	(.L_67 - .L_66)
.L_66:
        /*004c*/ 	.word	0x00000000
        /*0050*/ 	.short	0x0003
        /*0052*/ 	.short	0x0018
        /*0054*/ 	.byte	0x00, 0xf0, 0x11, 0x00


	//----- nvinfo : EIATTR_KPARAM_INFO
	.align		4
.L_67:
        /*0058*/ 	.byte	0x04, 0x17
        /*005a*/ 	.short	(.L_69 - .L_68)
.L_68:
        /*005c*/ 	.word	0x00000000
        /*0060*/ 	.short	0x0002
        /*0062*/ 	.short	0x0010
        /*0064*/ 	.byte	0x00, 0xf5, 0x21, 0x00


	//----- nvinfo : EIATTR_KPARAM_INFO
	.align		4
.L_69:
        /*0068*/ 	.byte	0x04, 0x17
        /*006a*/ 	.short	(.L_71 - .L_70)
.L_70:
        /*006c*/ 	.word	0x00000000
        /*0070*/ 	.short	0x0001
        /*0072*/ 	.short	0x0008
        /*0074*/ 	.byte	0x00, 0xf5, 0x21, 0x00


	//----- nvinfo : EIATTR_KPARAM_INFO
	.align		4
.L_71:
        /*0078*/ 	.byte	0x04, 0x17
        /*007a*/ 	.short	(.L_73 - .L_72)
.L_72:
        /*007c*/ 	.word	0x00000000
        /*0080*/ 	.short	0x0000
        /*0082*/ 	.short	0x0000
        /*0084*/ 	.byte	0x00, 0xf5, 0x21, 0x00


	//----- nvinfo : EIATTR_SPARSE_MMA_MASK
	.align		4
.L_73:
        /*0088*/ 	.byte	0x03, 0x50
        /*008a*/ 	.short	0x0000


	//----- nvinfo : EIATTR_MAXREG_COUNT
	.align		4
        /*008c*/ 	.byte	0x03, 0x1b
        /*008e*/ 	.short	0x00ff


	//----- nvinfo : EIATTR_NUM_BARRIERS
	.align		4
        /*0090*/ 	.byte	0x02, 0x4c
        /*0092*/ 	.byte	0x01
	.zero		1


	//----- nvinfo : EIATTR_MERCURY_ISA_VERSION
	.align		4
        /*0094*/ 	.byte	0x03, 0x5f
        /*0096*/ 	.short	0x0101


	//----- nvinfo : EIATTR_VRC_CTA_INIT_COUNT
	.align		4
        /*0098*/ 	.byte	0x02, 0x4a
	.zero		1
	.zero		1


	//----- nvinfo : EIATTR_EXIT_INSTR_OFFSETS
	.align		4
        /*009c*/ 	.byte	0x04, 0x1c
        /*009e*/ 	.short	(.L_75 - .L_74)


	//   ....[0]....
.L_74:
        /*00a0*/ 	.word	0x00005c60


	//   ....[1]....
        /*00a4*/ 	.word	0x00005d30


	//----- nvinfo : EIATTR_MAX_THREADS
	.align		4
.L_75:
        /*00a8*/ 	.byte	0x04, 0x05
        /*00aa*/ 	.short	(.L_77 - .L_76)
.L_76:
        /*00ac*/ 	.word	0x00000100
        /*00b0*/ 	.word	0x00000001
        /*00b4*/ 	.word	0x00000001


	//----- nvinfo : EIATTR_CBANK_PARAM_SIZE
	.align		4
.L_77:
        /*00b8*/ 	.byte	0x03, 0x19
        /*00ba*/ 	.short	0x002c


	//----- nvinfo : EIATTR_PARAM_CBANK
	.align		4
        /*00bc*/ 	.byte	0x04, 0x0a
        /*00be*/ 	.short	(.L_79 - .L_78)
	.align		4
.L_78:
        /*00c0*/ 	.word	index@(.nv.constant0._Z16gemm_cuda_kernelIfLi16ELi4ELi2ELi2ELi2ELi4ELi8ELi4ELi4ELb1EEvPT_PKS0_S3_iiiS0_S0_)
        /*00c4*/ 	.short	0x0380
        /*00c6*/ 	.short	0x002c


	//----- nvinfo : EIATTR_SW_WAR
	.align		4
.L_79:
        /*00c8*/ 	.byte	0x04, 0x36
        /*00ca*/ 	.short	(.L_81 - .L_80)
.L_80:
        /*00cc*/ 	.word	0x00000008
.L_81:


//--------------------- .nv.info._Z16gemm_cuda_kernelIfLi16ELi4ELi2ELi2ELi2ELi4ELi8ELi4ELi2ELb1EEvPT_PKS0_S3_iiiS0_S0_ --------------------------
	.section	.nv.info._Z16gemm_cuda_kernelIfLi16ELi4ELi2ELi2ELi2ELi4ELi8ELi4ELi2ELb1EEvPT_PKS0_S3_iiiS0_S0_,"",@"SHT_CUDA_INFO"
	.sectionflags	@""
	.align	4


	//----- nvinfo : EIATTR_CUDA_API_VERSION
	.align		4
        /*0000*/ 	.byte	0x04, 0x37
        /*0002*/ 	.short	(.L_83 - .L_82)
.L_82:
        /*0004*/ 	.word	0x00000082


	//----- nvinfo : EIATTR_KPARAM_INFO
	.align		4
.L_83:
        /*0008*/ 	.byte	0x04, 0x17
        /*000a*/ 	.short	(.L_85 - .L_84)
.L_84:
        /*000c*/ 	.word	0x00000000
        /*0010*/ 	.short	0x0007
        /*0012*/ 	.short	0x0028
        /*0014*/ 	.byte	0x00, 0xf0, 0x11, 0x00


	//----- nvinfo : EIATTR_KPARAM_INFO
	.align		4
.L_85:
        /*0018*/ 	.byte	0x04, 0x17
        /*001a*/ 	.short	(.L_87 - .L_86)
.L_86:
        /*001c*/ 	.word	0x00000000
        /*0020*/ 	.short	0x0006
        /*0022*/ 	.short	0x0024
        /*0024*/ 	.byte	0x00, 0xf0, 0x11, 0x00


	//----- nvinfo : EIATTR_KPARAM_INFO
	.align		4
.L_87:
        /*0028*/ 	.byte	0x04, 0x17
        /*002a*/ 	.short	(.L_89 - .L_88)
.L_88:
        /*002c*/ 	.word	0x00000000
        /*0030*/ 	.short	0x0005
        /*0032*/ 	.short	0x0020
        /*0034*/ 	.byte	0x00, 0xf0, 0x11, 0x00


	//----- nvinfo : EIATTR_KPARAM_INFO
	.align		4
.L_89:
        /*0038*/ 	.byte	0x04, 0x17
        /*003a*/ 	.short	(.L_91 - .L_90)
.L_90:
        /*003c*/ 	.word	0x00000000
        /*0040*/ 	.short	0x0004
        /*0042*/ 	.short	0x001c
        /*0044*/ 	.byte	0x00, 0xf0, 0x11, 0x00


	//----- nvinfo : EIATTR_KPARAM_INFO
	.align		4
.L_91:
        /*0048*/ 	.byte	0x04, 0x17
        /*004a*/ 	.short	(.L_93 - .L_92)
.L_92:
        /*004c*/ 	.word	0x00000000
        /*0050*/ 	.short	0x0003
        /*0052*/ 	.short	0x0018
        /*0054*/ 	.byte	0x00, 0xf0, 0x11, 0x00


	//----- nvinfo : EIATTR_KPARAM_INFO
	.align		4
.L_93:
        /*0058*/ 	.byte	0x04, 0x17
        /*005a*/ 	.short	(.L_95 - .L_94)
.L_94:
        /*005c*/ 	.word	0x00000000
        /*0060*/ 	.short	0x0002
        /*0062*/ 	.short	0x0010
        /*0064*/ 	.byte	0x00, 0xf5, 0x21, 0x00


	//----- nvinfo : EIATTR_KPARAM_INFO
	.align		4
.L_95:
        /*0068*/ 	.byte	0x04, 0x17
        /*006a*/ 	.short	(.L_97 - .L_96)
.L_96:
        /*006c*/ 	.word	0x00000000
        /*0070*/ 	.short	0x0001
        /*0072*/ 	.short	0x0008
        /*0074*/ 	.byte	0x00, 0xf5, 0x21, 0x00


	//----- nvinfo : EIATTR_KPARAM_INFO
	.align		4
.L_97:
        /*0078*/ 	.byte	0x04, 0x17
        /*007a*/ 	.short	(.L_99 - .L_98)
.L_98:
        /*007c*/ 	.word	0x00000000
        /*0080*/ 	.short	0x0000
        /*0082*/ 	.short	0x0000
        /*0084*/ 	.byte	0x00, 0xf5, 0x21, 0x00


	//----- nvinfo : EIATTR_SPARSE_MMA_MASK
	.align		4
.L_99:
        /*0088*/ 	.byte	0x03, 0x50
        /*008a*/ 	.short	0x0000


	//----- nvinfo : EIATTR_MAXREG_COUNT
	.align		4
        /*008c*/ 	.byte	0x03, 0x1b
        /*008e*/ 	.short	0x00ff


	//----- nvinfo : EIATTR_NUM_BARRIERS
	.align		4
        /*0090*/ 	.byte	0x02, 0x4c
        /*0092*/ 	.byte	0x01
	.zero		1


	//----- nvinfo : EIATTR_MERCURY_ISA_VERSION
	.align		4
        /*0094*/ 	.byte	0x03, 0x5f
        /*0096*/ 	.short	0x0101


	//----- nvinfo : EIATTR_VRC_CTA_INIT_COUNT
	.align		4
        /*0098*/ 	.byte	0x02, 0x4a
	.zero		1
	.zero		1


	//----- nvinfo : EIATTR_EXIT_INSTR_OFFSETS
	.align		4
        /*009c*/ 	.byte	0x04, 0x1c
        /*009e*/ 	.short	(.L_101 - .L_100)


	//   ....[0]....
.L_100:
        /*00a0*/ 	.word	0x00003710


	//   ....[1]....
        /*00a4*/ 	.word	0x000037a0


	//----- nvinfo : EIATTR_MAX_THREADS
	.align		4
.L_101:
        /*00a8*/ 	.byte	0x04, 0x05
        /*00aa*/ 	.short	(.L_103 - .L_102)
.L_102:
        /*00ac*/ 	.word	0x00000100
        /*00b0*/ 	.word	0x00000001
        /*00b4*/ 	.word	0x00000001


	//----- nvinfo : EIATTR_CBANK_PARAM_SIZE
	.align		4
.L_103:
        /*00b8*/ 	.byte	0x03, 0x19
        /*00ba*/ 	.short	0x002c


	//----- nvinfo : EIATTR_PARAM_CBANK
	.align		4
        /*00bc*/ 	.byte	0x04, 0x0a
        /*00be*/ 	.short	(.L_105 - .L_104)
	.align		4
.L_104:
        /*00c0*/ 	.word	index@(.nv.constant0._Z16gemm_cuda_kernelIfLi16ELi4ELi2ELi2ELi2ELi4ELi8ELi4ELi2ELb1EEvPT_PKS0_S3_iiiS0_S0_)
        /*00c4*/ 	.short	0x0380
        /*00c6*/ 	.short	0x002c


	//----- nvinfo : EIATTR_SW_WAR
	.align		4
.L_105:
        /*00c8*/ 	.byte	0x04, 0x36
        /*00ca*/ 	.short	(.L_107 - .L_106)
.L_106:
        /*00cc*/ 	.word	0x00000008
.L_107:


//--------------------- .nv.info._Z16gemm_cuda_kernelIfLi32ELi4ELi2ELi1ELi1ELi4ELi8ELi4ELi4ELb1EEvPT_PKS0_S3_iiiS0_S0_ --------------------------
	.section	.nv.info._Z16gemm_cuda_kernelIfLi32ELi4ELi2ELi1ELi1ELi4ELi8ELi4ELi4ELb1EEvPT_PKS0_S3_iiiS0_S0_,"",@"SHT_CUDA_INFO"
	.sectionflags	@""
	.align	4


	//----- nvinfo : EIATTR_CUDA_API_VERSION
	.align		4
        /*0000*/ 	.byte	0x04, 0x37
        /*0002*/ 	.short	(.L_109 - .L_108)
.L_108:
        /*0004*/ 	.word	0x00000082


	//----- nvinfo : EIATTR_KPARAM_INFO
	.align		4
.L_109:
        /*0008*/ 	.byte	0x04, 0x17
        /*000a*/ 	.short	(.L_111 - .L_110)
.L_110:
        /*000c*/ 	.word	0x00000000
        /*0010*/ 	.short	0x0007
        /*0012*/ 	.short	0x0028
        /*0014*/ 	.byte	0x00, 0xf0, 0x11, 0x00


	//----- nvinfo : EIATTR_KPARAM_INFO
	.align		4
.L_111:
        /*0018*/ 	.byte	0x04, 0x17
        /*001a*/ 	.short	(.L_113 - .L_112)
.L_112:
        /*001c*/ 	.word	0x00000000
        /*0020*/ 	.short	0x0006
        /*0022*/ 	.short	0x0024
        /*0024*/ 	.byte	0x00, 0xf0, 0x11, 0x00


	//----- nvinfo : EIATTR_KPARAM_INFO
	.align		4
.L_113:
        /*0028*/ 	.byte	0x04, 0x17
        /*002a*/ 	.short	(.L_115 - .L_114)
.L_114:
        /*002c*/ 	.word	0x00000000
        /*0030*/ 	.short	0x0005
        /*0032*/ 	.short	0x0020
        /*0034*/ 	.byte	0x00, 0xf0, 0x11, 0x00


	//----- nvinfo : EIATTR_KPARAM_INFO
	.align		4
.L_115:
        /*0038*/ 	.byte	0x04, 0x17
        /*003a*/ 	.short	(.L_117 - .L_116)
.L_116:
        /*003c*/ 	.word	0x00000000
        /*0040*/ 	.short	0x0004
        /*0042*/ 	.short	0x001c
        /*0044*/ 	.byte	0x00, 0xf0, 0x11, 0x00


	//----- nvinfo : EIATTR_KPARAM_INFO
	.align		4
.L_117:
        /*0048*/ 	.byte	0x04, 0x17
        /*004a*/ 	.short	(.L_119 - .L_118)
.L_118:
        /*004c*/ 	.word	0x00000000
        /*0050*/ 	.short	0x0003
        /*0052*/ 	.short	0x0018
        /*0054*/ 	.byte	0x00, 0xf0, 0x11, 0x00


	//----- nvinfo : EIATTR_KPARAM_INFO
	.align		4
.L_119:
        /*0058*/ 	.byte	0x04, 0x17
        /*005a*/ 	.short	(.L_121 - .L_120)
.L_120:
        /*005c*/ 	.word	0x00000000
        /*0060*/ 	.short	0x0002
        /*0062*/ 	.short	0x0010
        /*0064*/ 	.byte	0x00, 0xf5, 0x21, 0x00


	//----- nvinfo : EIATTR_KPARAM_INFO
	.align		4
.L_121:
        /*0068*/ 	.byte	0x04, 0x17
        /*006a*/ 	.short	(.L_123 - .L_122)
.L_122:
        /*006c*/ 	.word	0x00000000
        /*0070*/ 	.short	0x0001
        /*0072*/ 	.short	0x0008
        /*0074*/ 	.byte	0x00, 0xf5, 0x21, 0x00


	//----- nvinfo : EIATTR_KPARAM_INFO
	.align		4
.L_123:
        /*0078*/ 	.byte	0x04, 0x17
        /*007a*/ 	.short	(.L_125 - .L_124)
.L_124:
        /*007c*/ 	.word	0x00000000
        /*0080*/ 	.short	0x0000
        /*0082*/ 	.short	0x0000
        /*0084*/ 	.byte	0x00, 0xf5, 0x21, 0x00


	//----- nvinfo : EIATTR_SPARSE_MMA_MASK
	.align		4
.L_125:
        /*0088*/ 	.byte	0x03, 0x50
        /*008a*/ 	.short	0x0000


	//----- nvinfo : EIATTR_MAXREG_COUNT
	.align		4
        /*008c*/ 	.byte	0x03, 0x1b
        /*008e*/ 	.short	0x00ff


	//----- nvinfo : EIATTR_NUM_BARRIERS
	.align		4
        /*0090*/ 	.byte	0x02, 0x4c
        /*0092*/ 	.byte	0x01
	.zero		1


	//----- nvinfo : EIATTR_MERCURY_ISA_VERSION
	.align		4
        /*0094*/ 	.byte	0x03, 0x5f
        /*0096*/ 	.short	0x0101


	//----- nvinfo : EIATTR_VRC_CTA_INIT_COUNT
	.align		4
        /*0098*/ 	.byte	0x02, 0x4a
	.zero		1
	.zero		1


	//----- nvinfo : EIATTR_EXIT_INSTR_OFFSETS
	.align		4
        /*009c*/ 	.byte	0x04, 0x1c
        /*009e*/ 	.short	(.L_127 - .L_126)


	//   ....[0]....
.L_126:
        /*00a0*/ 	.word	0x00002f20


	//   ....[1]....
        /*00a4*/ 	.word	0x00003050


	//----- nvinfo : EIATTR_MAX_THREADS
	.align		4
.L_127:
        /*00a8*/ 	.byte	0x04, 0x05
        /*00aa*/ 	.short	(.L_129 - .L_128)
.L_128:
        /*00ac*/ 	.word	0x00000100
        /*00b0*/ 	.word	0x00000001
        /*00b4*/ 	.word	0x00000001


	//----- nvinfo : EIATTR_CBANK_PARAM_SIZE
	.align		4
.L_129:
        /*00b8*/ 	.byte	0x03, 0x19
        /*00ba*/ 	.short	0x002c


	//----- nvinfo : EIATTR_PARAM_CBANK
	.align		4
        /*00bc*/ 	.byte	0x04, 0x0a
        /*00be*/ 	.short	(.L_131 - .L_130)
	.align		4
.L_130:
        /*00c0*/ 	.word	index@(.nv.constant0._Z16gemm_cuda_kernelIfLi32ELi4ELi2ELi1ELi1ELi4ELi8ELi4ELi4ELb1EEvPT_PKS0_S3_iiiS0_S0_)
        /*00c4*/ 	.short	0x0380
        /*00c6*/ 	.short	0x002c


	//----- nvinfo : EIATTR_SW_WAR
	.align		4
.L_131:
        /*00c8*/ 	.byte	0x04, 0x36
        /*00ca*/ 	.short	(.L_133 - .L_132)
.L_132:
        /*00cc*/ 	.word	0x00000008
.L_133:


//--------------------- .nv.info._Z20gemm_cuda_ref_kernelIfEvPT_PKS0_S3_iiiS0_S0_ --------------------------
	.section	.nv.info._Z20gemm_cuda_ref_kernelIfEvPT_PKS0_S3_iiiS0_S0_,"",@"SHT_CUDA_INFO"
	.sectionflags	@""
	.align	4


	//----- nvinfo : EIATTR_CUDA_API_VERSION
	.align		4
        /*0000*/ 	.byte	0x04, 0x37
        /*0002*/ 	.short	(.L_135 - .L_134)
.L_134:
        /*0004*/ 	.word	0x00000082


	//----- nvinfo : EIATTR_KPARAM_INFO
	.align		4
.L_135:
        /*0008*/ 	.byte	0x04, 0x17
        /*000a*/ 	.short	(.L_137 - .L_136)
.L_136:
        /*000c*/ 	.word	0x00000000
        /*0010*/ 	.short	0x0007
        /*0012*/ 	.short	0x0028
        /*0014*/ 	.byte	0x00, 0xf0, 0x11, 0x00


	//----- nvinfo : EIATTR_KPARAM_INFO
	.align		4
.L_137:
        /*0018*/ 	.byte	0x04, 0x17
        /*001a*/ 	.short	(.L_139 - .L_138)
.L_138:
        /*001c*/ 	.word	0x00000000
        /*0020*/ 	.short	0x0006
        /*0022*/ 	.short	0x0024
        /*0024*/ 	.byte	0x00, 0xf0, 0x11, 0x00


	//----- nvinfo : EIATTR_KPARAM_INFO
	.align		4
.L_139:
        /*0028*/ 	.byte	0x04, 0x17
        /*002a*/ 	.short	(.L_141 - .L_140)
.L_140:
        /*002c*/ 	.word	0x00000000
        /*0030*/ 	.short	0x0005
        /*0032*/ 	.short	0x0020
        /*0034*/ 	.byte	0x00, 0xf0, 0x11, 0x00


	//----- nvinfo : EIATTR_KPARAM_INFO
	.align		4
.L_141:
        /*0038*/ 	.byte	0x04, 0x17
        /*003a*/ 	.short	(.L_143 - .L_142)
.L_142:
        /*003c*/ 	.word	0x00000000
        /*0040*/ 	.short	0x0004
        /*0042*/ 	.short	0x001c
        /*0044*/ 	.byte	0x00, 0xf0, 0x11, 0x00


	//----- nvinfo : EIATTR_KPARAM_INFO
	.align		4
.L_143:
        /*0048*/ 	.byte	0x04, 0x17
        /*004a*/ 	.short	(.L_145 - .L_144)
.L_144:
        /*004c*/ 	.word	0x00000000
        /*0050*/ 	.short	0x0003
        /*0052*/ 	.short	0x0018
        /*0054*/ 	.byte	0x00, 0xf0, 0x11, 0x00


	//----- nvinfo : EIATTR_KPARAM_INFO
	.align		4
.L_145:
        /*0058*/ 	.byte	0x04, 0x17
        /*005a*/ 	.short	(.L_147 - .L_146)
.L_146:
        /*005c*/ 	.word	0x00000000
        /*0060*/ 	.short	0x0002
        /*0062*/ 	.short	0x0010
        /*0064*/ 	.byte	0x00, 0xf5, 0x21, 0x00


	//----- nvinfo : EIATTR_KPARAM_INFO
	.align		4
.L_147:
        /*0068*/ 	.byte	0x04, 0x17
        /*006a*/ 	.short	(.L_149 - .L_148)
.L_148:
        /*006c*/ 	.word	0x00000000
        /*0070*/ 	.short	0x0001
        /*0072*/ 	.short	0x0008
        /*0074*/ 	.byte	0x00, 0xf5, 0x21, 0x00


	//----- nvinfo : EIATTR_KPARAM_INFO
	.align		4
.L_149:
        /*0078*/ 	.byte	0x04, 0x17
        /*007a*/ 	.short	(.L_151 - .L_150)
.L_150:
        /*007c*/ 	.word	0x00000000
        /*0080*/ 	.short	0x0000
        /*0082*/ 	.short	0x0000
        /*0084*/ 	.byte	0x00, 0xf5, 0x21, 0x00


	//----- nvinfo : EIATTR_SPARSE_MMA_MASK
	.align		4
.L_151:
        /*0088*/ 	.byte	0x03, 0x50
        /*008a*/ 	.short	0x0000


	//----- nvinfo : EIATTR_MAXREG_COUNT
	.align		4
        /*008c*/ 	.byte	0x03, 0x1b
        /*008e*/ 	.short	0x00ff


	//----- nvinfo : EIATTR_MERCURY_ISA_VERSION
	.align		4
        /*0090*/ 	.byte	0x03, 0x5f
        /*0092*/ 	.short	0x0101


	//----- nvinfo : EIATTR_VRC_CTA_INIT_COUNT
	.align		4
        /*0094*/ 	.byte	0x02, 0x4a
	.zero		1
	.zero		1


	//----- nvinfo : EIATTR_EXIT_INSTR_OFFSETS
	.align		4
        /*0098*/ 	.byte	0x04, 0x1c
        /*009a*/ 	.short	(.L_153 - .L_152)


	//   ....[0]....
.L_152:
        /*009c*/ 	.word	0x000000a0


	//   ....[1]....
        /*00a0*/ 	.word	0x00000ab0


	//----- nvinfo : EIATTR_CBANK_PARAM_SIZE
	.align		4
.L_153:
        /*00a4*/ 	.byte	0x03, 0x19
        /*00a6*/ 	.short	0x002c


	//----- nvinfo : EIATTR_PARAM_CBANK
	.align		4
        /*00a8*/ 	.byte	0x04, 0x0a
        /*00aa*/ 	.short	(.L_155 - .L_154)
	.align		4
.L_154:
        /*00ac*/ 	.word	index@(.nv.constant0._Z20gemm_cuda_ref_kernelIfEvPT_PKS0_S3_iiiS0_S0_)
        /*00b0*/ 	.short	0x0380
        /*00b2*/ 	.short	0x002c


	//----- nvinfo : EIATTR_SW_WAR
	.align		4
.L_155:
        /*00b4*/ 	.byte	0x04, 0x36
        /*00b6*/ 	.short	(.L_157 - .L_156)
.L_156:
        /*00b8*/ 	.word	0x00000008
.L_157:


//--------------------- .nv.callgraph             --------------------------
	.section	.nv.callgraph,"",@"SHT_CUDA_CALLGRAPH"
	.align	4
	.sectionentsize	8
	.align		4
        /*0000*/ 	.word	0x00000000
	.align		4
        /*0004*/ 	.word	0xffffffff
	.align		4
        /*0008*/ 	.word	0x00000000
	.align		4
        /*000c*/ 	.word	0xfffffffe
	.align		4
        /*0010*/ 	.word	0x00000000
	.align		4
        /*0014*/ 	.word	0xfffffffd
	.align		4
        /*0018*/ 	.word	0x00000000
	.align		4
        /*001c*/ 	.word	0xfffffffc


//--------------------- .text._Z16gemm_cuda_kernelIfLi16ELi4ELi2ELi4ELi2ELi4ELi8ELi4ELi4ELb1EEvPT_PKS0_S3_iiiS0_S0_ --------------------------
	.section	.text._Z16gemm_cuda_kernelIfLi16ELi4ELi2ELi4ELi2ELi4ELi8ELi4ELi4ELb1EEvPT_PKS0_S3_iiiS0_S0_,"ax",@progbits
	.align	128
        .global         _Z16gemm_cuda_kernelIfLi16ELi4ELi2ELi4ELi2ELi4ELi8ELi4ELi4ELb1EEvPT_PKS0_S3_iiiS0_S0_
        .type           _Z16gemm_cuda_kernelIfLi16ELi4ELi2ELi4ELi2ELi4ELi8ELi4ELi4ELb1EEvPT_PKS0_S3_iiiS0_S0_,@function
        .size           _Z16gemm_cuda_kernelIfLi16ELi4ELi2ELi4ELi2ELi4ELi8ELi4ELi4ELb1EEvPT_PKS0_S3_iiiS0_S0_,(.L_x_17 - _Z16gemm_cuda_kernelIfLi16ELi4ELi2ELi4ELi2ELi4ELi8ELi4ELi4ELb1EEvPT_PKS0_S3_iiiS0_S0_)
        .other          _Z16gemm_cuda_kernelIfLi16ELi4ELi2ELi4ELi2ELi4ELi8ELi4ELi4ELb1EEvPT_PKS0_S3_iiiS0_S0_,@"STO_CUDA_ENTRY STV_DEFAULT"
_Z16gemm_cuda_kernelIfLi16ELi4ELi2ELi4ELi2ELi4ELi8ELi4ELi4ELb1EEvPT_PKS0_S3_iiiS0_S0_:
.text._Z16gemm_cuda_kernelIfLi16ELi4ELi2ELi4ELi2ELi4ELi8ELi4ELi4ELb1EEvPT_PKS0_S3_iiiS0_S0_:
[----:B------:R-:W-:Y:S01]  /*0000*/  LDC R1, c[0x0][0x37c] ;  /* 0x0000df00ff017b82 */ /* 0x000fe20000000800 */
[----:B------:R-:W0:Y:S01]  /*0010*/  S2R R133, SR_CTAID.Y ;  /* 0x0000000000857919 */ /* 0x000e220000002600 */
[----:B------:R-:W0:Y:S01]  /*0020*/  LDCU UR10, c[0x0][0x3a0] ;  /* 0x00007400ff0a77ac */ /* 0x000e220008000800 */
[----:B------:R-:W-:Y:S01]  /*0030*/  HFMA2 R134, -RZ, RZ, 0, 0 ;  /* 0x00000000ff867431 */ /* 0x000fe200000001ff */
[----:B------:R-:W-:Y:S01]  /*0040*/  CS2R R14, SRZ ;  /* 0x00000000000e7805 */ /* 0x000fe2000001ff00 */
[----:B------:R-:W1:Y:S01]  /*0050*/  S2R R147, SR_CTAID.X ;  /* 0x0000000000937919 */ /* 0x000e620000002500 */
[----:B------:R-:W2:Y:S01]  /*0060*/  LDCU.64 UR8, c[0x0][0x358] ;  /* 0x00006b00ff0877ac */ /* 0x000ea20008000a00 */
[----:B------:R-:W-:Y:S01]  /*0070*/  HFMA2 R150, -RZ, RZ, 0, 0 ;  /* 0x00000000ff967431 */ /* 0x000fe200000001ff */
[----:B------:R-:W-:Y:S01]  /*0080*/  CS2R R16, SRZ ;  /* 0x0000000000107805 */ /* 0x000fe2000001ff00 */
[----:B------:R-:W-:Y:S01]  /*0090*/  HFMA2 R154, -RZ, RZ, 0, 0 ;  /* 0x00000000ff9a7431 */ /* 0x000fe200000001ff */
[----:B------:R-:W-:Y:S01]  /*00a0*/  CS2R R2, SRZ ;  /* 0x0000000000027805 */ /* 0x000fe2000001ff00 */
[----:B------:R-:W-:Y:S01]  /*00b0*/  HFMA2 R158, -RZ, RZ, 0, 0 ;  /* 0x00000000ff9e7431 */ /* 0x000fe200000001ff */
[----:B------:R-:W-:-:S02]  /*00c0*/  CS2R R18, SRZ ;  /* 0x0000000000127805 */ /* 0x000fc4000001ff00 */
[----:B------:R-:W-:Y:S02]  /*00d0*/  CS2R R4, SRZ ;  /* 0x0000000000047805 */ /* 0x000fe4000001ff00 */
[----:B------:R-:W-:Y:S02]  /*00e0*/  CS2R R20, SRZ ;  /* 0x0000000000147805 */ /* 0x000fe4000001ff00 */
[----:B------:R-:W-:Y:S02]  /*00f0*/  CS2R R12, SRZ ;  /* 0x00000000000c7805 */ /* 0x000fe4000001ff00 */
[----:B------:R-:W-:Y:S02]  /*0100*/  CS2R R22, SRZ ;  /* 0x0000000000167805 */ /* 0x000fe4000001ff00 */
[----:B------:R-:W-:Y:S02]  /*0110*/  CS2R R10, SRZ ;  /* 0x00000000000a7805 */ /* 0x000fe4000001ff00 */
        /* <DEDUP_REMOVED lines=14> */
[----:B------:R-:W-:Y:S01]  /*0200*/  CS2R R82, SRZ ;  /* 0x0000000000527805 */ /* 0x000fe2000001ff00 */
[----:B0-----:R-:W-:Y:S01]  /*0210*/  IMAD R151, R133, UR10, RZ ;  /* 0x0000000a85977c24 */ /* 0x001fe2000f8e02ff */
[----:B------:R-:W-:Y:S02]  /*0220*/  CS2R R56, SRZ ;  /* 0x0000000000387805 */ /* 0x000fe4000001ff00 */
[----:B------:R-:W-:Y:S02]  /*0230*/  CS2R R92, SRZ ;  /* 0x00000000005c7805 */ /* 0x000fe4000001ff00 */
[----:B------:R-:W-:Y:S02]  /*0240*/  CS2R R94, SRZ ;  /* 0x00000000005e7805 */ /* 0x000fe4000001ff00 */
[----:B------:R-:W-:-:S02]  /*0250*/  CS2R R88, SRZ ;  /* 0x0000000000587805 */ /* 0x000fc4000001ff00 */
[----:B------:R-:W-:Y:S02]  /*0260*/  SHF.L.U32 R153, R151, 0x8, RZ ;  /* 0x0000000897997819 */ /* 0x000fe400000006ff */
[----:B------:R-:W-:Y:S02]  /*0270*/  CS2R R96, SRZ ;  /* 0x0000000000607805 */ /* 0x000fe4000001ff00 */
[----:B------:R-:W-:Y:S02]  /*0280*/  CS2R R90, SRZ ;  /* 0x00000000005a7805 */ /* 0x000fe4000001ff00 */
[----:B------:R-:W-:Y:S02]  /*0290*/  CS2R R98, SRZ ;  /* 0x0000000000627805 */ /* 0x000fe4000001ff00 */
[----:B------:R-:W-:Y:S02]  /*02a0*/  IADD3 R0, PT, PT, R153, UR10, RZ ;  /* 0x0000000a99007c10 */ /* 0x000fe4000fffe0ff */
[----:B------:R-:W-:-:S02]  /*02b0*/  CS2R R100, SRZ ;  /* 0x0000000000647805 */ /* 0x000fc4000001ff00 */
[----:B------:R-:W-:Y:S02]  /*02c0*/  CS2R R102, SRZ ;  /* 0x0000000000667805 */ /* 0x000fe4000001ff00 */
[----:B------:R-:W-:Y:S02]  /*02d0*/  CS2R R104, SRZ ;  /* 0x0000000000687805 */ /* 0x000fe4000001ff00 */
[----:B------:R-:W-:Y:S01]  /*02e0*/  ISETP.GE.U32.AND P0, PT, R153, R0, PT ;  /* 0x000000009900720c */ /* 0x000fe20003f06070 */
[----:B------:R-:W-:Y:S01]  /*02f0*/  HFMA2 R0, -RZ, RZ, 0, 0 ;  /* 0x00000000ff007431 */ /* 0x000fe200000001ff */
        /* <DEDUP_REMOVED lines=13> */
[----:B------:R-:W-:Y:S02]  /*03d0*/  MOV R132, RZ ;  /* 0x000000ff00847202 */ /* 0x000fe40000000f00 */
[----:B------:R-:W-:-:S02]  /*03e0*/  CS2R R136, SRZ ;  /* 0x0000000000887805 */ /* 0x000fc4000001ff00 */
[----:B------:R-:W-:Y:S02]  /*03f0*/  CS2R R138, SRZ ;  /* 0x00000000008a7805 */ /* 0x000fe4000001ff00 */
[----:B------:R-:W-:Y:S02]  /*0400*/  CS2R R140, SRZ ;  /* 0x00000000008c7805 */ /* 0x000fe4000001ff00 */
[----:B------:R-:W-:Y:S02]  /*0410*/  CS2R R142, SRZ ;  /* 0x00000000008e7805 */ /* 0x000fe4000001ff00 */
[----:B------:R-:W-:Y:S02]  /*0420*/  CS2R R144, SRZ ;  /* 0x0000000000907805 */ /* 0x000fe4000001ff00 */
[----:B------:R-:W-:Y:S02]  /*0430*/  MOV R146, RZ ;  /* 0x000000ff00927202 */ /* 0x000fe40000000f00 */
[----:B------:R-:W-:-:S02]  /*0440*/  CS2R R148, SRZ ;  /* 0x0000000000947805 */ /* 0x000fc4000001ff00 */
[----:B------:R-:W-:Y:S02]  /*0450*/  MOV R152, RZ ;  /* 0x000000ff00987202 */ /* 0x000fe40000000f00 */
[----:B------:R-:W-:Y:S02]  /*0460*/  CS2R R6, SRZ ;  /* 0x0000000000067805 */ /* 0x000fe4000001ff00 */
[----:B------:R-:W-:Y:S02]  /*0470*/  MOV R156, RZ ;  /* 0x000000ff009c7202 */ /* 0x000fe40000000f00 */
[----:B------:R-:W-:Y:S02]  /*0480*/  CS2R R8, SRZ ;  /* 0x0000000000087805 */ /* 0x000fe4000001ff00 */
[----:B------:R-:W-:Y:S02]  /*0490*/  MOV R161, RZ ;  /* 0x000000ff00a17202 */ /* 0x000fe40000000f00 */
[----:B------:R-:W-:-:S02]  /*04a0*/  CS2R R52, SRZ ;  /* 0x0000000000347805 */ /* 0x000fc4000001ff00 */
[----:B------:R-:W-:Y:S02]  /*04b0*/  CS2R R50, SRZ ;  /* 0x0000000000327805 */ /* 0x000fe4000001ff00 */
[----:B------:R-:W-:Y:S02]  /*04c0*/  CS2R R58, SRZ ;  /* 0x00000000003a7805 */ /* 0x000fe4000001ff00 */
[----:B------:R-:W-:Y:S02]  /*04d0*/  CS2R R80, SRZ ;  /* 0x0000000000507805 */ /* 0x000fe4000001ff00 */
[----:B-1----:R-:W-:Y:S01]  /*04e0*/  SHF.L.U32 R135, R147, 0x7, RZ ;  /* 0x0000000793877819 */ /* 0x002fe200000006ff */
[----:B--2---:R-:W-:Y:S06]  /*04f0*/  @P0 BRA `(.L_x_0) ;  /* 0x0000008c00580947 */ /* 0x004fec0003800000 */
[----:B------:R-:W0:Y:S01]  /*0500*/  S2R R159, SR_TID.X ;  /* 0x00000000009f7919 */ /* 0x000e220000002100 */
[----:B------:R-:W-:Y:S01]  /*0510*/  MOV R157, R135 ;  /* 0x00000087009d7202 */ /* 0x000fe20000000f00 */
[----:B------:R-:W1:Y:S01]  /*0520*/  LDCU.64 UR14, c[0x0][0x388] ;  /* 0x00007100ff0e77ac */ /* 0x000e620008000a00 */
[----:B------:R-:W-:Y:S02]  /*0530*/  MOV R155, 0x1 ;  /* 0x00000001009b7802 */ /* 0x000fe40000000f00 */
[----:B------:R-:W-:Y:S01]  /*0540*/  MOV R14, RZ ;  /* 0x000000ff000e7202 */ /* 0x000fe20000000f00 */
[----:B------:R-:W2:Y:S01]  /*0550*/  LDCU.64 UR12, c[0x0][0x390] ;  /* 0x00007200ff0c77ac */ /* 0x000ea20008000a00 */
[----:B------:R-:W-:-:S05]  /*0560*/  UMOV UR4, URZ ;  /* 0x000000ff00047c82 */ /* 0x000fca0008000000 */
.L_x_1:
[----:B0-----:R-:W-:Y:S02]  /*0570*/  SHF.R.U32.HI R71, RZ, 0x2, R159 ;  /* 0x00000002ff477819 */ /* 0x001fe4000001169f */
[----:B------:R-:W-:Y:S02]  /*0580*/  SHF.L.U32 R164, R159, 0x4, RZ ;  /* 0x000000049fa47819 */ /* 0x000fe400000006ff */
[----:B------:R-:W-:Y:S01]  /*0590*/  SHF.R.S32.HI R72, RZ, 0x1f, R153 ;  /* 0x0000001fff487819 */ /* 0x000fe20000011499 */
[----:B------:R-:W-:Y:S01]  /*05a0*/  IMAD R60, R71, UR10, RZ ;  /* 0x0000000a473c7c24 */ /* 0x000fe2000f8e02ff */
[----:B------:R-:W-:Y:S02]  /*05b0*/  LOP3.LUT R74, R164, 0x30, RZ, 0xc0, !PT ;  /* 0x00000030a44a7812 */ /* 0x000fe400078ec0ff */
[C---:B------:R-:W-:Y:S02]  /*05c0*/  LOP3.LUT R70, R159.reuse, 0x100, RZ, 0xfc, !PT ;  /* 0x000001009f467812 */ /* 0x040fe400078efcff */
[----:B------:R-:W-:-:S02]  /*05d0*/  LOP3.LUT R68, R159, 0x300, RZ, 0xfc, !PT ;  /* 0x000003009f447812 */ /* 0x000fc400078efcff */
[----:B------:R-:W-:Y:S01]  /*05e0*/  LOP3.LUT R69, R159, 0x200, RZ, 0xfc, !PT ;  /* 0x000002009f457812 */ /* 0x000fe200078efcff */
[----:B------:R-:W0:Y:S01]  /*05f0*/  S2UR UR6, SR_CgaCtaId ;  /* 0x00000000000679c3 */ /* 0x000e220000008800 */
[----:B-1----:R-:W-:Y:S02]  /*0600*/  IADD3 R74, P0, PT, R74, UR14, RZ ;  /* 0x0000000e4a4a7c10 */ /* 0x002fe4000ff1e0ff */
[----:B------:R-:W-:Y:S02]  /*0610*/  IADD3 R60, P1, PT, R60, R153, RZ ;  /* 0x000000993c3c7210 */ /* 0x000fe40007f3e0ff */
[----:B------:R-:W-:Y:S02]  /*0620*/  IADD3.X R75, PT, PT, RZ, UR15, RZ, P0, !PT ;  /* 0x0000000fff4b7c10 */ /* 0x000fe400087fe4ff */
[----:B------:R-:W-:Y:S01]  /*0630*/  IADD3.X R61, PT, PT, RZ, R72, RZ, P1, !PT ;  /* 0x00000048ff3d7210 */ /* 0x000fe20000ffe4ff */
[----:B------:R-:W1:Y:S01]  /*0640*/  LDC R160, c[0x0][0x39c] ;  /* 0x0000e700ffa07b82 */ /* 0x000e620000000800 */
[----:B------:R-:W-:-:S04]  /*0650*/  LEA R64, P0, R60, R74, 0x2 ;  /* 0x0000004a3c407211 */ /* 0x000fc800078010ff */
[----:B------:R-:W-:-:S06]  /*0660*/  LEA.HI.X R65, R60, R75, R61, 0x2, P0 ;  /* 0x0000004b3c417211 */ /* 0x000fcc00000f143d */
[----:B------:R-:W3:Y:S01]  /*0670*/  LDG.E.128 R64, desc[UR8][R64.64] ;  /* 0x0000000840407981 */ /* 0x000ee2000c1e1d00 */
[----:B------:R-:W-:-:S05]  /*0680*/  SHF.R.U32.HI R78, RZ, 0x2, R70 ;  /* 0x00000002ff4e7819 */ /* 0x000fca0000011646 */
[----:B------:R-:W-:Y:S01]  /*0690*/  IMAD R60, R78, UR10, RZ ;  /* 0x0000000a4e3c7c24 */ /* 0x000fe2000f8e02ff */
[----:B------:R-:W-:Y:S02]  /*06a0*/  SHF.R.U32.HI R84, RZ, 0x2, R68 ;  /* 0x00000002ff547819 */ /* 0x000fe40000011644 */
[----:B------:R-:W-:Y:S02]  /*06b0*/  SHF.R.U32.HI R85, RZ, 0x2, R69 ;  /* 0x00000002ff557819 */ /* 0x000fe40000011645 */
[----:B------:R-:W-:Y:S01]  /*06c0*/  IADD3 R61, P0, PT, R60, R153, RZ ;  /* 0x000000993c3d7210 */ /* 0x000fe20007f1e0ff */
[----:B------:R-:W-:-:S03]  /*06d0*/  IMAD R68, R84, UR10, RZ ;  /* 0x0000000a54447c24 */ /* 0x000fc6000f8e02ff */
[----:B------:R-:W-:Y:S01]  /*06e0*/  IADD3.X R62, PT, PT, RZ, R72, RZ, P0, !PT ;  /* 0x00000048ff3e7210 */ /* 0x000fe200007fe4ff */
[----:B------:R-:W-:Y:S01]  /*06f0*/  IMAD R76, R85, UR10, RZ ;  /* 0x0000000a554c7c24 */ /* 0x000fe2000f8e02ff */
[----:B------:R-:W-:-:S04]  /*0700*/  LEA R60, P0, R61, R74, 0x2 ;  /* 0x0000004a3d3c7211 */ /* 0x000fc800078010ff */
[----:B------:R-:W-:Y:S02]  /*0710*/  LEA.HI.X R61, R61, R75, R62, 0x2, P0 ;  /* 0x0000004b3d3d7211 */ /* 0x000fe400000f143e */
[-C--:B------:R-:W-:Y:S02]  /*0720*/  IADD3 R69, P0, PT, R68, R153.reuse, RZ ;  /* 0x0000009944457210 */ /* 0x080fe40007f1e0ff */
[----:B------:R-:W-:Y:S02]  /*0730*/  IADD3 R73, P1, PT, R76, R153, RZ ;  /* 0x000000994c497210 */ /* 0x000fe40007f3e0ff */
[-C--:B------:R-:W-:Y:S01]  /*0740*/  IADD3.X R76, PT, PT, RZ, R72.reuse, RZ, P0, !PT ;  /* 0x00000048ff4c7210 */ /* 0x080fe200007fe4ff */
[----:B------:R-:W-:Y:S01]  /*0750*/  UMOV UR5, 0x400 ;  /* 0x0000040000057882 */ /* 0x000fe20000000000 */
[----:B------:R-:W-:Y:S01]  /*0760*/  IADD3.X R72, PT, PT, RZ, R72, RZ, P1, !PT ;  /* 0x00000048ff487210 */ /* 0x000fe20000ffe4ff */
[----:B------:R-:W4:Y:S01]  /*0770*/  LDG.E.128 R60, desc[UR8][R60.64] ;  /* 0x000000083c3c7981 */ /* 0x000f22000c1e1d00 */
[-C--:B------:R-:W-:Y:S01]  /*0780*/  LEA R68, P0, R69, R74.reuse, 0x2 ;  /* 0x0000004a45447211 */ /* 0x080fe200078010ff */
[----:B0-----:R-:W-:Y:S01]  /*0790*/  ULEA UR5, UR6, UR5, 0x18 ;  /* 0x0000000506057291 */ /* 0x001fe2000f8ec0ff */
[----:B------:R-:W-:-:S02]  /*07a0*/  LEA R74, P1, R73, R74, 0x2 ;  /* 0x0000004a494a7211 */ /* 0x000fc400078210ff */
[-C--:B------:R-:W-:Y:S02]  /*07b0*/  LEA.HI.X R69, R69, R75.reuse, R76, 0x2, P0 ;  /* 0x0000004b45457211 */ /* 0x080fe400000f144c */
[----:B------:R-:W-:Y:S02]  /*07c0*/  LEA.HI.X R75, R73, R75, R72, 0x2, P1 ;  /* 0x0000004b494b7211 */ /* 0x000fe400008f1448 */
[----:B------:R-:W-:Y:S02]  /*07d0*/  SHF.L.U32 R72, R159, 0xa, RZ ;  /* 0x0000000a9f487819 */ /* 0x000fe400000006ff */
[----:B------:R-:W-:Y:S02]  /*07e0*/  MOV R73, UR4 ;  /* 0x0000000400497c02 */ /* 0x000fe40008000f00 */
[----:B------:R-:W-:Y:S02]  /*07f0*/  LOP3.LUT R72, R72, 0xc00, RZ, 0xc0, !PT ;  /* 0x00000c0048487812 */ /* 0x000fe400078ec0ff */
[----:B------:R-:W-:-:S02]  /*0800*/  LOP3.LUT R166, R164, 0x1f0, RZ, 0xc0, !PT ;  /* 0x000001f0a4a67812 */ /* 0x000fc400078ec0ff */
[----:B------:R-:W-:Y:S02]  /*0810*/  LEA R86, R73, R72, 0xc ;  /* 0x0000004849567211 */ /* 0x000fe400078e60ff */
[----:B------:R-:W-:Y:S02]  /*0820*/  SHF.R.S32.HI R73, RZ, 0x1f, R157 ;  /* 0x0000001fff497819 */ /* 0x000fe4000001149d */
[----:B------:R-:W-:Y:S02]  /*0830*/  LOP3.LUT R71, R86, R71, RZ, 0xfc, !PT ;  /* 0x0000004756477212 */ /* 0x000fe400078efcff */
[----:B--2---:R-:W-:Y:S02]  /*0840*/  IADD3 R166, P1, PT, R166, UR12, RZ ;  /* 0x0000000ca6a67c10 */ /* 0x004fe4000ff3e0ff */
[----:B------:R-:W-:Y:S02]  /*0850*/  LEA R72, R71, UR5, 0x2 ;  /* 0x0000000547487c11 */ /* 0x000fe4000f8e10ff */
[----:B------:R-:W-:-:S02]  /*0860*/  SHF.R.U32.HI R71, RZ, 0x5, R70 ;  /* 0x00000005ff477819 */ /* 0x000fc40000011646 */
[----:B------:R-:W-:-:S03]  /*0870*/  IADD3.X R87, PT, PT, RZ, UR13, RZ, P1, !PT ;  /* 0x0000000dff577c10 */ /* 0x000fc60008ffe4ff */
[----:B-1----:R-:W-:Y:S01]  /*0880*/  IMAD R70, R71, R160, RZ ;  /* 0x000000a047467224 */ /* 0x002fe200078e02ff */
[----:B------:R-:W-:-:S04]  /*0890*/  SHF.R.U32.HI R71, RZ, 0x5, R159 ;  /* 0x00000005ff477819 */ /* 0x000fc8000001169f */
[----:B------:R-:W-:Y:S01]  /*08a0*/  IADD3 R70, P0, PT, R70, R157, RZ ;  /* 0x0000009d46467210 */ /* 0x000fe20007f1e0ff */
[----:B------:R-:W-:-:S03]  /*08b0*/  IMAD R162, R71, R160, RZ ;  /* 0x000000a047a27224 */ /* 0x000fc600078e02ff */
[----:B------:R-:W-:Y:S02]  /*08c0*/  IADD3.X R71, PT, PT, RZ, R73, RZ, P0, !PT ;  /* 0x00000049ff477210 */ /* 0x000fe400007fe4ff */
[----:B------:R-:W-:-:S04]  /*08d0*/  LEA R76, P0, R70, R166, 0x2 ;  /* 0x000000a6464c7211 */ /* 0x000fc800078010ff */
[----:B------:R-:W-:Y:S02]  /*08e0*/  LEA.HI.X R77, R70, R87, R71, 0x2, P0 ;  /* 0x00000057464d7211 */ /* 0x000fe400000f1447 */
[----:B------:R-:W-:Y:S01]  /*08f0*/  IADD3 R79, P0, PT, R162, R157, RZ ;  /* 0x0000009da24f7210 */ /* 0x000fe20007f1e0ff */
[----:B------:R-:W2:Y:S03]  /*0900*/  LDG.E.128 R68, desc[UR8][R68.64] ;  /* 0x0000000844447981 */ /* 0x000ea6000c1e1d00 */
[----:B------:R-:W-:Y:S02]  /*0910*/  IADD3.X R162, PT, PT, RZ, R73, RZ, P0, !PT ;  /* 0x00000049ffa27210 */ /* 0x000fe400007fe4ff */
[----:B------:R-:W-:Y:S01]  /*0920*/  LOP3.LUT R78, R86, R78, RZ, 0xfc, !PT ;  /* 0x0000004e564e7212 */ /* 0x000fe200078efcff */
[----:B---3--:R-:W-:Y:S04]  /*0930*/  STS [R72], R64 ;  /* 0x0000004048007388 */ /* 0x008fe80000000800 */
[----:B------:R-:W-:Y:S04]  /*0940*/  STS [R72+0x400], R65 ;  /* 0x0004004148007388 */ /* 0x000fe80000000800 */
[----:B------:R-:W-:Y:S04]  /*0950*/  STS [R72+0x800], R66 ;  /* 0x0008004248007388 */ /* 0x000fe80000000800 */
[----:B------:R0:W-:Y:S02]  /*0960*/  STS [R72+0xc00], R67 ;  /* 0x000c004348007388 */ /* 0x0001e40000000800 */
[----:B0-----:R-:W-:-:S02]  /*0970*/  LEA R72, P0, R79, R166, 0x2 ;  /* 0x000000a64f487211 */ /* 0x001fc400078010ff */
[----:B------:R-:W3:Y:S02]  /*0980*/  LDG.E.128 R64, desc[UR8][R74.64] ;  /* 0x000000084a407981 */ /* 0x000ee4000c1e1d00 */
[----:B------:R-:W-:Y:S02]  /*0990*/  LEA.HI.X R73, R79, R87, R162, 0x2, P0 ;  /* 0x000000574f497211 */ /* 0x000fe400000f14a2 */
[----:B------:R-:W-:Y:S02]  /*09a0*/  LEA R87, R78, UR5, 0x2 ;  /* 0x000000054e577c11 */ /* 0x000fe4000f8e10ff */
[----:B------:R-:W5:Y:S04]  /*09b0*/  LDG.E.128 R76, desc[UR8][R76.64] ;  /* 0x000000084c4c7981 */ /* 0x000f68000c1e1d00 */
[----:B------:R-:W5:Y:S01]  /*09c0*/  LDG.E.128 R72, desc[UR8][R72.64] ;  /* 0x0000000848487981 */ /* 0x000f62000c1e1d00 */
[----:B------:R-:W-:Y:S01]  /*09d0*/  UIADD3 UR6, UPT, UPT, UR5, 0x8000, URZ ;  /* 0x0000800005067890 */ /* 0x000fe2000fffe0ff */
[----:B------:R-:W-:-:S02]  /*09e0*/  LOP3.LUT R85, R86, R85, RZ, 0xfc, !PT ;  /* 0x0000005556557212 */ /* 0x000fc400078efcff */
[----:B------:R-:W-:Y:S01]  /*09f0*/  LOP3.LUT R84, R86, R84, RZ, 0xfc, !PT ;  /* 0x0000005456547212 */ /* 0x000fe200078efcff */
[----:B------:R-:W-:Y:S01]  /*0a00*/  ULEA UR7, UR4, UR6, 0xd ;  /* 0x0000000604077291 */ /* 0x000fe2000f8e68ff */
[----:B------:R-:W-:Y:S02]  /*0a10*/  LEA R85, R85, UR5, 0x2 ;  /* 0x0000000555557c11 */ /* 0x000fe4000f8e10ff */
[----:B------:R-:W-:Y:S01]  /*0a20*/  LEA R84, R84, UR5, 0x2 ;  /* 0x0000000554547c11 */ /* 0x000fe2000f8e10ff */
[----:B----4-:R0:W-:Y:S04]  /*0a30*/  STS [R87], R60 ;  /* 0x0000003c57007388 */ /* 0x0101e80000000800 */
[----:B------:R1:W-:Y:S04]  /*0a40*/  STS [R87+0x400], R61 ;  /* 0x0004003d57007388 */ /* 0x0003e80000000800 */
[----:B------:R4:W-:Y:S04]  /*0a50*/  STS [R87+0x800], R62 ;  /* 0x0008003e57007388 */ /* 0x0009e80000000800 */
[----:B------:R4:W-:Y:S01]  /*0a60*/  STS [R87+0xc00], R63 ;  /* 0x000c003f57007388 */ /* 0x0009e20000000800 */
[----:B0-----:R-:W-:-:S02]  /*0a70*/  LOP3.LUT R60, R159, 0xc0, RZ, 0xc0, !PT ;  /* 0x000000c09f3c7812 */ /* 0x001fc400078ec0ff */
[----:B-1----:R-:W-:Y:S02]  /*0a80*/  SHF.R.U32.HI R61, RZ, 0x1, R159 ;  /* 0x00000001ff3d7819 */ /* 0x002fe4000001169f */
[----:B----4-:R-:W-:Y:S02]  /*0a90*/  SHF.L.U32 R62, R159, 0x3, RZ ;  /* 0x000000039f3e7819 */ /* 0x010fe400000006ff */
[----:B------:R-:W-:Y:S02]  /*0aa0*/  LOP3.LUT R63, R60, 0xc, R61, 0xf8, !PT ;  /* 0x0000000c3c3f7812 */ /* 0x000fe400078ef83d */
[C---:B------:R-:W-:Y:S02]  /*0ab0*/  SHF.L.U32 R60, R155.reuse, 0xe, RZ ;  /* 0x0000000e9b3c7819 */ /* 0x040fe400000006ff */
[----:B------:R-:W-:Y:S02]  /*0ac0*/  SHF.L.U32 R61, R155, 0xd, RZ ;  /* 0x0000000d9b3d7819 */ /* 0x000fe400000006ff */
[----:B------:R-:W-:-:S02]  /*0ad0*/  LOP3.LUT R60, R60, 0x4000, RZ, 0x3c, !PT ;  /* 0x000040003c3c7812 */ /* 0x000fc400078e3cff */
[----:B------:R-:W-:Y:S02]  /*0ae0*/  LOP3.LUT R61, R61, 0x2000, RZ, 0x3c, !PT ;  /* 0x000020003d3d7812 */ /* 0x000fe400078e3cff */
[----:B------:R-:W-:-:S04]  /*0af0*/  IADD3 R60, PT, PT, R60, UR5, RZ ;  /* 0x000000053c3c7c10 */ /* 0x000fc8000fffe0ff */
[----:B------:R-:W-:Y:S01]  /*0b00*/  LEA R162, R63, R60, 0x2 ;  /* 0x0000003c3fa27211 */ /* 0x000fe200078e10ff */
[----:B---3--:R-:W-:Y:S04]  /*0b10*/  STS [R85], R64 ;  /* 0x0000004055007388 */ /* 0x008fe80000000800 */
[----:B------:R0:W-:Y:S04]  /*0b20*/  STS [R85+0x400], R65 ;  /* 0x0004004155007388 */ /* 0x0001e80000000800 */
[----:B------:R-:W-:Y:S04]  /*0b30*/  STS [R85+0x800], R66 ;  /* 0x0008004255007388 */ /* 0x000fe80000000800 */
[----:B------:R-:W-:Y:S04]  /*0b40*/  STS [R85+0xc00], R67 ;  /* 0x000c004355007388 */ /* 0x000fe80000000800 */
[----:B--2---:R-:W-:Y:S04]  /*0b50*/  STS [R84], R68 ;  /* 0x0000004454007388 */ /* 0x004fe80000000800 */
[----:B------:R-:W-:Y:S04]  /*0b60*/  STS [R84+0x400], R69 ;  /* 0x0004004554007388 */ /* 0x000fe80000000800 */
[----:B------:R-:W-:Y:S04]  /*0b70*/  STS [R84+0x800], R70 ;  /* 0x0008004654007388 */ /* 0x000fe80000000800 */
[----:B------:R-:W-:Y:S04]  /*0b80*/  STS [R84+0xc00], R71 ;  /* 0x000c004754007388 */ /* 0x000fe80000000800 */
[----:B-----5:R-:W-:Y:S04]  /*0b90*/  STS.128 [R164+UR7], R72 ;  /* 0x00000048a4007988 */ /* 0x020fe80008000c07 */
[----:B------:R-:W-:Y:S01]  /*0ba0*/  STS.128 [R164+UR7+0x1000], R76 ;  /* 0x0010004ca4007988 */ /* 0x000fe20008000c07 */
[----:B------:R-:W-:Y:S01]  /*0bb0*/  BAR.SYNC.DEFER_BLOCKING 0x0 ;  /* 0x0000000000007b1d */ /* 0x000fe20000010000 */
[----:B0-----:R-:W-:-:S04]  /*0bc0*/  LOP3.LUT R65, R62, 0x100, RZ, 0xc0, !PT ;  /* 0x000001003e417812 */ /* 0x001fc800078ec0ff */
[----:B------:R-:W-:-:S04]  /*0bd0*/  LOP3.LUT R62, R65, 0x70, R164, 0xf8, !PT ;  /* 0x00000070413e7812 */ /* 0x000fc800078ef8a4 */
[----:B------:R-:W-:-:S05]  /*0be0*/  IADD3 R163, PT, PT, R62, UR6, R61 ;  /* 0x000000063ea37c10 */ /* 0x000fca000fffe03d */
[----:B------:R-:W-:Y:S04]  /*0bf0*/  LDS.128 R60, [R163] ;  /* 0x00000000a33c7984 */ /* 0x000fe80000000c00 */
[----:B------:R-:W-:Y:S04]  /*0c00*/  LDS.128 R64, [R163+0x80] ;  /* 0x00008000a3407984 */ /* 0x000fe80000000c00 */
[----:B------:R-:W0:Y:S04]  /*0c10*/  LDS.128 R68, [R162+0x40] ;  /* 0x00004000a2447984 */ /* 0x000e280000000c00 */
[----:B------:R-:W1:Y:S04]  /*0c20*/  LDS.128 R84, [R162] ;  /* 0x00000000a2547984 */ /* 0x000e680000000c00 */
[----:B------:R-:W2:Y:S01]  /*0c30*/  LDS.128 R72, [R162+0x80] ;  /* 0x00008000a2487984 */ /* 0x000ea20000000c00 */
[-C--:B0-----:R-:W-:Y:S01]  /*0c40*/  FFMA R117, R60, R68.reuse, R117 ;  /* 0x000000443c757223 */ /* 0x081fe20000000075 */
[-C--:B------:R-:W-:Y:S01]  /*0c50*/  FFMA R122, R61, R68.reuse, R122 ;  /* 0x000000443d7a7223 */ /* 0x080fe2000000007a */
[-C--:B------:R-:W-:Y:S01]  /*0c60*/  FFMA R115, R62, R68.reuse, R115 ;  /* 0x000000443e737223 */ /* 0x080fe20000000073 */
[-C--:B------:R-:W-:Y:S01]  /*0c70*/  FFMA R120, R63, R68.reuse, R120 ;  /* 0x000000443f787223 */ /* 0x080fe20000000078 */
[-C--:B------:R-:W-:Y:S01]  /*0c80*/  FFMA R101, R64, R68.reuse, R101 ;  /* 0x0000004440657223 */ /* 0x080fe20000000065 */
[-C--:B------:R-:W-:Y:S01]  /*0c90*/  FFMA R106, R65, R68.reuse, R106 ;  /* 0x00000044416a7223 */ /* 0x080fe2000000006a */
[-C--:B------:R-:W-:Y:S01]  /*0ca0*/  FFMA R99, R66, R68.reuse, R99 ;  /* 0x0000004442637223 */ /* 0x080fe20000000063 */
[----:B------:R-:W-:Y:S01]  /*0cb0*/  FFMA R104, R67, R68, R104 ;  /* 0x0000004443687223 */ /* 0x000fe20000000068 */
[-C--:B------:R-:W-:Y:S01]  /*0cc0*/  FFMA R113, R60, R69.reuse, R113 ;  /* 0x000000453c717223 */ /* 0x080fe20000000071 */
        /* <DEDUP_REMOVED lines=22> */
[----:B------:R-:W-:-:S02]  /*0e30*/  FFMA R92, R67, R71, R92 ;  /* 0x00000047435c7223 */ /* 0x000fc4000000005c */
[----:B------:R-:W0:Y:S01]  /*0e40*/  LDS.128 R68, [R162+0xc0] ;  /* 0x0000c000a2447984 */ /* 0x000e220000000c00 */
[C---:B-1----:R-:W-:Y:S01]  /*0e50*/  FFMA R161, R84.reuse, R60, R161 ;  /* 0x0000003c54a17223 */ /* 0x042fe200000000a1 */
[C---:B------:R-:W-:Y:S01]  /*0e60*/  FFMA R158, R84.reuse, R61, R158 ;  /* 0x0000003d549e7223 */ /* 0x040fe2000000009e */
[C---:B------:R-:W-:Y:S01]  /*0e70*/  FFMA R149, R84.reuse, R62, R149 ;  /* 0x0000003e54957223 */ /* 0x040fe20000000095 */
[C---:B------:R-:W-:Y:S01]  /*0e80*/  FFMA R156, R84.reuse, R63, R156 ;  /* 0x0000003f549c7223 */ /* 0x040fe2000000009c */
[C---:B------:R-:W-:Y:S01]  /*0e90*/  FFMA R137, R84.reuse, R64, R137 ;  /* 0x0000004054897223 */ /* 0x040fe20000000089 */
[C---:B------:R-:W-:Y:S01]  /*0ea0*/  FFMA R138, R84.reuse, R65, R138 ;  /* 0x00000041548a7223 */ /* 0x040fe2000000008a */
[----:B------:R-:W-:Y:S01]  /*0eb0*/  FFMA R131, R84, R66, R131 ;  /* 0x0000004254837223 */ /* 0x000fe20000000083 */
[C---:B------:R-:W-:Y:S01]  /*0ec0*/  FFMA R154, R85.reuse, R60, R154 ;  /* 0x0000003c559a7223 */ /* 0x040fe2000000009a */
[C---:B------:R-:W-:Y:S01]  /*0ed0*/  FFMA R152, R85.reuse, R61, R152 ;  /* 0x0000003d55987223 */ /* 0x040fe20000000098 */
        /* <DEDUP_REMOVED lines=12> */
[----:B------:R-:W-:Y:S01]  /*0fa0*/  FFMA R123, R86, R66, R123 ;  /* 0x00000042567b7223 */ /* 0x000fe2000000007b */
[-C--:B--2---:R-:W-:Y:S01]  /*0fb0*/  FFMA R57, R60, R72.reuse, R57 ;  /* 0x000000483c397223 */ /* 0x084fe20000000039 */
        /* <DEDUP_REMOVED lines=40> */
[C---:B0-----:R-:W-:Y:S01]  /*1240*/  FFMA R20, R61.reuse, R68, R20 ;  /* 0x000000443d147223 */ /* 0x041fe20000000014 */
[C---:B------:R-:W-:Y:S01]  /*1250*/  FFMA R16, R61.reuse, R69, R16 ;  /* 0x000000453d107223 */ /* 0x040fe20000000010 */
[C---:B------:R-:W-:Y:S01]  /*1260*/  FFMA R17, R61.reuse, R70, R17 ;  /* 0x000000463d117223 */ /* 0x040fe20000000011 */
[----:B------:R-:W-:Y:S01]  /*1270*/  FFMA R164, R61, R71, R6 ;  /* 0x000000473da47223 */ /* 0x000fe20000000006 */
[----:B------:R-:W-:Y:S01]  /*1280*/  FFMA R74, R67, R74, R28 ;  /* 0x0000004a434a7223 */ /* 0x000fe2000000001c */
[-C--:B------:R-:W-:Y:S01]  /*1290*/  FFMA R61, R62, R68.reuse, R5 ;  /* 0x000000443e3d7223 */ /* 0x080fe20000000005 */
[-C--:B------:R-:W-:Y:S01]  /*12a0*/  FFMA R166, R65, R68.reuse, R4 ;  /* 0x0000004441a67223 */ /* 0x080fe20000000004 */
[-C--:B------:R-:W-:Y:S01]  /*12b0*/  FFMA R75, R66, R68.reuse, R7 ;  /* 0x00000044424b7223 */ /* 0x080fe20000000007 */
[----:B------:R-:W-:Y:S04]  /*12c0*/  LDS.128 R28, [R163+0x200] ;  /* 0x00020000a31c7984 */ /* 0x000fe80000000c00 */
[----:B------:R-:W-:Y:S04]  /*12d0*/  LDS.128 R32, [R163+0x280] ;  /* 0x00028000a3207984 */ /* 0x000fe80000000c00 */
[----:B------:R-:W0:Y:S01]  /*12e0*/  LDS.128 R4, [R162+0x440] ;  /* 0x00044000a2047984 */ /* 0x000e220000000c00 */
[C---:B------:R-:W-:Y:S01]  /*12f0*/  FFMA R13, R60.reuse, R68, R13 ;  /* 0x000000443c0d7223 */ /* 0x040fe2000000000d */
[CC--:B------:R-:W-:Y:S01]  /*1300*/  FFMA R2, R60.reuse, R69.reuse, R2 ;  /* 0x000000453c027223 */ /* 0x0c0fe20000000002 */
[-C--:B------:R-:W-:Y:S01]  /*1310*/  FFMA R19, R60, R70.reuse, R19 ;  /* 0x000000463c137223 */ /* 0x080fe20000000013 */
[CC--:B------:R-:W-:Y:S01]  /*1320*/  FFMA R0, R62.reuse, R69.reuse, R0 ;  /* 0x000000453e007223 */ /* 0x0c0fe20000000000 */
[----:B------:R-:W-:Y:S01]  /*1330*/  FFMA R3, R62, R70, R3 ;  /* 0x000000463e037223 */ /* 0x000fe20000000003 */
[C---:B------:R-:W-:Y:S01]  /*1340*/  FFMA R18, R63.reuse, R68, R18 ;  /* 0x000000443f127223 */ /* 0x040fe20000000012 */
[C---:B------:R-:W-:Y:S01]  /*1350*/  FFMA R14, R63.reuse, R69, R14 ;  /* 0x000000453f0e7223 */ /* 0x040fe2000000000e */
[C---:B------:R-:W-:Y:S01]  /*1360*/  FFMA R21, R63.reuse, R70, R21 ;  /* 0x000000463f157223 */ /* 0x040fe20000000015 */
[-C--:B------:R-:W-:Y:S01]  /*1370*/  FFMA R12, R63, R71.reuse, R12 ;  /* 0x000000473f0c7223 */ /* 0x080fe2000000000c */
[-C--:B------:R-:W-:Y:S01]  /*1380*/  FFMA R60, R60, R71.reuse, R10 ;  /* 0x000000473c3c7223 */ /* 0x080fe2000000000a */
[----:B------:R-:W-:Y:S01]  /*1390*/  FFMA R62, R62, R71, R8 ;  /* 0x000000473e3e7223 */ /* 0x000fe20000000008 */
[----:B------:R-:W-:Y:S01]  /*13a0*/  FFMA R63, R64, R68, R9 ;  /* 0x00000044403f7223 */ /* 0x000fe20000000009 */
[----:B------:R-:W1:Y:S04]  /*13b0*/  LDS.128 R24, [R162+0x400] ;  /* 0x00040000a2187984 */ /* 0x000e680000000c00 */
        /* <DEDUP_REMOVED lines=34> */
[-C--:B------:R-:W-:Y:S01]  /*15e0*/  FFMA R53, R64, R70.reuse, R53 ;  /* 0x0000004640357223 */ /* 0x080fe20000000035 */
[-C--:B------:R-:W-:Y:S01]  /*15f0*/  FFMA R56, R65, R70.reuse, R56 ;  /* 0x0000004641387223 */ /* 0x080fe20000000038 */
[----:B------:R-:W-:Y:S01]  /*1600*/  FFMA R51, R66, R70, R51 ;  /* 0x0000004642337223 */ /* 0x000fe20000000033 */
[----:B------:R-:W-:Y:S01]  /*1610*/  FFMA R52, R67, R68, R52 ;  /* 0x0000004443347223 */ /* 0x000fe20000000034 */
[-C--:B------:R-:W-:Y:S01]  /*1620*/  FFMA R49, R64, R69.reuse, R49 ;  /* 0x0000004540317223 */ /* 0x080fe20000000031 */
[-C--:B------:R-:W-:Y:S01]  /*1630*/  FFMA R50, R65, R69.reuse, R50 ;  /* 0x0000004541327223 */ /* 0x080fe20000000032 */
[-C--:B------:R-:W-:Y:S01]  /*1640*/  FFMA R47, R66, R69.reuse, R47 ;  /* 0x00000045422f7223 */ /* 0x080fe2000000002f */
[C---:B------:R-:W-:Y:S01]  /*1650*/  FFMA R58, R67.reuse, R69, R58 ;  /* 0x00000045433a7223 */ /* 0x040fe2000000003a */
[----:B------:R-:W-:Y:S01]  /*1660*/  FFMA R70, R67, R70, R80 ;  /* 0x0000004643467223 */ /* 0x000fe20000000050 */
[-C--:B------:R-:W-:Y:S01]  /*1670*/  FFMA R59, R64, R71.reuse, R59 ;  /* 0x00000047403b7223 */ /* 0x080fe2000000003b */
[-C--:B------:R-:W-:Y:S01]  /*1680*/  FFMA R88, R65, R71.reuse, R88 ;  /* 0x0000004741587223 */ /* 0x080fe20000000058 */
[-C--:B------:R-:W-:Y:S01]  /*1690*/  FFMA R81, R66, R71.reuse, R81 ;  /* 0x0000004742517223 */ /* 0x080fe20000000051 */
[----:B------:R-:W-:Y:S01]  /*16a0*/  FFMA R90, R67, R71, R90 ;  /* 0x00000047435a7223 */ /* 0x000fe2000000005a */
[C---:B-1----:R-:W-:Y:S01]  /*16b0*/  FFMA R161, R24.reuse, R28, R161 ;  /* 0x0000001c18a17223 */ /* 0x042fe200000000a1 */
        /* <DEDUP_REMOVED lines=67> */
[C---:B------:R-:W-:Y:S01]  /*1af0*/  FFMA R20, R29.reuse, R4, R20 ;  /* 0x000000041d147223 */ /* 0x040fe20000000014 */
        /* <DEDUP_REMOVED lines=11> */
[-C--:B------:R-:W-:Y:S01]  /*1bb0*/  FFMA R63, R32, R4.reuse, R63 ;  /* 0x00000004203f7223 */ /* 0x080fe2000000003f */
[-C--:B------:R-:W-:Y:S01]  /*1bc0*/  FFMA R166, R33, R4.reuse, R166 ;  /* 0x0000000421a67223 */ /* 0x080fe200000000a6 */
[-C--:B------:R-:W-:Y:S01]  /*1bd0*/  FFMA R75, R34, R4.reuse, R75 ;  /* 0x00000004224b7223 */ /* 0x080fe2000000004b */
        /* <DEDUP_REMOVED lines=13> */
[----:B------:R-:W-:Y:S04]  /*1cb0*/  LDS.128 R8, [R162+0x800] ;  /* 0x00080000a2087984 */ /* 0x000fe80000000c00 */
[----:B------:R-:W0:Y:S04]  /*1cc0*/  LDS.128 R24, [R163+0x400] ;  /* 0x00040000a3187984 */ /* 0x000e280000000c00 */
[----:B------:R-:W1:Y:S04]  /*1cd0*/  LDS.128 R36, [R163+0x480] ;  /* 0x00048000a3247984 */ /* 0x000e680000000c00 */
[----:B------:R-:W2:Y:S04]  /*1ce0*/  LDS.128 R4, [R162+0x840] ;  /* 0x00084000a2047984 */ /* 0x000ea80000000c00 */
[----:B------:R-:W-:Y:S04]  /*1cf0*/  LDS.128 R28, [R163+0x600] ;  /* 0x00060000a31c7984 */ /* 0x000fe80000000c00 */
[----:B------:R-:W-:Y:S01]  /*1d00*/  LDS.128 R32, [R163+0x680] ;  /* 0x00068000a3207984 */ /* 0x000fe20000000c00 */
[C---:B0-----:R-:W-:Y:S01]  /*1d10*/  FFMA R161, R8.reuse, R24, R161 ;  /* 0x0000001808a17223 */ /* 0x041fe200000000a1 */
[C---:B------:R-:W-:Y:S01]  /*1d20*/  FFMA R158, R8.reuse, R25, R158 ;  /* 0x00000019089e7223 */ /* 0x040fe2000000009e */
[C---:B------:R-:W-:Y:S01]  /*1d30*/  FFMA R149, R8.reuse, R26, R149 ;  /* 0x0000001a08957223 */ /* 0x040fe20000000095 */
[C---:B------:R-:W-:Y:S01]  /*1d40*/  FFMA R156, R8.reuse, R27, R156 ;  /* 0x0000001b089c7223 */ /* 0x040fe2000000009c */
[C---:B-1----:R-:W-:Y:S01]  /*1d50*/  FFMA R137, R8.reuse, R36, R137 ;  /* 0x0000002408897223 */ /* 0x042fe20000000089 */
        /* <DEDUP_REMOVED lines=59> */
[----:B------:R-:W0:Y:S04]  /*2110*/  LDS.128 R8, [R162+0x880] ;  /* 0x00088000a2087984 */ /* 0x000e280000000c00 */
[----:B------:R-:W1:Y:S01]  /*2120*/  LDS.128 R4, [R162+0x8c0] ;  /* 0x0008c000a2047984 */ /* 0x000e620000000c00 */
        /* <DEDUP_REMOVED lines=32> */
[C---:B-1----:R-:W-:Y:S01]  /*2330*/  FFMA R13, R24.reuse, R4, R13 ;  /* 0x00000004180d7223 */ /* 0x042fe2000000000d */
        /* <DEDUP_REMOVED lines=31> */
[----:B------:R-:W0:Y:S04]  /*2530*/  LDS.128 R8, [R162+0xc00] ;  /* 0x000c0000a2087984 */ /* 0x000e280000000c00 */
[----:B------:R-:W1:Y:S04]  /*2540*/  LDS.128 R4, [R162+0xc40] ;  /* 0x000c4000a2047984 */ /* 0x000e680000000c00 */
[----:B------:R-:W-:Y:S04]  /*2550*/  LDS.128 R24, [R163+0x800] ;  /* 0x00080000a3187984 */ /* 0x000fe80000000c00 */
[----:B------:R-:W-:Y:S01]  /*2560*/  LDS.128 R36, [R163+0x880] ;  /* 0x00088000a3247984 */ /* 0x000fe20000000c00 */
[C---:B0-----:R-:W-:Y:S01]  /*2570*/  FFMA R161, R8.reuse, R28, R161 ;  /* 0x0000001c08a17223 */ /* 0x041fe200000000a1 */
        /* <DEDUP_REMOVED lines=31> */
[-C--:B-1----:R-:W-:Y:S01]  /*2770*/  FFMA R117, R28, R4.reuse, R117 ;  /* 0x000000041c757223 */ /* 0x082fe20000000075 */
        /* <DEDUP_REMOVED lines=1381> */
[-C--:B------:R-:W-:Y:S01]  /*7dd0*/  FFMA R57, R28, R8.reuse, R57 ;  /* 0x000000081c397223 */ /* 0x080fe20000000039 */
[-C--:B------:R-:W-:Y:S01]  /*7de0*/  FFMA R55, R30, R8.reuse, R55 ;  /* 0x000000081e377223 */ /* 0x080fe20000000037 */
        /* <DEDUP_REMOVED lines=10> */
[C---:B------:R-:W-:Y:S01]  /*7e90*/  FFMA R71, R28.reuse, R4, R13 ;  /* 0x000000041c477223 */ /* 0x040fe2000000000d */
[C---:B------:R-:W-:Y:S01]  /*7ea0*/  FFMA R2, R28.reuse, R5, R2 ;  /* 0x000000051c027223 */ /* 0x040fe20000000002 */
[C---:B------:R-:W-:Y:S01]  /*7eb0*/  FFMA R19, R28.reuse, R6, R19 ;  /* 0x000000061c137223 */ /* 0x040fe20000000013 */
[----:B------:R-:W-:Y:S01]  /*7ec0*/  FFMA R60, R28, R7, R60 ;  /* 0x000000071c3c7223 */ /* 0x000fe2000000003c */
[C---:B------:R-:W-:Y:S01]  /*7ed0*/  FFMA R17, R30.reuse, R4, R61 ;  /* 0x000000041e117223 */ /* 0x040fe2000000003d */
[CC--:B------:R-:W-:Y:S01]  /*7ee0*/  FFMA R0, R30.reuse, R5.reuse, R0 ;  /* 0x000000051e007223 */ /* 0x0c0fe20000000000 */
[----:B------:R-:W-:Y:S01]  /*7ef0*/  FFMA R3, R30, R6, R3 ;  /* 0x000000061e037223 */ /* 0x000fe20000000003 */
[C---:B------:R-:W-:Y:S01]  /*7f00*/  FFMA R29, R32.reuse, R4, R63 ;  /* 0x00000004201d7223 */ /* 0x040fe2000000003f */
[C---:B------:R-:W-:Y:S01]  /*7f10*/  FFMA R49, R32.reuse, R5, R49 ;  /* 0x0000000520317223 */ /* 0x040fe20000000031 */
[C---:B------:R-:W-:Y:S01]  /*7f20*/  FFMA R53, R32.reuse, R6, R53 ;  /* 0x0000000620357223 */ /* 0x040fe20000000035 */
[----:B------:R-:W-:Y:S01]  /*7f30*/  FFMA R59, R32, R7, R59 ;  /* 0x00000007203b7223 */ /* 0x000fe2000000003b */
[-C--:B------:R-:W-:Y:S01]  /*7f40*/  FFMA R54, R31, R8.reuse, R54 ;  /* 0x000000081f367223 */ /* 0x080fe20000000036 */
[-C--:B------:R-:W-:Y:S01]  /*7f50*/  FFMA R76, R33, R8.reuse, R76 ;  /* 0x00000008214c7223 */ /* 0x080fe2000000004c */
[CC--:B------:R-:W-:Y:S01]  /*7f60*/  FFMA R65, R34.reuse, R8.reuse, R65 ;  /* 0x0000000822417223 */ /* 0x0c0fe20000000041 */
        /* <DEDUP_REMOVED lines=11> */
[-C--:B------:R-:W-:Y:S01]  /*8020*/  FFMA R167, R34, R11.reuse, R167 ;  /* 0x0000000b22a77223 */ /* 0x080fe200000000a7 */
[----:B------:R-:W-:Y:S01]  /*8030*/  FFMA R22, R35, R11, R22 ;  /* 0x0000000b23167223 */ /* 0x000fe20000000016 */
[----:B------:R-:W-:Y:S01]  /*8040*/  FFMA R30, R30, R7, R62 ;  /* 0x000000071e1e7223 */ /* 0x000fe2000000003e */
[C---:B------:R-:W-:Y:S01]  /*8050*/  FFMA R18, R31.reuse, R4, R18 ;  /* 0x000000041f127223 */ /* 0x040fe20000000012 */
[C---:B------:R-:W-:Y:S01]  /*8060*/  FFMA R28, R31.reuse, R5, R14 ;  /* 0x000000051f1c7223 */ /* 0x040fe2000000000e */
[C---:B------:R-:W-:Y:S01]  /*8070*/  FFMA R21, R31.reuse, R6, R21 ;  /* 0x000000061f157223 */ /* 0x040fe20000000015 */
[----:B------:R-:W-:Y:S01]  /*8080*/  FFMA R80, R31, R7, R12 ;  /* 0x000000071f507223 */ /* 0x000fe2000000000c */
[-C--:B------:R-:W-:Y:S01]  /*8090*/  FFMA R166, R33, R4.reuse, R166 ;  /* 0x0000000421a67223 */ /* 0x080fe200000000a6 */
[CC--:B------:R-:W-:Y:S01]  /*80a0*/  FFMA R75, R34.reuse, R4.reuse, R75 ;  /* 0x00000004224b7223 */ /* 0x0c0fe2000000004b */
        /* <DEDUP_REMOVED lines=8> */
[-C--:B------:R-:W-:Y:S01]  /*8130*/  FFMA R81, R34, R7.reuse, R81 ;  /* 0x0000000722517223 */ /* 0x080fe20000000051 */
[----:B------:R-:W-:Y:S01]  /*8140*/  FFMA R32, R35, R7, R90 ;  /* 0x0000000723207223 */ /* 0x000fe2000000005a */
[----:B------:R-:W-:Y:S04]  /*8150*/  LDS.128 R8, [R163+0x1c00] ;  /* 0x001c0000a3087984 */ /* 0x000fe80000000c00 */
        /* <DEDUP_REMOVED lines=101> */
[CC--:B------:R-:W-:Y:S01]  /*87b0*/  FFMA R2, R8.reuse, R5.reuse, R2 ;  /* 0x0000000508027223 */ /* 0x0c0fe20000000002 */
[----:B------:R-:W-:Y:S01]  /*87c0*/  FFMA R19, R8, R6, R19 ;  /* 0x0000000608137223 */ /* 0x000fe20000000013 */
[C---:B------:R-:W-:Y:S01]  /*87d0*/  FFMA R20, R9.reuse, R4, R20 ;  /* 0x0000000409147223 */ /* 0x040fe20000000014 */
[C---:B------:R-:W-:Y:S01]  /*87e0*/  FFMA R16, R9.reuse, R5, R16 ;  /* 0x0000000509107223 */ /* 0x040fe20000000010 */
[C---:B------:R-:W-:Y:S01]  /*87f0*/  FFMA R169, R9.reuse, R6, R169 ;  /* 0x0000000609a97223 */ /* 0x040fe200000000a9 */
[----:B------:R-:W-:Y:S01]  /*8800*/  FFMA R164, R9, R7, R164 ;  /* 0x0000000709a47223 */ /* 0x000fe200000000a4 */
[----:B------:R-:W-:Y:S01]  /*8810*/  LDS.128 R12, [R162+0x3c00] ;  /* 0x003c0000a20c7984 */ /* 0x000fe20000000c00 */
[C---:B------:R-:W-:Y:S01]  /*8820*/  FFMA R175, R10.reuse, R4, R17 ;  /* 0x000000040aaf7223 */ /* 0x040fe20000000011 */
[C---:B------:R-:W-:Y:S01]  /*8830*/  FFMA R0, R10.reuse, R5, R0 ;  /* 0x000000050a007223 */ /* 0x040fe20000000000 */
[C---:B------:R-:W-:Y:S01]  /*8840*/  FFMA R3, R10.reuse, R6, R3 ;  /* 0x000000060a037223 */ /* 0x040fe20000000003 */
[----:B------:R-:W0:Y:S01]  /*8850*/  LDS.128 R60, [R163+0x1e80] ;  /* 0x001e8000a33c7984 */ /* 0x000e220000000c00 */
        /* <DEDUP_REMOVED lines=22> */
[----:B------:R-:W1:Y:S04]  /*89c0*/  LDS.128 R4, [R162+0x3c80] ;  /* 0x003c8000a2047984 */ /* 0x000e680000000c00 */
[----:B------:R-:W2:Y:S04]  /*89d0*/  LDS.128 R8, [R162+0x3c40] ;  /* 0x003c4000a2087984 */ /* 0x000ea80000000c00 */
[----:B------:R-:W3:Y:S01]  /*89e0*/  LDS.128 R64, [R162+0x3cc0] ;  /* 0x003cc000a2407984 */ /* 0x000ee20000000c00 */
[----:B------:R-:W-:Y:S01]  /*89f0*/  IADD3 R153, PT, PT, R153, 0x10, RZ ;  /* 0x0000001099997810 */ /* 0x000fe20007ffe0ff */
[C---:B0-----:R-:W-:Y:S01]  /*8a00*/  FFMA R136, R12.reuse, R63, R34 ;  /* 0x0000003f0c887223 */ /* 0x041fe20000000022 */
[----:B------:R-:W-:Y:S01]  /*8a10*/  ULOP3.LUT UR4, UR4, 0x1, URZ, 0x3c, !UPT ;  /* 0x0000000104047892 */ /* 0x000fe2000f8e3cff */
[C---:B------:R-:W-:Y:S01]  /*8a20*/  FFMA R137, R12.reuse, R60, R137 ;  /* 0x0000003c0c897223 */ /* 0x040fe20000000089 */
[CC--:B------:R-:W-:Y:S01]  /*8a30*/  FFMA R138, R12.reuse, R61.reuse, R138 ;  /* 0x0000003d0c8a7223 */ /* 0x0c0fe2000000008a */
[----:B------:R-:W-:Y:S01]  /*8a40*/  FFMA R131, R12, R62, R131 ;  /* 0x0000003e0c837223 */ /* 0x000fe20000000083 */
        /* <DEDUP_REMOVED lines=12> */
[----:B------:R-:W-:-:S04]  /*8b10*/  LEA R4, R151, UR10, 0x8 ;  /* 0x0000000a97047c11 */ /* 0x000fc8000f8e40ff */
[----:B------:R-:W-:Y:S01]  /*8b20*/  ISETP.GE.U32.AND P0, PT, R153, R4, PT ;  /* 0x000000049900720c */ /* 0x000fe20003f06070 */
        /* <DEDUP_REMOVED lines=80> */
[----:B---3--:R-:W-:Y:S01]  /*9030*/  FFMA R12, R71, R67, R80 ;  /* 0x00000043470c7223 */ /* 0x008fe20000000050 */
[----:B------:R-:W-:Y:S01]  /*9040*/  LEA R157, R160, R157, 0x4 ;  /* 0x0000009da09d7211 */ /* 0x000fe200078e20ff */
        /* <DEDUP_REMOVED lines=28> */
[----:B------:R-:W-:Y:S01]  /*9210*/  LOP3.LUT R155, R155, 0x1, RZ, 0x3c, !PT ;  /* 0x000000019b9b7812 */ /* 0x000fe200078e3cff */
[-C--:B------:R-:W-:Y:S01]  /*9220*/  FFMA R88, R61, R67.reuse, R88 ;  /* 0x000000433d587223 */ /* 0x080fe20000000058 */
[-C--:B------:R-:W-:Y:S01]  /*9230*/  FFMA R81, R62, R67.reuse, R81 ;  /* 0x000000433e517223 */ /* 0x080fe20000000051 */
[----:B------:R-:W-:Y:S01]  /*9240*/  FFMA R90, R63, R67, R176 ;  /* 0x000000433f5a7223 */ /* 0x000fe200000000b0 */
[----:B------:R-:W-:Y:S06]  /*9250*/  @!P0 BRA `(.L_x_1) ;  /* 0xffffff7000c48947 */ /* 0x000fec000383ffff */
.L_x_0:
[----:B------:R-:W0:Y:S01]  /*9260*/  S2R R64, SR_TID.X ;  /* 0x0000000000407919 */ /* 0x000e220000002100 */
[----:B------:R-:W1:Y:S01]  /*9270*/  LDC.64 R60, c[0x0][0x398] ;  /* 0x0000e600ff3c7b82 */ /* 0x000e620000000a00 */
[----:B------:R-:W2:Y:S01]  /*9280*/  LDCU.64 UR4, c[0x0][0x380] ;  /* 0x00007000ff0477ac */ /* 0x000ea20008000a00 */
[C---:B0-----:R-:W-:Y:S02]  /*9290*/  SHF.L.U32 R63, R64.reuse, 0x2, RZ ;  /* 0x00000002403f7819 */ /* 0x041fe400000006ff */
[C---:B------:R-:W-:Y:S02]  /*92a0*/  SHF.L.U32 R62, R64.reuse, 0x1, RZ ;  /* 0x00000001403e7819 */ /* 0x040fe400000006ff */
[----:B------:R-:W-:Y:S02]  /*92b0*/  LOP3.LUT R86, R63, 0x1c, RZ, 0xc0, !PT ;  /* 0x0000001c3f567812 */ /* 0x000fe400078ec0ff */
[----:B------:R-:W-:Y:S02]  /*92c0*/  SHF.R.U32.HI R63, RZ, 0x1, R64 ;  /* 0x00000001ff3f7819 */ /* 0x000fe40000011640 */
[----:B------:R-:W-:-:S02]  /*92d0*/  LOP3.LUT R160, R64, 0xc0, RZ, 0xc0, !PT ;  /* 0x000000c040a07812 */ /* 0x000fc400078ec0ff */
[----:B------:R-:W-:Y:S02]  /*92e0*/  LOP3.LUT R84, R62, 0x40, RZ, 0xc0, !PT ;  /* 0x000000403e547812 */ /* 0x000fe400078ec0ff */
[----:B------:R-:W-:Y:S02]  /*92f0*/  LEA R147, R147, R86, 0x7 ;  /* 0x0000005693937211 */ /* 0x000fe400078e38ff */
[----:B------:R-:W-:Y:S02]  /*9300*/  LOP3.LUT R162, R63, 0xc, RZ, 0xc0, !PT ;  /* 0x0000000c3fa27812 */ /* 0x000fe400078ec0ff */
[----:B------:R-:W-:Y:S02]  /*9310*/  LEA R73, R133, R160, 0x8 ;  /* 0x000000a085497211 */ /* 0x000fe400078e40ff */
[----:B------:R-:W-:Y:S02]  /*9320*/  IADD3 R72, PT, PT, R84, R147, RZ ;  /* 0x0000009354487210 */ /* 0x000fe40007ffe0ff */
[----:B------:R-:W-:-:S02]  /*9330*/  IADD3 R68, PT, PT, R162, R73, RZ ;  /* 0x00000049a2447210 */ /* 0x000fc40007ffe0ff */
[----:B-1----:R-:W-:-:S04]  /*9340*/  ISETP.GE.U32.AND P0, PT, R72, R61, PT ;  /* 0x0000003d4800720c */ /* 0x002fc80003f06070 */
[----:B------:R-:W-:-:S13]  /*9350*/  ISETP.GE.U32.OR P1, PT, R68, R60, P0 ;  /* 0x0000003c4400720c */ /* 0x000fda0000726470 */
[----:B------:R-:W-:Y:S01]  /*9360*/  @!P1 IMAD R63, R68, R61, RZ ;  /* 0x0000003d443f9224 */ /* 0x000fe200078e02ff */
[----:B------:R-:W0:Y:S04]  /*9370*/  @!P1 LDC R70, c[0x0][0x3a8] ;  /* 0x0000ea00ff469b82 */ /* 0x000e280000000800 */
[----:B------:R-:W-:-:S04]  /*9380*/  @!P1 IADD3 R62, P2, PT, R63, R72, RZ ;  /* 0x000000483f3e9210 */ /* 0x000fc80007f5e0ff */
[----:B------:R-:W-:Y:S01]  /*9390*/  @!P1 IADD3.X R63, PT, PT, RZ, RZ, RZ, P2, !PT ;  /* 0x000000ffff3f9210 */ /* 0x000fe200017fe4ff */
[----:B------:R-:W1:Y:S01]  /*93a0*/  @!P1 LDC R71, c[0x0][0x3a4] ;  /* 0x0000e900ff479b82 */ /* 0x000e620000000800 */
[----:B--2---:R-:W-:-:S04]  /*93b0*/  @!P1 LEA R78, P2, R62, UR4, 0x2 ;  /* 0x000000043e4e9c11 */ /* 0x004fc8000f8410ff */
[----:B------:R-:W-:-:S05]  /*93c0*/  @!P1 LEA.HI.X R79, R62, UR5, R63, 0x2, P2 ;  /* 0x000000053e4f9c11 */ /* 0x000fca00090f143f */
[----:B------:R-:W0:Y:S01]  /*93d0*/  @!P1 LDG.E.128 R64, desc[UR8][R78.64] ;  /* 0x000000084e409981 */ /* 0x000e22000c1e1d00 */
[----:B------:R-:W-:-:S04]  /*93e0*/  IADD3 R63, PT, PT, R73, 0x1, R162 ;  /* 0x00000001493f7810 */ /* 0x000fc80007ffe0a2 */
[----:B------:R-:W-:-:S13]  /*93f0*/  ISETP.GE.U32.OR P2, PT, R63, R60, P0 ;  /* 0x0000003c3f00720c */ /* 0x000fda0000746470 */
[----:B------:R-:W2:Y:S01]  /*9400*/  @!P2 LDC.64 R62, c[0x0][0x380] ;  /* 0x0000e000ff3eab82 */ /* 0x000ea20000000a00 */
[----:B------:R-:W-:-:S05]  /*9410*/  @!P2 IMAD R69, R68, R61, R61 ;  /* 0x0000003d4445a224 */ /* 0x000fca00078e023d */
[----:B------:R-:W-:Y:S02]  /*9420*/  @!P2 IADD3 R69, P3, PT, R72, R69, RZ ;  /* 0x000000454845a210 */ /* 0x000fe40007f7e0ff */
[----:B------:R-:W-:Y:S01]  /*9430*/  IADD3 R76, PT, PT, R73, 0x2, R162 ;  /* 0x00000002494c7810 */ /* 0x000fe20007ffe0a2 */
[----:B------:R-:W3:Y:S08]  /*9440*/  @!P2 LDC R85, c[0x0][0x3a8] ;  /* 0x0000ea00ff55ab82 */ /* 0x000ef00000000800 */
[----:B------:R-:W4:Y:S01]  /*9450*/  @!P2 LDC R87, c[0x0][0x3a4] ;  /* 0x0000e900ff57ab82 */ /* 0x000f220000000800 */
[----:B--2---:R-:W-:-:S02]  /*9460*/  @!P2 LEA R74, P4, R69, R62, 0x2 ;  /* 0x0000003e454aa211 */ /* 0x004fc400078810ff */
[----:B------:R-:W-:-:S04]  /*9470*/  @!P2 IADD3.X R62, PT, PT, RZ, RZ, RZ, P3, !PT ;  /* 0x000000ffff3ea210 */ /* 0x000fc80001ffe4ff */
[----:B------:R-:W-:Y:S01]  /*9480*/  @!P2 LEA.HI.X R75, R69, R63, R62, 0x2, P4 ;  /* 0x0000003f454ba211 */ /* 0x000fe200020f143e */
[-C--:B0-----:R-:W-:Y:S01]  /*9490*/  @!P1 FMUL R64, R64, R70.reuse ;  /* 0x0000004640409220 */ /* 0x081fe20000400000 */
[-C--:B------:R-:W-:Y:S01]  /*94a0*/  @!P1 FMUL R65, R65, R70.reuse ;  /* 0x0000004641419220 */ /* 0x080fe20000400000 */
[-C--:B------:R-:W-:Y:S01]  /*94b0*/  @!P1 FMUL R66, R66, R70.reuse ;  /* 0x0000004642429220 */ /* 0x080fe20000400000 */
[----:B------:R-:W-:Y:S01]  /*94c0*/  @!P1 FMUL R67, R67, R70 ;  /* 0x0000004643439220 */ /* 0x000fe20000400000 */
[-C--:B-1----:R-:W-:Y:S01]  /*94d0*/  @!P1 FFMA R64, R161, R71.reuse, R64 ;  /* 0x00000047a1409223 */ /* 0x082fe20000000040 */
[-C--:B------:R-:W-:Y:S01]  /*94e0*/  @!P1 FFMA R65, R158, R71.reuse, R65 ;  /* 0x000000479e419223 */ /* 0x080fe20000000041 */
[-C--:B------:R-:W-:Y:S01]  /*94f0*/  @!P1 FFMA R66, R149, R71.reuse, R66 ;  /* 0x0000004795429223 */ /* 0x080fe20000000042 */
[----:B------:R-:W-:-:S05]  /*9500*/  @!P1 FFMA R67, R156, R71, R67 ;  /* 0x000000479c439223 */ /* 0x000fca0000000043 */
[----:B------:R0:W-:Y:S04]  /*9510*/  @!P1 STG.E.128 desc[UR8][R78.64], R64 ;  /* 0x000000404e009986 */ /* 0x0001e8000c101d08 */
[----:B------:R-:W3:Y:S01]  /*9520*/  @!P2 LDG.E.128 R68, desc[UR8][R74.64] ;  /* 0x000000084a44a981 */ /* 0x000ee2000c1e1d00 */
[----:B------:R-:W-:-:S13]  /*9530*/  ISETP.GE.U32.OR P1, PT, R76, R60, P0 ;  /* 0x0000003c4c00720c */ /* 0x000fda0000726470 */
[----:B------:R-:W1:Y:S01]  /*9540*/  @!P1 LDC.64 R62, c[0x0][0x380] ;  /* 0x0000e000ff3e9b82 */ /* 0x000e620000000a00 */
[----:B------:R-:W-:-:S05]  /*9550*/  @!P1 IMAD R77, R76, R61, RZ ;  /* 0x0000003d4c4d9224 */ /* 0x000fca00078e02ff */
[----:B------:R-:W-:Y:S02]  /*9560*/  @!P1 IADD3 R77, P3, PT, R77, R72, RZ ;  /* 0x000000484d4d9210 */ /* 0x000fe40007f7e0ff */
[----:B------:R-:W-:Y:S01]  /*9570*/  IADD3 R73, PT, PT, R73, 0x3, R162 ;  /* 0x0000000349497810 */ /* 0x000fe20007ffe0a2 */
[----:B0-----:R-:W0:Y:S01]  /*9580*/  @!P1 LDC R79, c[0x0][0x3a8] ;  /* 0x0000ea00ff4f9b82 */ /* 0x001e220000000800 */
[----:B------:R-:W-:Y:S02]  /*9590*/  @!P1 IADD3.X R156, PT, PT, RZ, RZ, RZ, P3, !PT ;  /* 0x000000ffff9c9210 */ /* 0x000fe40001ffe4ff */
[----:B-1----:R-:W-:-:S04]  /*95a0*/  @!P1 LEA R76, P3, R77, R62, 0x2 ;  /* 0x0000003e4d4c9211 */ /* 0x002fc800078610ff */
[----:B------:R-:W-:Y:S01]  /*95b0*/  @!P1 LEA.HI.X R77, R77, R63, R156, 0x2, P3 ;  /* 0x0000003f4d4d9211 */ /* 0x000fe200018f149c */
[-C--:B---3--:R-:W-:Y:S01]  /*95c0*/  @!P2 FMUL R65, R68, R85.reuse ;  /* 0x000000554441a220 */ /* 0x088fe20000400000 */
[-C--:B------:R-:W-:Y:S01]  /*95d0*/  @!P2 FMUL R69, R69, R85.reuse ;  /* 0x000000554545a220 */ /* 0x080fe20000400000 */
[-C--:B------:R-:W-:Y:S01]  /*95e0*/  @!P2 FMUL R66, R70, R85.reuse ;  /* 0x000000554642a220 */ /* 0x080fe20000400000 */
[----:B------:R-:W-:Y:S01]  /*95f0*/  @!P2 FMUL R67, R71, R85 ;  /* 0x000000554743a220 */ /* 0x000fe20000400000 */
[-C--:B----4-:R-:W-:Y:S01]  /*9600*/  @!P2 FFMA R64, R154, R87.reuse, R65 ;  /* 0x000000579a40a223 */ /* 0x090fe20000000041 */
[-C--:B------:R-:W-:Y:S01]  /*9610*/  @!P2 FFMA R65, R152, R87.reuse, R69 ;  /* 0x000000579841a223 */ /* 0x080fe20000000045 */
[-C--:B------:R-:W-:Y:S01]  /*9620*/  @!P2 FFMA R66, R145, R87.reuse, R66 ;  /* 0x000000579142a223 */ /* 0x080fe20000000042 */
[----:B------:R-:W-:Y:S01]  /*9630*/  @!P2 FFMA R67, R150, R87, R67 ;  /* 0x000000579643a223 */ /* 0x000fe20000000043 */
[----:B------:R-:W1:Y:S04]  /*9640*/  @!P1 LDC R85, c[0x0][0x3a4] ;  /* 0x0000e900ff559b82 */ /* 0x000e680000000800 */
[----:B------:R0:W-:Y:S04]  /*9650*/  @!P2 STG.E.128 desc[UR8][R74.64], R64 ;  /* 0x000000404a00a986 */ /* 0x0001e8000c101d08 */
[----:B------:R-:W0:Y:S01]  /*9660*/  @!P1 LDG.E.128 R68, desc[UR8][R76.64] ;  /* 0x000000084c449981 */ /* 0x000e22000c1e1d00 */
[----:B------:R-:W-:-:S13]  /*9670*/  ISETP.GE.U32.OR P2, PT, R73, R60, P0 ;  /* 0x0000003c4900720c */ /* 0x000fda0000746470 */
[----:B------:R-:W2:Y:S01]  /*9680*/  @!P2 LDC.64 R62, c[0x0][0x380] ;  /* 0x0000e000ff3eab82 */ /* 0x000ea20000000a00 */
[----:B------:R-:W-:-:S05]  /*9690*/  @!P2 IMAD R73, R73, R61, RZ ;  /* 0x0000003d4949a224 */ /* 0x000fca00078e02ff */
[----:B------:R-:W-:-:S04]  /*96a0*/  @!P2 IADD3 R73, P3, PT, R73, R72, RZ ;  /* 0x000000484949a210 */ /* 0x000fc80007f7e0ff */
[----:B------:R-:W-:Y:S02]  /*96b0*/  @!P2 IADD3.X R78, PT, PT, RZ, RZ, RZ, P3, !PT ;  /* 0x000000ffff4ea210 */ /* 0x000fe40001ffe4ff */
[----:B--2---:R-:W-:-:S04]  /*96c0*/  @!P2 LEA R62, P3, R73, R62, 0x2 ;  /* 0x0000003e493ea211 */ /* 0x004fc800078610ff */
        /* <DEDUP_REMOVED lines=8> */
[----:B------:R-:W-:Y:S01]  /*9750*/  @!P1 FFMA R67, R146, R85, R67 ;  /* 0x0000005592439223 */ /* 0x000fe20000000043 */
[----:B------:R-:W-:Y:S01]  /*9760*/  LOP3.LUT R84, R84, R86, R135, 0xfe, !PT ;  /* 0x0000005654547212 */ /* 0x000fe200078efe87 */
[----:B------:R-:W0:Y:S03]  /*9770*/  @!P2 LDC R73, c[0x0][0x3a8] ;  /* 0x0000ea00ff49ab82 */ /* 0x000e260000000800 */
[----:B------:R1:W-:Y:S04]  /*9780*/  @!P1 STG.E.128 desc[UR8][R76.64], R64 ;  /* 0x000000404c009986 */ /* 0x0003e8000c101d08 */
[----:B------:R-:W0:Y:S01]  /*9790*/  @!P2 LDG.E.128 R68, desc[UR8][R62.64] ;  /* 0x000000083e44a981 */ /* 0x000e22000c1e1d00 */
[----:B------:R-:W-:Y:S01]  /*97a0*/  PRMT R78, R160, 0x6540, R133 ;  /* 0x00006540a04e7816 */ /* 0x000fe20000000085 */
[----:B------:R-:W2:Y:S01]  /*97b0*/  @!P2 LDC R79, c[0x0][0x3a4] ;  /* 0x0000e900ff4fab82 */ /* 0x000ea20000000800 */
[----:B------:R-:W-:-:S02]  /*97c0*/  IADD3 R74, PT, PT, R84, 0x20, RZ ;  /* 0x00000020544a7810 */ /* 0x000fc40007ffe0ff */
[----:B------:R-:W-:Y:S02]  /*97d0*/  LOP3.LUT R78, R78, R162, RZ, 0xfc, !PT ;  /* 0x000000a24e4e7212 */ /* 0x000fe400078efcff */
[----:B------:R-:W-:-:S04]  /*97e0*/  ISETP.GE.U32.AND P1, PT, R74, R61, PT ;  /* 0x0000003d4a00720c */ /* 0x000fc80003f26070 */
[----:B------:R-:W-:-:S13]  /*97f0*/  ISETP.GE.U32.OR P3, PT, R78, R60, P1 ;  /* 0x0000003c4e00720c */ /* 0x000fda0000f66470 */
[----:B------:R-:W3:Y:S01]  /*9800*/  @!P3 LDC.64 R74, c[0x0][0x380] ;  /* 0x0000e000ff4abb82 */ /* 0x000ee20000000a00 */
[----:B-1----:R-:W-:-:S05]  /*9810*/  @!P3 IMAD R65, R78, R61, RZ ;  /* 0x0000003d4e41b224 */ /* 0x002fca00078e02ff */
[----:B------:R-:W-:Y:S02]  /*9820*/  @!P3 IADD3 R84, P4, PT, R65, R84, RZ ;  /* 0x000000544154b210 */ /* 0x000fe40007f9e0ff */
[----:B------:R-:W1:Y:S02]  /*9830*/  @!P3 LDC R85, c[0x0][0x3a4] ;  /* 0x0000e900ff55bb82 */ /* 0x000e640000000800 */
[----:B------:R-:W-:Y:S02]  /*9840*/  @!P3 IADD3.X R64, PT, PT, RZ, RZ, RZ, P4, !PT ;  /* 0x000000ffff40b210 */ /* 0x000fe400027fe4ff */
[----:B---3--:R-:W-:-:S04]  /*9850*/  @!P3 LEA R74, P4, R84, R74, 0x2 ;  /* 0x0000004a544ab211 */ /* 0x008fc800078810ff */
[----:B------:R-:W-:Y:S01]  /*9860*/  @!P3 LEA.HI.X R75, R84, R75, R64, 0x2, P4 ;  /* 0x0000004b544bb211 */ /* 0x000fe200020f1440 */
[-C--:B0-----:R-:W-:Y:S01]  /*9870*/  @!P2 FMUL R65, R68, R73.reuse ;  /* 0x000000494441a220 */ /* 0x081fe20000400000 */
[-C--:B------:R-:W-:Y:S01]  /*9880*/  @!P2 FMUL R69, R69, R73.reuse ;  /* 0x000000494545a220 */ /* 0x080fe20000400000 */
[-C--:B------:R-:W-:Y:S01]  /*9890*/  @!P2 FMUL R66, R70, R73.reuse ;  /* 0x000000494642a220 */ /* 0x080fe20000400000 */
[----:B------:R-:W-:Y:S01]  /*98a0*/  @!P2 FMUL R67, R71, R73 ;  /* 0x000000494743a220 */ /* 0x000fe20000400000 */
[-C--:B--2---:R-:W-:Y:S01]  /*98b0*/  @!P2 FFMA R64, R144, R79.reuse, R65 ;  /* 0x0000004f9040a223 */ /* 0x084fe20000000041 */
[-C--:B------:R-:W-:Y:S01]  /*98c0*/  @!P2 FFMA R65, R142, R79.reuse, R69 ;  /* 0x0000004f8e41a223 */ /* 0x080fe20000000045 */
[-C--:B------:R-:W-:Y:S01]  /*98d0*/  @!P2 FFMA R66, R139, R79.reuse, R66 ;  /* 0x0000004f8b42a223 */ /* 0x080fe20000000042 */
[----:B------:R-:W-:Y:S01]  /*98e0*/  @!P2 FFMA R67, R140, R79, R67 ;  /* 0x0000004f8c43a223 */ /* 0x000fe20000000043 */
[----:B------:R-:W-:Y:S01]  /*98f0*/  LOP3.LUT R73, R78, 0x1, RZ, 0xfc, !PT ;  /* 0x000000014e497812 */ /* 0x000fe200078efcff */
[----:B------:R-:W0:Y:S03]  /*9900*/  @!P3 LDC R79, c[0x0][0x3a8] ;  /* 0x0000ea00ff4fbb82 */ /* 0x000e260000000800 */
[----:B------:R0:W-:Y:S04]  /*9910*/  @!P2 STG.E.128 desc[UR8][R62.64], R64 ;  /* 0x000000403e00a986 */ /* 0x0001e8000c101d08 */
[----:B------:R-:W0:Y:S01]  /*9920*/  @!P3 LDG.E.128 R68, desc[UR8][R74.64+0x80] ;  /* 0x000080084a44b981 */ /* 0x000e22000c1e1d00 */
[----:B------:R-:W-:-:S13]  /*9930*/  ISETP.GE.U32.OR P2, PT, R73, R60, P1 ;  /* 0x0000003c4900720c */ /* 0x000fda0000f46470 */
[----:B------:R-:W2:Y:S01]  /*9940*/  @!P2 LDC.64 R76, c[0x0][0x380] ;  /* 0x0000e000ff4cab82 */ /* 0x000ea20000000a00 */
[----:B------:R-:W-:-:S05]  /*9950*/  @!P2 IMAD R73, R78, R61, R61 ;  /* 0x0000003d4e49a224 */ /* 0x000fca00078e023d */
        /* <DEDUP_REMOVED lines=12> */
[----:B------:R-:W-:Y:S01]  /*9a20*/  IADD3 R62, PT, PT, R72, 0x20, RZ ;  /* 0x00000020483e7810 */ /* 0x000fe20007ffe0ff */
[----:B------:R-:W0:Y:S03]  /*9a30*/  @!P2 LDC R79, c[0x0][0x3a8] ;  /* 0x0000ea00ff4fab82 */ /* 0x000e260000000800 */
[----:B------:R1:W-:Y:S04]  /*9a40*/  @!P3 STG.E.128 desc[UR8][R74.64+0x80], R64 ;  /* 0x000080404a00b986 */ /* 0x0003e8000c101d08 */
[----:B------:R-:W0:Y:S01]  /*9a50*/  @!P2 LDG.E.128 R68, desc[UR8][R76.64+0x80] ;  /* 0x000080084c44a981 */ /* 0x000e22000c1e1d00 */
[----:B------:R-:W-:Y:S01]  /*9a60*/  IADD3 R73, PT, PT, R78, 0x2, RZ ;  /* 0x000000024e497810 */ /* 0x000fe20007ffe0ff */
[----:B------:R-:W2:Y:S01]  /*9a70*/  @!P2 LDC R85, c[0x0][0x3a4] ;  /* 0x0000e900ff55ab82 */ /* 0x000ea20000000800 */
[----:B------:R-:W-:-:S04]  /*9a80*/  ISETP.GE.U32.AND P1, PT, R62, R61, PT ;  /* 0x0000003d3e00720c */ /* 0x000fc80003f26070 */
[----:B------:R-:W-:-:S13]  /*9a90*/  ISETP.GE.U32.OR P3, PT, R73, R60, P1 ;  /* 0x0000003c4900720c */ /* 0x000fda0000f66470 */
[----:B------:R-:W1:Y:S01]  /*9aa0*/  @!P3 LDC.64 R62, c[0x0][0x380] ;  /* 0x0000e000ff3ebb82 */ /* 0x000e620000000a00 */
[----:B------:R-:W-:-:S05]  /*9ab0*/  @!P3 IMAD R73, R73, R61, RZ ;  /* 0x0000003d4949b224 */ /* 0x000fca00078e02ff */
[----:B------:R-:W-:-:S04]  /*9ac0*/  @!P3 IADD3 R73, P4, PT, R73, R72, RZ ;  /* 0x000000484949b210 */ /* 0x000fc80007f9e0ff */
[----:B------:R-:W-:Y:S02]  /*9ad0*/  @!P3 IADD3.X R84, PT, PT, RZ, RZ, RZ, P4, !PT ;  /* 0x000000ffff54b210 */ /* 0x000fe400027fe4ff */
[----:B-1----:R-:W-:-:S04]  /*9ae0*/  @!P3 LEA R74, P4, R73, R62, 0x2 ;  /* 0x0000003e494ab211 */ /* 0x002fc800078810ff */
        /* <DEDUP_REMOVED lines=9> */
[----:B------:R-:W-:Y:S01]  /*9b80*/  IADD3 R62, PT, PT, R78, 0x3, RZ ;  /* 0x000000034e3e7810 */ /* 0x000fe20007ffe0ff */
[----:B------:R-:W0:Y:S03]  /*9b90*/  @!P3 LDC R73, c[0x0][0x3a8] ;  /* 0x0000ea00ff49bb82 */ /* 0x000e260000000800 */
[----:B------:R1:W-:Y:S04]  /*9ba0*/  @!P2 STG.E.128 desc[UR8][R76.64+0x80], R64 ;  /* 0x000080404c00a986 */ /* 0x0003e8000c101d08 */
[----:B------:R-:W0:Y:S01]  /*9bb0*/  @!P3 LDG.E.128 R68, desc[UR8][R74.64+0x80] ;  /* 0x000080084a44b981 */ /* 0x000e22000c1e1d00 */
[----:B------:R-:W-:Y:S01]  /*9bc0*/  ISETP.GE.U32.OR P2, PT, R62, R60, P1 ;  /* 0x0000003c3e00720c */ /* 0x000fe20000f46470 */
[----:B------:R-:W2:-:S12]  /*9bd0*/  @!P3 LDC R79, c[0x0][0x3a4] ;  /* 0x0000e900ff4fbb82 */ /* 0x000e980000000800 */
[----:B------:R-:W3:Y:S01]  /*9be0*/  @!P2 LDC.64 R84, c[0x0][0x380] ;  /* 0x0000e000ff54ab82 */ /* 0x000ee20000000a00 */
[----:B------:R-:W-:-:S05]  /*9bf0*/  @!P2 IMAD R63, R62, R61, RZ ;  /* 0x0000003d3e3fa224 */ /* 0x000fca00078e02ff */
[----:B------:R-:W-:Y:S02]  /*9c00*/  @!P2 IADD3 R62, P4, PT, R63, R72, RZ ;  /* 0x000000483f3ea210 */ /* 0x000fe40007f9e0ff */
[----:B-1----:R-:W1:Y:S02]  /*9c10*/  @!P2 LDC R77, c[0x0][0x3a8] ;  /* 0x0000ea00ff4dab82 */ /* 0x002e640000000800 */
        /* <DEDUP_REMOVED lines=14> */
[----:B------:R-:W1:Y:S01]  /*9d00*/  @!P2 LDG.E.128 R68, desc[UR8][R84.64+0x80] ;  /* 0x000080085444a981 */ /* 0x000e62000c1e1d00 */
[----:B------:R-:W-:-:S05]  /*9d10*/  IMAD R63, R73, R61, RZ ;  /* 0x0000003d493f7224 */ /* 0x000fca00078e02ff */
[----:B------:R-:W-:-:S04]  /*9d20*/  IADD3 R63, P3, PT, R63, R72, RZ ;  /* 0x000000483f3f7210 */ /* 0x000fc80007f7e0ff */
[----:B------:R-:W-:Y:S02]  /*9d30*/  IADD3.X R76, PT, PT, RZ, RZ, RZ, P3, !PT ;  /* 0x000000ffff4c7210 */ /* 0x000fe40001ffe4ff */
[----:B------:R-:W-:-:S04]  /*9d40*/  LEA R62, P3, R63, UR4, 0x2 ;  /* 0x000000043f3e7c11 */ /* 0x000fc8000f8610ff */
[----:B------:R-:W-:Y:S02]  /*9d50*/  LEA.HI.X R63, R63, UR5, R76, 0x2, P3 ;  /* 0x000000053f3f7c11 */ /* 0x000fe400098f144c */
[----:B------:R-:W-:-:S13]  /*9d60*/  ISETP.GE.U32.OR P3, PT, R73, R60, P0 ;  /* 0x0000003c4900720c */ /* 0x000fda0000766470 */
[----:B------:R-:W2:Y:S01]  /*9d70*/  @!P3 LDC R86, c[0x0][0x3a4] ;  /* 0x0000e900ff56bb82 */ /* 0x000ea20000000800 */
[-C--:B-1----:R-:W-:Y:S01]  /*9d80*/  @!P2 FMUL R64, R68, R77.reuse ;  /* 0x0000004d4440a220 */ /* 0x082fe20000400000 */
[-C--:B------:R-:W-:Y:S01]  /*9d90*/  @!P2 FMUL R65, R69, R77.reuse ;  /* 0x0000004d4541a220 */ /* 0x080fe20000400000 */
[-C--:B------:R-:W-:Y:S01]  /*9da0*/  @!P2 FMUL R66, R70, R77.reuse ;  /* 0x0000004d4642a220 */ /* 0x080fe20000400000 */
[----:B------:R-:W-:Y:S01]  /*9db0*/  @!P2 FMUL R67, R71, R77 ;  /* 0x0000004d4743a220 */ /* 0x000fe20000400000 */
[-C--:B0-----:R-:W-:Y:S01]  /*9dc0*/  @!P2 FFMA R64, R121, R79.reuse, R64 ;  /* 0x0000004f7940a223 */ /* 0x081fe20000000040 */
[-C--:B------:R-:W-:Y:S01]  /*9dd0*/  @!P2 FFMA R65, R126, R79.reuse, R65 ;  /* 0x0000004f7e41a223 */ /* 0x080fe20000000041 */
[-C--:B------:R-:W-:Y:S01]  /*9de0*/  @!P2 FFMA R66, R119, R79.reuse, R66 ;  /* 0x0000004f7742a223 */ /* 0x080fe20000000042 */
[----:B------:R-:W-:Y:S01]  /*9df0*/  @!P2 FFMA R67, R124, R79, R67 ;  /* 0x0000004f7c43a223 */ /* 0x000fe20000000043 */
[----:B------:R-:W0:Y:S04]  /*9e00*/  @!P3 LDC R77, c[0x0][0x3a8] ;  /* 0x0000ea00ff4dbb82 */ /* 0x000e280000000800 */
[----:B------:R1:W-:Y:S04]  /*9e10*/  @!P2 STG.E.128 desc[UR8][R84.64+0x80], R64 ;  /* 0x000080405400a986 */ /* 0x0003e8000c101d08 */
[----:B------:R-:W0:Y:S01]  /*9e20*/  @!P3 LDG.E.128 R68, desc[UR8][R62.64] ;  /* 0x000000083e44b981 */ /* 0x000e22000c1e1d00 */
[----:B------:R-:W-:-:S05]  /*9e30*/  IADD3 R79, PT, PT, R78, 0x11, RZ ;  /* 0x000000114e4f7810 */ /* 0x000fca0007ffe0ff */
[----:B------:R-:W-:-:S05]  /*9e40*/  IMAD R75, R79, R61, RZ ;  /* 0x0000003d4f4b7224 */ /* 0x000fca00078e02ff */
[----:B------:R-:W-:-:S04]  /*9e50*/  IADD3 R75, P2, PT, R75, R72, RZ ;  /* 0x000000484b4b7210 */ /* 0x000fc80007f5e0ff */
[----:B------:R-:W-:Y:S02]  /*9e60*/  IADD3.X R76, PT, PT, RZ, RZ, RZ, P2, !PT ;  /* 0x000000ffff4c7210 */ /* 0x000fe400017fe4ff */
[----:B------:R-:W-:-:S04]  /*9e70*/  LEA R74, P2, R75, UR4, 0x2 ;  /* 0x000000044b4a7c11 */ /* 0x000fc8000f8410ff */
[----:B------:R-:W-:Y:S02]  /*9e80*/  LEA.HI.X R75, R75, UR5, R76, 0x2, P2 ;  /* 0x000000054b4b7c11 */ /* 0x000fe400090f144c */
[----:B------:R-:W-:Y:S02]  /*9e90*/  ISETP.GE.U32.OR P2, PT, R79, R60, P0 ;  /* 0x0000003c4f00720c */ /* 0x000fe40000746470 */
[----:B------:R-:W-:-:S11]  /*9ea0*/  IADD3 R87, PT, PT, R78, 0x12, RZ ;  /* 0x000000124e577810 */ /* 0x000fd60007ffe0ff */
[----:B-1----:R-:W1:Y:S01]  /*9eb0*/  @!P2 LDC R85, c[0x0][0x3a8] ;  /* 0x0000ea00ff55ab82 */ /* 0x002e620000000800 */
[-C--:B0-----:R-:W-:Y:S01]  /*9ec0*/  @!P3 FMUL R64, R68, R77.reuse ;  /* 0x0000004d4440b220 */ /* 0x081fe20000400000 */
[-C--:B------:R-:W-:Y:S01]  /*9ed0*/  @!P3 FMUL R65, R69, R77.reuse ;  /* 0x0000004d4541b220 */ /* 0x080fe20000400000 */
[-C--:B------:R-:W-:Y:S01]  /*9ee0*/  @!P3 FMUL R66, R70, R77.reuse ;  /* 0x0000004d4642b220 */ /* 0x080fe20000400000 */
[----:B------:R-:W-:Y:S01]  /*9ef0*/  @!P3 FMUL R67, R71, R77 ;  /* 0x0000004d4743b220 */ /* 0x000fe20000400000 */
[-C--:B--2---:R-:W-:Y:S01]  /*9f00*/  @!P3 FFMA R64, R117, R86.reuse, R64 ;  /* 0x000000567540b223 */ /* 0x084fe20000000040 */
[-C--:B------:R-:W-:Y:S01]  /*9f10*/  @!P3 FFMA R65, R122, R86.reuse, R65 ;  /* 0x000000567a41b223 */ /* 0x080fe20000000041 */
[-C--:B------:R-:W-:Y:S01]  /*9f20*/  @!P3 FFMA R66, R115, R86.reuse, R66 ;  /* 0x000000567342b223 */ /* 0x080fe20000000042 */
[----:B------:R-:W-:Y:S02]  /*9f30*/  @!P3 FFMA R67, R120, R86, R67 ;  /* 0x000000567843b223 */ /* 0x000fe40000000043 */
        /* <DEDUP_REMOVED lines=27> */
[----:B------:R-:W-:-:S13]  /*a0f0*/  ISETP.GE.U32.OR P2, PT, R111, R60, P0 ;  /* 0x0000003c6f00720c */ /* 0x000fda0000746470 */
[----:B------:R-:W1:Y:S01]  /*a100*/  @!P2 LDC R86, c[0x0][0x3a8] ;  /* 0x0000ea00ff56ab82 */ /* 0x000e620000000800 */
        /* <DEDUP_REMOVED lines=8> */
[----:B------:R-:W0:Y:S04]  /*a190*/  @!P2 LDC R107, c[0x0][0x3a4] ;  /* 0x0000e900ff6bab82 */ /* 0x000e280000000800 */
[----:B------:R2:W-:Y:S04]  /*a1a0*/  @!P3 STG.E.128 desc[UR8][R76.64], R64 ;  /* 0x000000404c00b986 */ /* 0x0005e8000c101d08 */
[----:B------:R-:W1:Y:S01]  /*a1b0*/  @!P2 LDG.E.128 R68, desc[UR8][R84.64] ;  /* 0x000000085444a981 */ /* 0x000e62000c1e1d00 */
[----:B------:R-:W-:-:S13]  /*a1c0*/  ISETP.GE.U32.OR P3, PT, R73, R60, P1 ;  /* 0x0000003c4900720c */ /* 0x000fda0000f66470 */
[----:B------:R-:W3:Y:S01]  /*a1d0*/  @!P3 LDC R73, c[0x0][0x3a8] ;  /* 0x0000ea00ff49bb82 */ /* 0x000ee20000000800 */
        /* <DEDUP_REMOVED lines=10> */
[----:B--2---:R-:W3:Y:S01]  /*a280*/  @!P3 LDG.E.128 R64, desc[UR8][R62.64+0x80] ;  /* 0x000080083e40b981 */ /* 0x004ee2000c1e1d00 */
[----:B------:R-:W-:-:S13]  /*a290*/  ISETP.GE.U32.OR P2, PT, R79, R60, P1 ;  /* 0x0000003c4f00720c */ /* 0x000fda0000f46470 */
[----:B------:R-:W2:Y:S01]  /*a2a0*/  @!P2 LDC R79, c[0x0][0x3a4] ;  /* 0x0000e900ff4fab82 */ /* 0x000ea20000000800 */
[-C--:B---3--:R-:W-:Y:S01]  /*a2b0*/  @!P3 FMUL R64, R64, R73.reuse ;  /* 0x000000494040b220 */ /* 0x088fe20000400000 */
        /* <DEDUP_REMOVED lines=9> */
[----:B-1----:R-:W0:Y:S01]  /*a350*/  @!P2 LDG.E.128 R68, desc[UR8][R74.64+0x80] ;  /* 0x000080084a44a981 */ /* 0x002e22000c1e1d00 */
[----:B------:R-:W-:-:S13]  /*a360*/  ISETP.GE.U32.OR P3, PT, R87, R60, P1 ;  /* 0x0000003c5700720c */ /* 0x000fda0000f66470 */
[----:B---3--:R-:W1:Y:S08]  /*a370*/  @!P3 LDC R62, c[0x0][0x3a8] ;  /* 0x0000ea00ff3ebb82 */ /* 0x008e700000000800 */
[----:B------:R-:W3:Y:S01]  /*a380*/  @!P3 LDC R63, c[0x0][0x3a4] ;  /* 0x0000e900ff3fbb82 */ /* 0x000ee20000000800 */
[-C--:B0-----:R-:W-:Y:S01]  /*a390*/  @!P2 FMUL R68, R68, R73.reuse ;  /* 0x000000494444a220 */ /* 0x081fe20000400000 */
[-C--:B------:R-:W-:Y:S01]  /*a3a0*/  @!P2 FMUL R69, R69, R73.reuse ;  /* 0x000000494545a220 */ /* 0x080fe20000400000 */
[-C--:B------:R-:W-:Y:S01]  /*a3b0*/  @!P2 FMUL R70, R70, R73.reuse ;  /* 0x000000494646a220 */ /* 0x080fe20000400000 */
[----:B------:R-:W-:Y:S01]  /*a3c0*/  @!P2 FMUL R71, R71, R73 ;  /* 0x000000494747a220 */ /* 0x000fe20000400000 */
[-C--:B--2---:R-:W-:Y:S01]  /*a3d0*/  @!P2 FFMA R68, R97, R79.reuse, R68 ;  /* 0x0000004f6144a223 */ /* 0x084fe20000000044 */
[-C--:B------:R-:W-:Y:S01]  /*a3e0*/  @!P2 FFMA R69, R102, R79.reuse, R69 ;  /* 0x0000004f6645a223 */ /* 0x080fe20000000045 */
[-C--:B------:R-:W-:Y:S01]  /*a3f0*/  @!P2 FFMA R70, R95, R79.reuse, R70 ;  /* 0x0000004f5f46a223 */ /* 0x080fe20000000046 */
[----:B------:R-:W-:-:S05]  /*a400*/  @!P2 FFMA R71, R100, R79, R71 ;  /* 0x0000004f6447a223 */ /* 0x000fca0000000047 */
[----:B------:R0:W-:Y:S04]  /*a410*/  @!P2 STG.E.128 desc[UR8][R74.64+0x80], R68 ;  /* 0x000080444a00a986 */ /* 0x0001e8000c101d08 */
[----:B------:R-:W1:Y:S01]  /*a420*/  @!P3 LDG.E.128 R64, desc[UR8][R76.64+0x80] ;  /* 0x000080084c40b981 */ /* 0x000e62000c1e1d00 */
[----:B------:R-:W-:Y:S02]  /*a430*/  ISETP.GE.U32.OR P2, PT, R111, R60, P1 ;  /* 0x0000003c6f00720c */ /* 0x000fe40000f46470 */
[----:B------:R-:W-:-:S11]  /*a440*/  IADD3 R73, PT, PT, R78, 0x20, RZ ;  /* 0x000000204e497810 */ /* 0x000fd60007ffe0ff */
[----:B0-----:R-:W0:Y:S08]  /*a450*/  @!P2 LDC R75, c[0x0][0x3a8] ;  /* 0x0000ea00ff4bab82 */ /* 0x001e300000000800 */
[----:B------:R-:W2:Y:S01]  /*a460*/  @!P2 LDC R79, c[0x0][0x3a4] ;  /* 0x0000e900ff4fab82 */ /* 0x000ea20000000800 */
[-C--:B-1----:R-:W-:Y:S01]  /*a470*/  @!P3 FMUL R64, R64, R62.reuse ;  /* 0x0000003e4040b220 */ /* 0x082fe20000400000 */
[-C--:B------:R-:W-:Y:S01]  /*a480*/  @!P3 FMUL R65, R65, R62.reuse ;  /* 0x0000003e4141b220 */ /* 0x080fe20000400000 */
[-C--:B------:R-:W-:Y:S01]  /*a490*/  @!P3 FMUL R66, R66, R62.reuse ;  /* 0x0000003e4242b220 */ /* 0x080fe20000400000 */
[----:B------:R-:W-:Y:S01]  /*a4a0*/  @!P3 FMUL R67, R67, R62 ;  /* 0x0000003e4343b220 */ /* 0x000fe20000400000 */
[-C--:B---3--:R-:W-:Y:S01]  /*a4b0*/  @!P3 FFMA R64, R93, R63.reuse, R64 ;  /* 0x0000003f5d40b223 */ /* 0x088fe20000000040 */
[-C--:B------:R-:W-:Y:S01]  /*a4c0*/  @!P3 FFMA R65, R98, R63.reuse, R65 ;  /* 0x0000003f6241b223 */ /* 0x080fe20000000041 */
[-C--:B------:R-:W-:Y:S01]  /*a4d0*/  @!P3 FFMA R66, R91, R63.reuse, R66 ;  /* 0x0000003f5b42b223 */ /* 0x080fe20000000042 */
[----:B------:R-:W-:-:S05]  /*a4e0*/  @!P3 FFMA R67, R96, R63, R67 ;  /* 0x0000003f6043b223 */ /* 0x000fca0000000043 */
[----:B------:R1:W-:Y:S04]  /*a4f0*/  @!P3 STG.E.128 desc[UR8][R76.64+0x80], R64 ;  /* 0x000080404c00b986 */ /* 0x0003e8000c101d08 */
[----:B------:R-:W0:Y:S01]  /*a500*/  @!P2 LDG.E.128 R68, desc[UR8][R84.64+0x80] ;  /* 0x000080085444a981 */ /* 0x000e22000c1e1d00 */
[----:B------:R-:W-:-:S05]  /*a510*/  IMAD R63, R73, R61, RZ ;  /* 0x0000003d493f7224 */ /* 0x000fca00078e02ff */
[----:B------:R-:W-:-:S04]  /*a520*/  IADD3 R63, P3, PT, R63, R72, RZ ;  /* 0x000000483f3f7210 */ /* 0x000fc80007f7e0ff */
[----:B------:R-:W-:Y:S02]  /*a530*/  IADD3.X R74, PT, PT, RZ, RZ, RZ, P3, !PT ;  /* 0x000000ffff4a7210 */ /* 0x000fe40001ffe4ff */
[----:B------:R-:W-:-:S04]  /*a540*/  LEA R62, P3, R63, UR4, 0x2 ;  /* 0x000000043f3e7c11 */ /* 0x000fc8000f8610ff */
[----:B------:R-:W-:Y:S02]  /*a550*/  LEA.HI.X R63, R63, UR5, R74, 0x2, P3 ;  /* 0x000000053f3f7c11 */ /* 0x000fe400098f144a */
[----:B------:R-:W-:-:S13]  /*a560*/  ISETP.GE.U32.OR P3, PT, R73, R60, P0 ;  /* 0x0000003c4900720c */ /* 0x000fda0000766470 */
        /* <DEDUP_REMOVED lines=12> */
[----:B------:R-:W-:-:S05]  /*a630*/  IADD3 R79, PT, PT, R78, 0x21, RZ ;  /* 0x000000214e4f7810 */ /* 0x000fca0007ffe0ff */
[----:B------:R-:W-:-:S05]  /*a640*/  IMAD R75, R79, R61, RZ ;  /* 0x0000003d4f4b7224 */ /* 0x000fca00078e02ff */
[----:B------:R-:W-:-:S04]  /*a650*/  IADD3 R75, P2, PT, R75, R72, RZ ;  /* 0x000000484b4b7210 */ /* 0x000fc80007f5e0ff */
[----:B------:R-:W-:Y:S02]  /*a660*/  IADD3.X R76, PT, PT, RZ, RZ, RZ, P2, !PT ;  /* 0x000000ffff4c7210 */ /* 0x000fe400017fe4ff */
[----:B------:R-:W-:-:S04]  /*a670*/  LEA R74, P2, R75, UR4, 0x2 ;  /* 0x000000044b4a7c11 */ /* 0x000fc8000f8410ff */
[----:B------:R-:W-:Y:S02]  /*a680*/  LEA.HI.X R75, R75, UR5, R76, 0x2, P2 ;  /* 0x000000054b4b7c11 */ /* 0x000fe400090f144c */
[----:B------:R-:W-:Y:S01]  /*a690*/  ISETP.GE.U32.OR P2, PT, R79, R60, P0 ;  /* 0x0000003c4f00720c */ /* 0x000fe20000746470 */
[-C--:B-1----:R-:W-:Y:S01]  /*a6a0*/  @!P3 FMUL R64, R68, R77.reuse ;  /* 0x0000004d4440b220 */ /* 0x082fe20000400000 */
[-C--:B------:R-:W-:Y:S01]  /*a6b0*/  @!P3 FMUL R65, R69, R77.reuse ;  /* 0x0000004d4541b220 */ /* 0x080fe20000400000 */
[-C--:B------:R-:W-:Y:S01]  /*a6c0*/  @!P3 FMUL R66, R70, R77.reuse ;  /* 0x0000004d4642b220 */ /* 0x080fe20000400000 */
[----:B------:R-:W-:Y:S01]  /*a6d0*/  @!P3 FMUL R67, R71, R77 ;  /* 0x0000004d4743b220 */ /* 0x000fe20000400000 */
[-C--:B0-----:R-:W-:Y:S01]  /*a6e0*/  @!P3 FFMA R64, R57, R83.reuse, R64 ;  /* 0x000000533940b223 */ /* 0x081fe20000000040 */
[-C--:B------:R-:W-:Y:S01]  /*a6f0*/  @!P3 FFMA R65, R82, R83.reuse, R65 ;  /* 0x000000535241b223 */ /* 0x080fe20000000041 */
[-C--:B------:R-:W-:Y:S01]  /*a700*/  @!P3 FFMA R66, R55, R83.reuse, R66 ;  /* 0x000000533742b223 */ /* 0x080fe20000000042 */
[----:B------:R-:W-:-:S05]  /*a710*/  @!P3 FFMA R67, R54, R83, R67 ;  /* 0x000000533643b223 */ /* 0x000fca0000000043 */
[----:B------:R-:W0:Y:S01]  /*a720*/  @!P2 LDC R77, c[0x0][0x3a8] ;  /* 0x0000ea00ff4dab82 */ /* 0x000e220000000800 */
[----:B------:R0:W-:Y:S04]  /*a730*/  @!P3 STG.E.128 desc[UR8][R62.64], R64 ;  /* 0x000000403e00b986 */ /* 0x0001e8000c101d08 */
[----:B------:R-:W0:Y:S01]  /*a740*/  @!P2 LDG.E.128 R68, desc[UR8][R74.64] ;  /* 0x000000084a44a981 */ /* 0x000e22000c1e1d00 */
[----:B------:R-:W-:Y:S02]  /*a750*/  IADD3 R57, PT, PT, R78, 0x22, RZ ;  /* 0x000000224e397810 */ /* 0x000fe40007ffe0ff */
[----:B------:R-:W1:Y:S03]  /*a760*/  @!P2 LDC R82, c[0x0][0x3a4] ;  /* 0x0000e900ff52ab82 */ /* 0x000e660000000800 */
[----:B------:R-:W-:-:S05]  /*a770*/  IMAD R55, R57, R61, RZ ;  /* 0x0000003d39377224 */ /* 0x000fca00078e02ff */
[----:B------:R-:W-:-:S04]  /*a780*/  IADD3 R55, P3, PT, R55, R72, RZ ;  /* 0x0000004837377210 */ /* 0x000fc80007f7e0ff */
[----:B------:R-:W-:Y:S02]  /*a790*/  IADD3.X R76, PT, PT, RZ, RZ, RZ, P3, !PT ;  /* 0x000000ffff4c7210 */ /* 0x000fe40001ffe4ff */
[----:B------:R-:W-:-:S04]  /*a7a0*/  LEA R54, P3, R55, UR4, 0x2 ;  /* 0x0000000437367c11 */ /* 0x000fc8000f8610ff */
[----:B------:R-:W-:Y:S02]  /*a7b0*/  LEA.HI.X R55, R55, UR5, R76, 0x2, P3 ;  /* 0x0000000537377c11 */ /* 0x000fe400098f144c */
[----:B------:R-:W-:Y:S01]  /*a7c0*/  ISETP.GE.U32.OR P3, PT, R57, R60, P0 ;  /* 0x0000003c3900720c */ /* 0x000fe20000766470 */
        /* <DEDUP_REMOVED lines=29> */
[----:B------:R-:W0:Y:S03]  /*a9a0*/  @!P2 LDG.E.128 R68, desc[UR8][R76.64] ;  /* 0x000000084c44a981 */ /* 0x000e26000c1e1d00 */
[----:B------:R-:W2:Y:S01]  /*a9b0*/  @!P2 LDC R31, c[0x0][0x3a4] ;  /* 0x0000e900ff1fab82 */ /* 0x000ea20000000800 */
[----:B------:R-:W-:Y:S01]  /*a9c0*/  ISETP.GE.U32.OR P3, PT, R73, R60, P1 ;  /* 0x0000003c4900720c */ /* 0x000fe20000f66470 */
        /* <DEDUP_REMOVED lines=8> */
[----:B------:R-:W0:Y:S01]  /*aa50*/  @!P3 LDC R23, c[0x0][0x3a8] ;  /* 0x0000ea00ff17bb82 */ /* 0x000e220000000800 */
[----:B------:R-:W-:Y:S04]  /*aa60*/  @!P2 STG.E.128 desc[UR8][R76.64], R68 ;  /* 0x000000444c00a986 */ /* 0x000fe8000c101d08 */
[----:B-1----:R-:W0:Y:S03]  /*aa70*/  @!P3 LDG.E.128 R64, desc[UR8][R62.64+0x80] ;  /* 0x000080083e40b981 */ /* 0x002e26000c1e1d00 */
[----:B------:R-:W1:Y:S01]  /*aa80*/  @!P3 LDC R31, c[0x0][0x3a4] ;  /* 0x0000e900ff1fbb82 */ /* 0x000e620000000800 */
        /* <DEDUP_REMOVED lines=10> */
[----:B------:R-:W-:Y:S04]  /*ab30*/  @!P3 STG.E.128 desc[UR8][R62.64+0x80], R64 ;  /* 0x000080403e00b986 */ /* 0x000fe8000c101d08 */
[----:B------:R-:W0:Y:S03]  /*ab40*/  @!P2 LDG.E.128 R36, desc[UR8][R74.64+0x80] ;  /* 0x000080084a24a981 */ /* 0x000e26000c1e1d00 */
        /* <DEDUP_REMOVED lines=14> */
[----:B------:R-:W-:Y:S02]  /*ac30*/  ISETP.GE.U32.OR P2, PT, R29, R60, P1 ;  /* 0x0000003c1d00720c */ /* 0x000fe40000f46470 */
[----:B-1----:R-:W-:-:S11]  /*ac40*/  IADD3 R37, PT, PT, R78, 0x30, RZ ;  /* 0x000000304e257810 */ /* 0x002fd60007ffe0ff */
        /* <DEDUP_REMOVED lines=18> */
[----:B------:R-:W3:Y:S01]  /*ad70*/  @!P3 LDC R36, c[0x0][0x3a4] ;  /* 0x0000e900ff24bb82 */ /* 0x000ee20000000800 */
        /* <DEDUP_REMOVED lines=8> */
[----:B------:R-:W0:Y:S04]  /*ae00*/  @!P3 LDC R25, c[0x0][0x3a8] ;  /* 0x0000ea00ff19bb82 */ /* 0x000e280000000800 */
[----:B------:R1:W-:Y:S04]  /*ae10*/  @!P2 STG.E.128 desc[UR8][R76.64+0x80], R28 ;  /* 0x0000801c4c00a986 */ /* 0x0003e8000c101d08 */
[----:B--2---:R-:W0:Y:S01]  /*ae20*/  @!P3 LDG.E.128 R32, desc[UR8][R26.64] ;  /* 0x000000081a20b981 */ /* 0x004e22000c1e1d00 */
        /* <DEDUP_REMOVED lines=8> */
[----:B------:R-:W2:Y:S01]  /*aeb0*/  @!P2 LDC R15, c[0x0][0x3a8] ;  /* 0x0000ea00ff0fab82 */ /* 0x000ea20000000800 */
[-C--:B0-----:R-:W-:Y:S01]  /*aec0*/  @!P3 FMUL R32, R32, R25.reuse ;  /* 0x000000192020b220 */ /* 0x081fe20000400000 */
[-C--:B------:R-:W-:Y:S01]  /*aed0*/  @!P3 FMUL R33, R33, R25.reuse ;  /* 0x000000192121b220 */ /* 0x080fe20000400000 */
[-C--:B------:R-:W-:Y:S01]  /*aee0*/  @!P3 FMUL R34, R34, R25.reuse ;  /* 0x000000192222b220 */ /* 0x080fe20000400000 */
[----:B------:R-:W-:Y:S01]  /*aef0*/  @!P3 FMUL R35, R35, R25 ;  /* 0x000000192323b220 */ /* 0x000fe20000400000 */
[-C--:B---3--:R-:W-:Y:S01]  /*af00*/  @!P3 FFMA R32, R13, R36.reuse, R32 ;  /* 0x000000240d20b223 */ /* 0x088fe20000000020 */
[-C--:B------:R-:W-:Y:S01]  /*af10*/  @!P3 FFMA R33, R20, R36.reuse, R33 ;  /* 0x000000241421b223 */ /* 0x080fe20000000021 */
[-C--:B------:R-:W-:Y:S01]  /*af20*/  @!P3 FFMA R34, R5, R36.reuse, R34 ;  /* 0x000000240522b223 */ /* 0x080fe20000000022 */
[----:B------:R-:W-:Y:S01]  /*af30*/  @!P3 FFMA R35, R18, R36, R35 ;  /* 0x000000241223b223 */ /* 0x000fe20000000023 */
[----:B------:R-:W0:Y:S04]  /*af40*/  @!P2 LDC R20, c[0x0][0x3a4] ;  /* 0x0000e900ff14ab82 */ /* 0x000e280000000800 */
[----:B------:R3:W-:Y:S04]  /*af50*/  @!P3 STG.E.128 desc[UR8][R26.64], R32 ;  /* 0x000000201a00b986 */ /* 0x0007e8000c101d08 */
[----:B-1----:R-:W2:Y:S01]  /*af60*/  @!P2 LDG.E.128 R28, desc[UR8][R22.64] ;  /* 0x00000008161ca981 */ /* 0x002ea2000c1e1d00 */
[----:B------:R-:W-:-:S05]  /*af70*/  IMAD R5, R39, R61, RZ ;  /* 0x0000003d27057224 */ /* 0x000fca00078e02ff */
[----:B------:R-:W-:-:S04]  /*af80*/  IADD3 R5, P3, PT, R5, R72, RZ ;  /* 0x0000004805057210 */ /* 0x000fc80007f7e0ff */
[----:B------:R-:W-:Y:S02]  /*af90*/  IADD3.X R18, PT, PT, RZ, RZ, RZ, P3, !PT ;  /* 0x000000ffff127210 */ /* 0x000fe40001ffe4ff */
[----:B------:R-:W-:-:S04]  /*afa0*/  LEA R24, P3, R5, UR4, 0x2 ;  /* 0x0000000405187c11 */ /* 0x000fc8000f8610ff */
[----:B------:R-:W-:Y:S02]  /*afb0*/  LEA.HI.X R25, R5, UR5, R18, 0x2, P3 ;  /* 0x0000000505197c11 */ /* 0x000fe400098f1412 */
[----:B------:R-:W-:Y:S01]  /*afc0*/  ISETP.GE.U32.OR P3, PT, R39, R60, P0 ;  /* 0x0000003c2700720c */ /* 0x000fe20000766470 */
[-C--:B--2---:R-:W-:Y:S01]  /*afd0*/  @!P2 FMUL R5, R28, R15.reuse ;  /* 0x0000000f1c05a220 */ /* 0x084fe20000400000 */
        /* <DEDUP_REMOVED lines=9> */
[----:B---3--:R-:W0:Y:S03]  /*b070*/  @!P3 LDG.E.128 R32, desc[UR8][R24.64] ;  /* 0x000000081820b981 */ /* 0x008e26000c1e1d00 */
[----:B------:R-:W2:Y:S01]  /*b080*/  @!P3 LDC R16, c[0x0][0x3a4] ;  /* 0x0000e900ff10bb82 */ /* 0x000ea20000000800 */
[----:B------:R-:W-:-:S04]  /*b090*/  IADD3 R5, PT, PT, R78, 0x33, RZ ;  /* 0x000000334e057810 */ /* 0x000fc80007ffe0ff */
[C---:B------:R-:W-:Y:S01]  /*b0a0*/  ISETP.GE.U32.OR P0, PT, R5.reuse, R60, P0 ;  /* 0x0000003c0500720c */ /* 0x040fe20000706470 */
[----:B------:R-:W-:-:S05]  /*b0b0*/  IMAD R61, R5, R61, RZ ;  /* 0x0000003d053d7224 */ /* 0x000fca00078e02ff */
[----:B------:R-:W-:-:S04]  /*b0c0*/  IADD3 R72, P2, PT, R61, R72, RZ ;  /* 0x000000483d487210 */ /* 0x000fc80007f5e0ff */
[----:B------:R-:W-:Y:S02]  /*b0d0*/  IADD3.X R13, PT, PT, RZ, RZ, RZ, P2, !PT ;  /* 0x000000ffff0d7210 */ /* 0x000fe400017fe4ff */
[----:B------:R-:W-:-:S04]  /*b0e0*/  LEA R14, P2, R72, UR4, 0x2 ;  /* 0x00000004480e7c11 */ /* 0x000fc8000f8410ff */
[----:B------:R-:W-:Y:S01]  /*b0f0*/  LEA.HI.X R15, R72, UR5, R13, 0x2, P2 ;  /* 0x00000005480f7c11 */ /* 0x000fe200090f140d */
        /* <DEDUP_REMOVED lines=9> */
[----:B------:R-:W-:Y:S04]  /*b190*/  @!P3 STG.E.128 desc[UR8][R24.64], R32 ;  /* 0x000000201800b986 */ /* 0x000fe8000c101d08 */
[----:B------:R-:W0:Y:S01]  /*b1a0*/  @!P0 LDG.E.128 R16, desc[UR8][R14.64] ;  /* 0x000000080e108981 */ /* 0x000e22000c1e1d00 */
        /* <DEDUP_REMOVED lines=11> */
[----:B------:R2:W-:Y:S04]  /*b260*/  @!P0 STG.E.128 desc[UR8][R14.64], R16 ;  /* 0x000000100e008986 */ /* 0x0005e8000c101d08 */
        /* <DEDUP_REMOVED lines=14> */
[----:B------:R-:W3:Y:S01]  /*b350*/  @!P0 LDC R2, c[0x0][0x3a4] ;  /* 0x0000e900ff028b82 */ /* 0x000ee20000000800 */
[----:B------:R-:W-:Y:S01]  /*b360*/  ISETP.GE.U32.OR P2, PT, R39, R60, P1 ;  /* 0x0000003c2700720c */ /* 0x000fe20000f46470 */
[-C--:B0-----:R-:W-:Y:S01]  /*b370*/  @!P0 FMUL R8, R8, R0.reuse ;  /* 0x0000000008088220 */ /* 0x081fe20000400000 */
[-C--:B------:R-:W-:Y:S01]  /*b380*/  @!P0 FMUL R9, R9, R0.reuse ;  /* 0x0000000009098220 */ /* 0x080fe20000400000 */
[-C--:B------:R-:W-:Y:S01]  /*b390*/  @!P0 FMUL R10, R10, R0.reuse ;  /* 0x000000000a0a8220 */ /* 0x080fe20000400000 */
[----:B------:R-:W-:Y:S01]  /*b3a0*/  @!P0 FMUL R11, R11, R0 ;  /* 0x000000000b0b8220 */ /* 0x000fe20000400000 */
[-C--:B---3--:R-:W-:Y:S01]  /*b3b0*/  @!P0 FFMA R8, R49, R2.reuse, R8 ;  /* 0x0000000231088223 */ /* 0x088fe20000000008 */
[-C--:B------:R-:W-:Y:S01]  /*b3c0*/  @!P0 FFMA R9, R50, R2.reuse, R9 ;  /* 0x0000000232098223 */ /* 0x080fe20000000009 */
[-C--:B------:R-:W-:Y:S01]  /*b3d0*/  @!P0 FFMA R10, R47, R2.reuse, R10 ;  /* 0x000000022f0a8223 */ /* 0x080fe2000000000a */
[----:B------:R-:W-:-:S05]  /*b3e0*/  @!P0 FFMA R11, R58, R2, R11 ;  /* 0x000000023a0b8223 */ /* 0x000fca000000000b */
[----:B------:R-:W0:Y:S01]  /*b3f0*/  @!P2 LDC R0, c[0x0][0x3a8] ;  /* 0x0000ea00ff00ab82 */ /* 0x000e220000000800 */
[----:B------:R1:W-:Y:S04]  /*b400*/  @!P0 STG.E.128 desc[UR8][R22.64+0x80], R8 ;  /* 0x0000800816008986 */ /* 0x0003e8000c101d08 */
[----:B--2---:R-:W0:Y:S03]  /*b410*/  @!P2 LDG.E.128 R16, desc[UR8][R24.64+0x80] ;  /* 0x000080081810a981 */ /* 0x004e26000c1e1d00 */
        /* <DEDUP_REMOVED lines=10> */
[----:B------:R1:W-:Y:S01]  /*b4c0*/  @!P2 STG.E.128 desc[UR8][R24.64+0x80], R16 ;  /* 0x000080101800a986 */ /* 0x0003e2000c101d08 */
[----:B------:R-:W-:Y:S05]  /*b4d0*/  @P1 EXIT ;  /* 0x000000000000194d */ /* 0x000fea0003800000 */
[----:B------:R-:W2:Y:S01]  /*b4e0*/  LDG.E.128 R4, desc[UR8][R14.64+0x80] ;  /* 0x000080080e047981 */ /* 0x000ea2000c1e1d00 */
[----:B------:R-:W2:Y:S01]  /*b4f0*/  LDCU UR4, c[0x0][0x3a8] ;  /* 0x00007500ff0477ac */ /* 0x000ea20008000800 */
[----:B------:R-:W0:Y:S01]  /*b500*/  LDCU UR5, c[0x0][0x3a4] ;  /* 0x00007480ff0577ac */ /* 0x000e220008000800 */
[----:B--2---:R-:W-:Y:S01]  /*b510*/  FMUL R4, R4, UR4 ;  /* 0x0000000404047c20 */ /* 0x004fe20008400000 */
[----:B------:R-:W-:Y:S01]  /*b520*/  FMUL R5, R5, UR4 ;  /* 0x0000000405057c20 */ /* 0x000fe20008400000 */
[----:B------:R-:W-:Y:S01]  /*b530*/  FMUL R6, R6, UR4 ;  /* 0x0000000406067c20 */ /* 0x000fe20008400000 */
[----:B------:R-:W-:Y:S01]  /*b540*/  FMUL R7, R7, UR4 ;  /* 0x0000000407077c20 */ /* 0x000fe20008400000 */
[----:B0-----:R-:W-:Y:S01]  /*b550*/  FFMA R4, R59, UR5, R4 ;  /* 0x000000053b047c23 */ /* 0x001fe20008000004 */
[----:B------:R-:W-:Y:S01]  /*b560*/  FFMA R5, R88, UR5, R5 ;  /* 0x0000000558057c23 */ /* 0x000fe20008000005 */
[----:B------:R-:W-:Y:S01]  /*b570*/  FFMA R6, R81, UR5, R6 ;  /* 0x0000000551067c23 */ /* 0x000fe20008000006 */
[----:B------:R-:W-:-:S05]  /*b580*/  FFMA R7, R90, UR5, R7 ;  /* 0x000000055a077c23 */ /* 0x000fca0008000007 */
[----:B------:R-:W-:Y:S01]  /*b590*/  STG.E.128 desc[UR8][R14.64+0x80], R4 ;  /* 0x000080040e007986 */ /* 0x000fe2000c101d08 */
[----:B------:R-:W-:Y:S05]  /*b5a0*/  EXIT ;  /* 0x000000000000794d */ /* 0x000fea0003800000 */
.L_x_2:
[----:B------:R-:W-:-:S00]  /*b5b0*/  BRA `(.L_x_2) ;  /* 0xfffffffc00fc7947 */ /* 0x000fc0000383ffff */
[----:B------:R-:W-:-:S00]  /*b5c0*/  NOP ;  /* 0x0000000000007918 */ /* 0x000fc00000000000 */
        /* <DEDUP_REMOVED lines=11> */
.L_x_17:


//--------------------- .text._Z16gemm_cuda_kernelIfLi16ELi4ELi2ELi2ELi2ELi4ELi8ELi4ELi4ELb1EEvPT_PKS0_S3_iiiS0_S0_ --------------------------
	.section	.text._Z16gemm_cuda_kernelIfLi16ELi4ELi2ELi2ELi2ELi4ELi8ELi4ELi4ELb1EEvPT_PKS0_S3_iiiS0_S0_,"ax",@progbits
	.align	128
        .global         _Z16gemm_cuda_kernelIfLi16ELi4ELi2ELi2ELi2ELi4ELi8ELi4ELi4ELb1EEvPT_PKS0_S3_iiiS0_S0_
        .type           _Z16gemm_cuda_kernelIfLi16ELi4ELi2ELi2ELi2ELi4ELi8ELi4ELi4ELb1EEvPT_PKS0_S3_iiiS0_S0_,@function
        .size           _Z16gemm_cuda_kernelIfLi16ELi4ELi2ELi2ELi2ELi4ELi8ELi4ELi4ELb1EEvPT_PKS0_S3_iiiS0_S0_,(.L_x_18 - _Z16gemm_cuda_kernelIfLi16ELi4ELi2ELi2ELi2ELi4ELi8ELi4ELi4ELb1EEvPT_PKS0_S3_iiiS0_S0_)
        .other          _Z16gemm_cuda_kernelIfLi16ELi4ELi2ELi2ELi2ELi4ELi8ELi4ELi4ELb1EEvPT_PKS0_S3_iiiS0_S0_,@"STO_CUDA_ENTRY STV_DEFAULT"
_Z16gemm_cuda_kernelIfLi16ELi4ELi2ELi2ELi2ELi4ELi8ELi4ELi4ELb1EEvPT_PKS0_S3_iiiS0_S0_:
.text._Z16gemm_cuda_kernelIfLi16ELi4ELi2ELi2ELi2ELi4ELi8ELi4ELi4ELb1EEvPT_PKS0_S3_iiiS0_S0_:
        /* <DEDUP_REMOVED lines=32> */
[----:B------:R-:W-:Y:S01]  /*0200*/  MOV R88, RZ ;  /* 0x000000ff00587202 */ /* 0x000fe20000000f00 */
[----:B0-----:R-:W-:Y:S01]  /*0210*/  IMAD R93, R89, UR9, RZ ;  /* 0x00000009595d7c24 */ /* 0x001fe2000f8e02ff */
[----:B------:R-:W-:Y:S02]  /*0220*/  MOV R92, RZ ;  /* 0x000000ff005c7202 */ /* 0x000fe40000000f00 */
[----:B------:R-:W-:-:S02]  /*0230*/  CS2R R24, SRZ ;  /* 0x0000000000187805 */ /* 0x000fc4000001ff00 */
[----:B------:R-:W-:Y:S02]  /*0240*/  MOV R96, RZ ;  /* 0x000000ff00607202 */ /* 0x000fe40000000f00 */
[----:B------:R-:W-:Y:S02]  /*0250*/  CS2R R22, SRZ ;  /* 0x0000000000167805 */ /* 0x000fe4000001ff00 */
[----:B------:R-:W-:Y:S02]  /*0260*/  SHF.L.U32 R95, R93, 0x7, RZ ;  /* 0x000000075d5f7819 */ /* 0x000fe400000006ff */
[----:B------:R-:W-:Y:S02]  /*0270*/  CS2R R56, SRZ ;  /* 0x0000000000387805 */ /* 0x000fe4000001ff00 */
[----:B------:R-:W-:Y:S02]  /*0280*/  CS2R R26, SRZ ;  /* 0x00000000001a7805 */ /* 0x000fe4000001ff00 */
[----:B------:R-:W-:-:S02]  /*0290*/  MOV R58, RZ ;  /* 0x000000ff003a7202 */ /* 0x000fc40000000f00 */
[----:B------:R-:W-:-:S04]  /*02a0*/  IADD3 R0, PT, PT, R95, UR9, RZ ;  /* 0x000000095f007c10 */ /* 0x000fc8000fffe0ff */
[----:B------:R-:W-:Y:S01]  /*02b0*/  ISETP.GE.U32.AND P0, PT, R95, R0, PT ;  /* 0x000000005f00720c */ /* 0x000fe20003f06070 */
[----:B------:R-:W-:-:S12]  /*02c0*/  HFMA2 R0, -RZ, RZ, 0, 0 ;  /* 0x00000000ff007431 */ /* 0x000fd800000001ff */
[----:B-12---:R-:W-:Y:S05]  /*02d0*/  @P0 BRA `(.L_x_3) ;  /* 0x0000004800500947 */ /* 0x006fea0003800000 */
[----:B------:R-:W0:Y:S01]  /*02e0*/  S2R R99, SR_TID.X ;  /* 0x0000000000637919 */ /* 0x000e220000002100 */
[----:B------:R-:W-:Y:S01]  /*02f0*/  SHF.L.U32 R97, R91, 0x7, RZ ;  /* 0x000000075b617819 */ /* 0x000fe200000006ff */
[----:B------:R-:W1:Y:S01]  /*0300*/  LDCU.64 UR14, c[0x0][0x388] ;  /* 0x00007100ff0e77ac */ /* 0x000e620008000a00 */
[----:B------:R-:W-:Y:S01]  /*0310*/  MOV R12, RZ ;  /* 0x000000ff000c7202 */ /* 0x000fe20000000f00 */
[----:B------:R-:W2:Y:S01]  /*0320*/  LDCU.64 UR12, c[0x0][0x390] ;  /* 0x00007200ff0c77ac */ /* 0x000ea20008000a00 */
[----:B------:R-:W-:Y:S01]  /*0330*/  UMOV UR4, URZ ;  /* 0x000000ff00047c82 */ /* 0x000fe20008000000 */
[----:B------:R-:W-:-:S05]  /*0340*/  UMOV UR5, 0x1 ;  /* 0x0000000100057882 */ /* 0x000fca0000000000 */
.L_x_4:
[----:B0-----:R-:W-:Y:S01]  /*0350*/  SHF.R.U32.HI R39, RZ, 0x2, R99 ;  /* 0x00000002ff277819 */ /* 0x001fe20000011663 */
[----:B------:R-:W0:Y:S01]  /*0360*/  LDC R100, c[0x0][0x39c] ;  /* 0x0000e700ff647b82 */ /* 0x000e220000000800 */
[C---:B------:R-:W-:Y:S02]  /*0370*/  SHF.L.U32 R101, R99.reuse, 0x4, RZ ;  /* 0x0000000463657819 */ /* 0x040fe400000006ff */
[----:B------:R-:W-:Y:S01]  /*0380*/  LOP3.LUT R33, R99, 0x100, RZ, 0xfc, !PT ;  /* 0x0000010063217812 */ /* 0x000fe200078efcff */
[----:B------:R-:W-:Y:S01]  /*0390*/  IMAD R28, R39, UR9, RZ ;  /* 0x00000009271c7c24 */ /* 0x000fe2000f8e02ff */
[----:B------:R-:W-:Y:S02]  /*03a0*/  LOP3.LUT R34, R101, 0x30, RZ, 0xc0, !PT ;  /* 0x0000003065227812 */ /* 0x000fe400078ec0ff */
[----:B------:R-:W-:Y:S02]  /*03b0*/  SHF.R.U32.HI R38, RZ, 0x2, R33 ;  /* 0x00000002ff267819 */ /* 0x000fe40000011621 */
[----:B-1----:R-:W-:-:S02]  /*03c0*/  IADD3 R34, P0, PT, R34, UR14, RZ ;  /* 0x0000000e22227c10 */ /* 0x002fc4000ff1e0ff */
[----:B------:R-:W-:Y:S02]  /*03d0*/  SHF.R.S32.HI R32, RZ, 0x1f, R95 ;  /* 0x0000001fff207819 */ /* 0x000fe4000001145f */
[----:B------:R-:W-:Y:S01]  /*03e0*/  IADD3 R29, P1, PT, R28, R95, RZ ;  /* 0x0000005f1c1d7210 */ /* 0x000fe20007f3e0ff */
[----:B------:R-:W-:Y:S01]  /*03f0*/  IMAD R40, R38, UR9, RZ ;  /* 0x0000000926287c24 */ /* 0x000fe2000f8e02ff */
[----:B------:R-:W-:Y:S02]  /*0400*/  IADD3.X R36, PT, PT, RZ, UR15, RZ, P0, !PT ;  /* 0x0000000fff247c10 */ /* 0x000fe400087fe4ff */
[----:B------:R-:W-:Y:S02]  /*0410*/  IADD3.X R30, PT, PT, RZ, R32, RZ, P1, !PT ;  /* 0x00000020ff1e7210 */ /* 0x000fe40000ffe4ff */
[----:B------:R-:W-:-:S04]  /*0420*/  LEA R28, P0, R29, R34, 0x2 ;  /* 0x000000221d1c7211 */ /* 0x000fc800078010ff */
[----:B------:R-:W-:Y:S02]  /*0430*/  LEA.HI.X R29, R29, R36, R30, 0x2, P0 ;  /* 0x000000241d1d7211 */ /* 0x000fe400000f141e */
[----:B------:R-:W-:Y:S02]  /*0440*/  IADD3 R41, P0, PT, R40, R95, RZ ;  /* 0x0000005f28297210 */ /* 0x000fe40007f1e0ff */
[----:B------:R-:W-:Y:S02]  /*0450*/  SHF.R.U32.HI R37, RZ, 0x5, R99 ;  /* 0x00000005ff257819 */ /* 0x000fe40000011663 */
[----:B------:R-:W-:Y:S01]  /*0460*/  IADD3.X R40, PT, PT, RZ, R32, RZ, P0, !PT ;  /* 0x00000020ff287210 */ /* 0x000fe200007fe4ff */
[----:B------:R-:W1:Y:S01]  /*0470*/  S2UR UR7, SR_CgaCtaId ;  /* 0x00000000000779c3 */ /* 0x000e620000008800 */
[----:B------:R-:W-:Y:S02]  /*0480*/  LEA R32, P0, R41, R34, 0x2 ;  /* 0x0000002229207211 */ /* 0x000fe400078010ff */
[----:B------:R-:W-:Y:S01]  /*0490*/  SHF.R.U32.HI R35, RZ, 0x5, R33 ;  /* 0x00000005ff237819 */ /* 0x000fe20000011621 */
[----:B0-----:R-:W-:Y:S01]  /*04a0*/  IMAD R34, R37, R100, RZ ;  /* 0x0000006425227224 */ /* 0x001fe200078e02ff */
[----:B------:R-:W-:Y:S01]  /*04b0*/  LEA.HI.X R33, R41, R36, R40, 0x2, P0 ;  /* 0x0000002429217211 */ /* 0x000fe200000f1428 */
[----:B------:R-:W-:Y:S01]  /*04c0*/  UMOV UR6, 0x400 ;  /* 0x0000040000067882 */ /* 0x000fe20000000000 */
[----:B------:R-:W-:Y:S01]  /*04d0*/  LOP3.LUT R40, R101, 0x1f0, RZ, 0xc0, !PT ;  /* 0x000001f065287812 */ /* 0x000fe200078ec0ff */
[----:B------:R-:W-:Y:S01]  /*04e0*/  IMAD R36, R35, R100, RZ ;  /* 0x0000006423247224 */ /* 0x000fe200078e02ff */
[----:B------:R-:W-:Y:S01]  /*04f0*/  IADD3 R35, P2, PT, R34, R97, RZ ;  /* 0x0000006122237210 */ /* 0x000fe20007f5e0ff */
[----:B------:R-:W3:Y:S01]  /*0500*/  LDG.E.128 R28, desc[UR10][R28.64] ;  /* 0x0000000a1c1c7981 */ /* 0x000ee2000c1e1d00 */
[----:B------:R-:W-:-:S02]  /*0510*/  SHF.R.S32.HI R34, RZ, 0x1f, R97 ;  /* 0x0000001fff227819 */ /* 0x000fc40000011461 */
[----:B------:R-:W-:Y:S02]  /*0520*/  IADD3 R41, P1, PT, R36, R97, RZ ;  /* 0x0000006124297210 */ /* 0x000fe40007f3e0ff */
[----:B--2---:R-:W-:Y:S02]  /*0530*/  IADD3 R40, P0, PT, R40, UR12, RZ ;  /* 0x0000000c28287c10 */ /* 0x004fe4000ff1e0ff */
[-C--:B------:R-:W-:Y:S02]  /*0540*/  IADD3.X R42, PT, PT, RZ, R34.reuse, RZ, P2, !PT ;  /* 0x00000022ff2a7210 */ /* 0x080fe400017fe4ff */
[----:B------:R-:W-:Y:S02]  /*0550*/  IADD3.X R43, PT, PT, RZ, R34, RZ, P1, !PT ;  /* 0x00000022ff2b7210 */ /* 0x000fe40000ffe4ff */
[-C--:B------:R-:W-:Y:S02]  /*0560*/  LEA R36, P2, R35, R40.reuse, 0x2 ;  /* 0x0000002823247211 */ /* 0x080fe400078410ff */
[----:B------:R-:W-:Y:S01]  /*0570*/  LEA R40, P1, R41, R40, 0x2 ;  /* 0x0000002829287211 */ /* 0x000fe200078210ff */
[----:B-1----:R-:W-:Y:S01]  /*0580*/  ULEA UR6, UR7, UR6, 0x18 ;  /* 0x0000000607067291 */ /* 0x002fe2000f8ec0ff */
[----:B------:R-:W-:-:S04]  /*0590*/  IADD3.X R34, PT, PT, RZ, UR13, RZ, P0, !PT ;  /* 0x0000000dff227c10 */ /* 0x000fc800087fe4ff */
[-C--:B------:R-:W-:Y:S02]  /*05a0*/  LEA.HI.X R37, R35, R34.reuse, R42, 0x2, P2 ;  /* 0x0000002223257211 */ /* 0x080fe400010f142a */
[----:B------:R-:W-:Y:S02]  /*05b0*/  LEA.HI.X R41, R41, R34, R43, 0x2, P1 ;  /* 0x0000002229297211 */ /* 0x000fe400008f142b */
[----:B------:R-:W-:Y:S02]  /*05c0*/  SHF.L.U32 R34, R99, 0x9, RZ ;  /* 0x0000000963227819 */ /* 0x000fe400000006ff */
[----:B------:R-:W-:Y:S02]  /*05d0*/  MOV R35, UR4 ;  /* 0x0000000400237c02 */ /* 0x000fe40008000f00 */
[----:B------:R-:W-:-:S04]  /*05e0*/  LOP3.LUT R34, R34, 0x600, RZ, 0xc0, !PT ;  /* 0x0000060022227812 */ /* 0x000fc800078ec0ff */
[----:B------:R-:W-:Y:S02]  /*05f0*/  LEA R42, R35, R34, 0xb ;  /* 0x00000022232a7211 */ /* 0x000fe400078e58ff */
[----:B------:R-:W2:Y:S02]  /*0600*/  LDG.E.128 R32, desc[UR10][R32.64] ;  /* 0x0000000a20207981 */ /* 0x000ea4000c1e1d00 */
[C---:B------:R-:W-:Y:S02]  /*0610*/  LOP3.LUT R39, R42.reuse, R39, RZ, 0xfc, !PT ;  /* 0x000000272a277212 */ /* 0x040fe400078efcff */
[----:B------:R-:W-:Y:S02]  /*0620*/  LOP3.LUT R45, R42, R38, RZ, 0xfc, !PT ;  /* 0x000000262a2d7212 */ /* 0x000fe400078efcff */
[----:B------:R-:W-:Y:S01]  /*0630*/  LEA R44, R39, UR6, 0x2 ;  /* 0x00000006272c7c11 */ /* 0x000fe2000f8e10ff */
[----:B------:R-:W4:Y:S04]  /*0640*/  LDG.E.128 R40, desc[UR10][R40.64] ;  /* 0x0000000a28287981 */ /* 0x000f28000c1e1d00 */
[----:B------:R-:W5:Y:S01]  /*0650*/  LDG.E.128 R36, desc[UR10][R36.64] ;  /* 0x0000000a24247981 */ /* 0x000f62000c1e1d00 */
[----:B------:R-:W-:-:S02]  /*0660*/  ULEA UR8, UR4, UR6, 0xd ;  /* 0x0000000604087291 */ /* 0x000fc4000f8e68ff */
[----:B------:R-:W-:Y:S01]  /*0670*/  LEA R102, R45, UR6, 0x2 ;  /* 0x000000062d667c11 */ /* 0x000fe2000f8e10ff */
[----:B------:R-:W-:-:S04]  /*0680*/  USHF.L.U32 UR7, UR5, 0xd, URZ ;  /* 0x0000000d05077899 */ /* 0x000fc800080006ff */
[----:B------:R-:W-:Y:S01]  /*0690*/  ULOP3.LUT UR7, UR7, 0x2000, URZ, 0x3c, !UPT ;  /* 0x0000200007077892 */ /* 0x000fe2000f8e3cff */
[----:B------:R-:W-:-:S03]  /*06a0*/  SHF.L.U32 R59, R99, 0x1, RZ ;  /* 0x00000001633b7819 */ /* 0x000fc600000006ff */
[----:B------:R-:W-:Y:S01]  /*06b0*/  UIADD3 UR7, UPT, UPT, UR6, UR7, URZ ;  /* 0x0000000706077290 */ /* 0x000fe2000fffe0ff */
[----:B------:R-:W-:Y:S01]  /*06c0*/  LOP3.LUT R59, R59, 0x1b0, RZ, 0xc0, !PT ;  /* 0x000001b03b3b7812 */ /* 0x000fe200078ec0ff */
[----:B---3--:R0:W-:Y:S04]  /*06d0*/  STS [R44], R28 ;  /* 0x0000001c2c007388 */ /* 0x0081e80000000800 */
[----:B------:R-:W-:Y:S04]  /*06e0*/  STS [R44+0x200], R29 ;  /* 0x0002001d2c007388 */ /* 0x000fe80000000800 */
[----:B------:R-:W-:Y:S04]  /*06f0*/  STS [R44+0x400], R30 ;  /* 0x0004001e2c007388 */ /* 0x000fe80000000800 */
[----:B------:R-:W-:Y:S01]  /*0700*/  STS [R44+0x600], R31 ;  /* 0x0006001f2c007388 */ /* 0x000fe20000000800 */
[----:B0-----:R-:W-:-:S03]  /*0710*/  SHF.L.U32 R28, R99, 0x3, RZ ;  /* 0x00000003631c7819 */ /* 0x001fc600000006ff */
[----:B--2---:R0:W-:Y:S04]  /*0720*/  STS [R102], R32 ;  /* 0x0000002066007388 */ /* 0x0041e80000000800 */
[----:B------:R-:W-:Y:S04]  /*0730*/  STS [R102+0x200], R33 ;  /* 0x0002002166007388 */ /* 0x000fe80000000800 */
[----:B------:R-:W-:Y:S04]  /*0740*/  STS [R102+0x400], R34 ;  /* 0x0004002266007388 */ /* 0x000fe80000000800 */
[----:B------:R-:W-:Y:S04]  /*0750*/  STS [R102+0x600], R35 ;  /* 0x0006002366007388 */ /* 0x000fe80000000800 */
[----:B-----5:R-:W-:Y:S04]  /*0760*/  STS.128 [R101+UR8+0x4000], R36 ;  /* 0x0040002465007988 */ /* 0x020fe80008000c08 */
[----:B----4-:R-:W-:Y:S01]  /*0770*/  STS.128 [R101+UR8+0x5000], R40 ;  /* 0x0050002865007988 */ /* 0x010fe20008000c08 */
[----:B------:R-:W-:Y:S01]  /*0780*/  BAR.SYNC.DEFER_BLOCKING 0x0 ;  /* 0x0000000000007b1d */ /* 0x000fe20000010000 */
[----:B------:R-:W-:-:S04]  /*0790*/  LOP3.LUT R28, R28, 0x100, RZ, 0xc0, !PT ;  /* 0x000001001c1c7812 */ /* 0x000fc800078ec0ff */
[----:B0-----:R-:W-:Y:S02]  /*07a0*/  LOP3.LUT R32, R28, 0x70, R101, 0xf8, !PT ;  /* 0x000000701c207812 */ /* 0x001fe400078ef865 */
[----:B------:R-:W-:Y:S04]  /*07b0*/  LDS.128 R28, [R59+UR7] ;  /* 0x000000073b1c7984 */ /* 0x000fe80008000c00 */
[----:B------:R-:W0:Y:S04]  /*07c0*/  LDS.128 R44, [R32+UR7+0x4000] ;  /* 0x00400007202c7984 */ /* 0x000e280008000c00 */
[----:B------:R-:W1:Y:S04]  /*07d0*/  LDS.128 R48, [R32+UR7+0x4080] ;  /* 0x0040800720307984 */ /* 0x000e680008000c00 */
[----:B------:R-:W2:Y:S01]  /*07e0*/  LDS.128 R52, [R59+UR7+0x40] ;  /* 0x000040073b347984 */ /* 0x000ea20008000c00 */
        /* <DEDUP_REMOVED lines=17> */
[----:B------:R-:W-:Y:S01]  /*0900*/  FFMA R85, R28, R46, R85 ;  /* 0x0000002e1c557223 */ /* 0x000fe20000000055 */
[C---:B------:R-:W-:Y:S01]  /*0910*/  FFMA R81, R30.reuse, R44, R81 ;  /* 0x0000002c1e517223 */ /* 0x040fe20000000051 */
[----:B------:R-:W-:Y:S01]  /*0920*/  FFMA R79, R30, R46, R79 ;  /* 0x0000002e1e4f7223 */ /* 0x000fe2000000004f */
[C---:B--2---:R-:W-:Y:S01]  /*0930*/  FFMA R29, R44.reuse, R52, R11 ;  /* 0x000000342c1d7223 */ /* 0x044fe2000000000b */
[CC--:B------:R-:W-:Y:S01]  /*0940*/  FFMA R2, R44.reuse, R53.reuse, R2 ;  /* 0x000000352c027223 */ /* 0x0c0fe20000000002 */
[----:B------:R-:W-:Y:S01]  /*0950*/  FFMA R31, R44, R54, R15 ;  /* 0x000000362c1f7223 */ /* 0x000fe2000000000f */
[C---:B------:R-:W-:Y:S01]  /*0960*/  FFMA R35, R46.reuse, R52, R5 ;  /* 0x000000342e237223 */ /* 0x040fe20000000005 */
[C---:B------:R-:W-:Y:S01]  /*0970*/  FFMA R0, R46.reuse, R53, R0 ;  /* 0x000000352e007223 */ /* 0x040fe20000000000 */
[----:B------:R-:W-:Y:S01]  /*0980*/  FFMA R3, R46, R54, R3 ;  /* 0x000000362e037223 */ /* 0x000fe20000000003 */
[C---:B------:R-:W-:Y:S01]  /*0990*/  FFMA R88, R30.reuse, R45, R88 ;  /* 0x0000002d1e587223 */ /* 0x040fe20000000058 */
[C---:B------:R-:W-:Y:S01]  /*09a0*/  FFMA R86, R30.reuse, R47, R86 ;  /* 0x0000002f1e567223 */ /* 0x040fe20000000056 */
[C---:B------:R-:W-:Y:S01]  /*09b0*/  FFMA R67, R30.reuse, R48, R67 ;  /* 0x000000301e437223 */ /* 0x040fe20000000043 */
[C---:B------:R-:W-:Y:S01]  /*09c0*/  FFMA R70, R30.reuse, R49, R70 ;  /* 0x000000311e467223 */ /* 0x040fe20000000046 */
[----:B------:R-:W-:Y:S01]  /*09d0*/  FFMA R65, R30, R50, R65 ;  /* 0x000000321e417223 */ /* 0x000fe20000000041 */
[----:B------:R-:W-:Y:S01]  /*09e0*/  FFMA R44, R44, R55, R10 ;  /* 0x000000372c2c7223 */ /* 0x000fe2000000000a */
[C---:B------:R-:W-:Y:S01]  /*09f0*/  FFMA R34, R45.reuse, R53, R16 ;  /* 0x000000352d227223 */ /* 0x040fe20000000010 */
[----:B------:R-:W-:Y:S01]  /*0a00*/  FFMA R33, R45, R54, R13 ;  /* 0x000000362d217223 */ /* 0x000fe2000000000d */
[----:B------:R-:W-:Y:S01]  /*0a10*/  FFMA R46, R46, R55, R8 ;  /* 0x000000372e2e7223 */ /* 0x000fe20000000008 */
[C---:B------:R-:W-:Y:S01]  /*0a20*/  FFMA R38, R47.reuse, R52, R18 ;  /* 0x000000342f267223 */ /* 0x040fe20000000012 */
[C---:B------:R-:W-:Y:S01]  /*0a30*/  FFMA R40, R47.reuse, R53, R14 ;  /* 0x000000352f287223 */ /* 0x040fe2000000000e */
[C---:B------:R-:W-:Y:S01]  /*0a40*/  FFMA R37, R47.reuse, R54, R17 ;  /* 0x000000362f257223 */ /* 0x040fe20000000011 */
[----:B------:R-:W-:Y:S01]  /*0a50*/  FFMA R42, R47, R55, R12 ;  /* 0x000000372f2a7223 */ /* 0x000fe2000000000c */
[-C--:B------:R-:W-:Y:S01]  /*0a60*/  FFMA R39, R48, R52.reuse, R9 ;  /* 0x0000003430277223 */ /* 0x080fe20000000009 */
[----:B------:R-:W-:Y:S01]  /*0a70*/  FFMA R43, R50, R53, R19 ;  /* 0x00000035322b7223 */ /* 0x000fe20000000013 */
[----:B------:R-:W-:Y:S01]  /*0a80*/  FFMA R30, R30, R51, R68 ;  /* 0x000000331e1e7223 */ /* 0x000fe20000000044 */
[----:B------:R-:W-:Y:S01]  /*0a90*/  LDS.128 R8, [R32+UR7+0x4200] ;  /* 0x0042000720087984 */ /* 0x000fe20008000c00 */
[----:B------:R-:W-:Y:S01]  /*0aa0*/  FFMA R36, R45, R55, R6 ;  /* 0x000000372d247223 */ /* 0x000fe20000000006 */
[-C--:B------:R-:W-:Y:S01]  /*0ab0*/  FFMA R68, R49, R52.reuse, R4 ;  /* 0x0000003431447223 */ /* 0x080fe20000000004 */
[-C--:B------:R-:W-:Y:S01]  /*0ac0*/  FFMA R41, R50, R52.reuse, R7 ;  /* 0x0000003432297223 */ /* 0x080fe20000000007 */
[----:B------:R-:W-:Y:S04]  /*0ad0*/  LDS.128 R12, [R32+UR7+0x4280] ;  /* 0x00428007200c7984 */ /* 0x000fe80008000c00 */
[----:B------:R-:W0:Y:S04]  /*0ae0*/  LDS.128 R16, [R59+UR7+0x240] ;  /* 0x000240073b107984 */ /* 0x000e280008000c00 */
[----:B------:R-:W1:Y:S01]  /*0af0*/  LDS.128 R4, [R59+UR7+0x200] ;  /* 0x000200073b047984 */ /* 0x000e620008000c00 */
[-C--:B------:R-:W-:Y:S01]  /*0b00*/  FFMA R20, R45, R52.reuse, R20 ;  /* 0x000000342d147223 */ /* 0x080fe20000000014 */
[----:B------:R-:W-:Y:S01]  /*0b10*/  FFMA R24, R51, R52, R24 ;  /* 0x0000003433187223 */ /* 0x000fe20000000018 */
[C---:B------:R-:W-:Y:S01]  /*0b20*/  FFMA R98, R28.reuse, R45, R98 ;  /* 0x0000002d1c627223 */ /* 0x040fe20000000062 */
[C---:B------:R-:W-:Y:S01]  /*0b30*/  FFMA R96, R28.reuse, R47, R96 ;  /* 0x0000002f1c607223 */ /* 0x040fe20000000060 */
[C---:B------:R-:W-:Y:S01]  /*0b40*/  FFMA R75, R28.reuse, R48, R75 ;  /* 0x000000301c4b7223 */ /* 0x040fe2000000004b */
[C---:B------:R-:W-:Y:S01]  /*0b50*/  FFMA R78, R28.reuse, R49, R78 ;  /* 0x000000311c4e7223 */ /* 0x040fe2000000004e */
[----:B------:R-:W-:Y:S01]  /*0b60*/  FFMA R73, R28, R50, R73 ;  /* 0x000000321c497223 */ /* 0x000fe20000000049 */
[CC--:B------:R-:W-:Y:S01]  /*0b70*/  FFMA R21, R48.reuse, R53.reuse, R21 ;  /* 0x0000003530157223 */ /* 0x0c0fe20000000015 */
[-C--:B------:R-:W-:Y:S01]  /*0b80*/  FFMA R22, R49, R53.reuse, R22 ;  /* 0x0000003531167223 */ /* 0x080fe20000000016 */
[----:B------:R-:W-:Y:S01]  /*0b90*/  FFMA R56, R51, R53, R56 ;  /* 0x0000003533387223 */ /* 0x000fe20000000038 */
[-C--:B------:R-:W-:Y:S01]  /*0ba0*/  FFMA R25, R48, R54.reuse, R25 ;  /* 0x0000003630197223 */ /* 0x080fe20000000019 */
[-C--:B------:R-:W-:Y:S01]  /*0bb0*/  FFMA R26, R49, R54.reuse, R26 ;  /* 0x00000036311a7223 */ /* 0x080fe2000000001a */
[-C--:B------:R-:W-:Y:S01]  /*0bc0*/  FFMA R23, R50, R54.reuse, R23 ;  /* 0x0000003632177223 */ /* 0x080fe20000000017 */
[----:B------:R-:W-:Y:S01]  /*0bd0*/  FFMA R28, R28, R51, R76 ;  /* 0x000000331c1c7223 */ /* 0x000fe2000000004c */
[----:B------:R-:W-:Y:S01]  /*0be0*/  FFMA R54, R51, R54, R58 ;  /* 0x0000003633367223 */ /* 0x000fe2000000003a */
[-C--:B------:R-:W-:Y:S01]  /*0bf0*/  FFMA R27, R48, R55.reuse, R27 ;  /* 0x00000037301b7223 */ /* 0x080fe2000000001b */
[-C--:B------:R-:W-:Y:S01]  /*0c00*/  FFMA R60, R49, R55.reuse, R60 ;  /* 0x00000037313c7223 */ /* 0x080fe2000000003c */
[-C--:B------:R-:W-:Y:S01]  /*0c10*/  FFMA R57, R50, R55.reuse, R57 ;  /* 0x0000003732397223 */ /* 0x080fe20000000039 */
[----:B------:R-:W-:Y:S01]  /*0c20*/  FFMA R62, R51, R55, R62 ;  /* 0x00000037333e7223 */ /* 0x000fe2000000003e */
        /* <DEDUP_REMOVED lines=48> */
[CC--:B------:R-:W-:Y:S01]  /*0f30*/  FFMA R31, R8.reuse, R18.reuse, R31 ;  /* 0x00000012081f7223 */ /* 0x0c0fe2000000001f */
[-C--:B------:R-:W-:Y:S01]  /*0f40*/  FFMA R44, R8, R19.reuse, R44 ;  /* 0x00000013082c7223 */ /* 0x080fe2000000002c */
[CC--:B------:R-:W-:Y:S01]  /*0f50*/  FFMA R33, R9.reuse, R18.reuse, R33 ;  /* 0x0000001209217223 */ /* 0x0c0fe20000000021 */
[-C--:B------:R-:W-:Y:S01]  /*0f60*/  FFMA R36, R9, R19.reuse, R36 ;  /* 0x0000001309247223 */ /* 0x080fe20000000024 */
[CC--:B------:R-:W-:Y:S01]  /*0f70*/  FFMA R3, R10.reuse, R18.reuse, R3 ;  /* 0x000000120a037223 */ /* 0x0c0fe20000000003 */
[-C--:B------:R-:W-:Y:S01]  /*0f80*/  FFMA R46, R10, R19.reuse, R46 ;  /* 0x000000130a2e7223 */ /* 0x080fe2000000002e */
[CC--:B------:R-:W-:Y:S01]  /*0f90*/  FFMA R37, R11.reuse, R18.reuse, R37 ;  /* 0x000000120b257223 */ /* 0x0c0fe20000000025 */
        /* <DEDUP_REMOVED lines=9> */
[----:B------:R-:W-:Y:S04]  /*1030*/  LDS.128 R4, [R59+UR7+0x400] ;  /* 0x000400073b047984 */ /* 0x000fe80008000c00 */
        /* <DEDUP_REMOVED lines=35> */
[C---:B--2---:R-:W-:Y:S01]  /*1270*/  FFMA R29, R8.reuse, R12, R29 ;  /* 0x0000000c081d7223 */ /* 0x044fe2000000001d */
        /* <DEDUP_REMOVED lines=34> */
[----:B------:R-:W2:Y:S04]  /*14a0*/  LDS.128 R12, [R59+UR7+0x640] ;  /* 0x000640073b0c7984 */ /* 0x000ea80008000c00 */
[----:B------:R-:W-:Y:S01]  /*14b0*/  LDS.128 R20, [R32+UR7+0x4880] ;  /* 0x0048800720147984 */ /* 0x000fe20008000c00 */
        /* <DEDUP_REMOVED lines=781> */
[----:B------:R-:W-:Y:S01]  /*4590*/  FFMA R49, R20, R14, R31 ;  /* 0x0000000e14317223 */ /* 0x000fe2000000001f */
[----:B------:R-:W0:Y:S04]  /*45a0*/  LDS.128 R4, [R59+UR7+0x1e00] ;  /* 0x001e00073b047984 */ /* 0x000e280008000c00 */
[----:B------:R-:W1:Y:S01]  /*45b0*/  LDS.128 R28, [R32+UR7+0x5e80] ;  /* 0x005e8007201c7984 */ /* 0x000e620008000c00 */
[----:B------:R-:W-:Y:S01]  /*45c0*/  FFMA R102, R11, R13, R56 ;  /* 0x0000000d0b667223 */ /* 0x000fe20000000038 */
[----:B------:R-:W-:-:S02]  /*45d0*/  FFMA R53, R10, R15, R57 ;  /* 0x0000000f0a357223 */ /* 0x000fc40000000039 */
[----:B------:R-:W2:Y:S01]  /*45e0*/  LDS.128 R56, [R59+UR7+0x1e40] ;  /* 0x001e40073b387984 */ /* 0x000ea20008000c00 */
[----:B------:R-:W-:Y:S01]  /*45f0*/  IADD3 R95, PT, PT, R95, 0x10, RZ ;  /* 0x000000105f5f7810 */ /* 0x000fe20007ffe0ff */
        /* <DEDUP_REMOVED lines=16> */
[----:B------:R-:W-:Y:S01]  /*4700*/  FFMA R41, R10, R12, R41 ;  /* 0x0000000c0a297223 */ /* 0x000fe20000000029 */
        /* <DEDUP_REMOVED lines=8> */
[----:B------:R-:W-:-:S04]  /*4790*/  LEA R4, R93, UR9, 0x7 ;  /* 0x000000095d047c11 */ /* 0x000fc8000f8e38ff */
[----:B------:R-:W-:Y:S01]  /*47a0*/  ISETP.GE.U32.AND P0, PT, R95, R4, PT ;  /* 0x000000045f00720c */ /* 0x000fe20003f06070 */
[----:B------:R-:W-:Y:S01]  /*47b0*/  FFMA R24, R11, R12, R24 ;  /* 0x0000000c0b187223 */ /* 0x000fe20000000018 */
[-C--:B------:R-:W-:Y:S01]  /*47c0*/  FFMA R45, R8, R13.reuse, R45 ;  /* 0x0000000d082d7223 */ /* 0x080fe2000000002d */
        /* <DEDUP_REMOVED lines=26> */
[C---:B--2---:R-:W-:Y:S01]  /*4970*/  FFMA R11, R16.reuse, R56, R51 ;  /* 0x00000038100b7223 */ /* 0x044fe20000000033 */
        /* <DEDUP_REMOVED lines=18> */
[----:B------:R-:W-:Y:S01]  /*4aa0*/  ULOP3.LUT UR5, UR5, 0x1, URZ, 0x3c, !UPT ;  /* 0x0000000105057892 */ /* 0x000fe2000f8e3cff */
[C---:B------:R-:W-:Y:S01]  /*4ab0*/  FFMA R18, R19.reuse, R56, R38 ;  /* 0x0000003813127223 */ /* 0x040fe20000000026 */
[----:B------:R-:W-:Y:S01]  /*4ac0*/  ULOP3.LUT UR4, UR4, 0x1, URZ, 0x3c, !UPT ;  /* 0x0000000104047892 */ /* 0x000fe2000f8e3cff */
        /* <DEDUP_REMOVED lines=14> */
[----:B------:R-:W-:Y:S01]  /*4bb0*/  LEA R97, R100, R97, 0x4 ;  /* 0x0000006164617211 */ /* 0x000fe200078e20ff */
[----:B------:R-:W-:Y:S01]  /*4bc0*/  FFMA R58, R31, R58, R54 ;  /* 0x0000003a1f3a7223 */ /* 0x000fe20000000036 */
[-C--:B------:R-:W-:Y:S01]  /*4bd0*/  FFMA R27, R28, R59.reuse, R27 ;  /* 0x0000003b1c1b7223 */ /* 0x080fe2000000001b */
[-C--:B------:R-:W-:Y:S01]  /*4be0*/  FFMA R60, R29, R59.reuse, R60 ;  /* 0x0000003b1d3c7223 */ /* 0x080fe2000000003c */
[-C--:B------:R-:W-:Y:S01]  /*4bf0*/  FFMA R57, R30, R59.reuse, R53 ;  /* 0x0000003b1e397223 */ /* 0x080fe20000000035 */
[----:B------:R-:W-:Y:S01]  /*4c00*/  FFMA R62, R31, R59, R62 ;  /* 0x0000003b1f3e7223 */ /* 0x000fe2000000003e */
[----:B------:R-:W-:Y:S06]  /*4c10*/  @!P0 BRA `(.L_x_4) ;  /* 0xffffffb400cc8947 */ /* 0x000fec000383ffff */
.L_x_3:
[----:B------:R-:W0:Y:S01]  /*4c20*/  S2R R33, SR_TID.X ;  /* 0x0000000000217919 */ /* 0x000e220000002100 */
[----:B------:R-:W1:Y:S01]  /*4c30*/  LDC.64 R28, c[0x0][0x398] ;  /* 0x0000e600ff1c7b82 */ /* 0x000e620000000a00 */
[----:B------:R-:W2:Y:S01]  /*4c40*/  LDCU.64 UR4, c[0x0][0x380] ;  /* 0x00007000ff0477ac */ /* 0x000ea20008000a00 */
[----:B0-----:R-:W-:Y:S02]  /*4c50*/  SHF.R.U32.HI R30, RZ, 0x1, R33 ;  /* 0x00000001ff1e7819 */ /* 0x001fe40000011621 */
[----:B------:R-:W-:Y:S02]  /*4c60*/  SHF.L.U32 R31, R33, 0x2, RZ ;  /* 0x00000002211f7819 */ /* 0x000fe400000006ff */
[----:B------:R-:W-:Y:S02]  /*4c70*/  LOP3.LUT R32, R30, 0x60, RZ, 0xc0, !PT ;  /* 0x000000601e207812 */ /* 0x000fe400078ec0ff */
[----:B------:R-:W-:Y:S02]  /*4c80*/  LOP3.LUT R34, R31, 0x1c, RZ, 0xc0, !PT ;  /* 0x0000001c1f227812 */ /* 0x000fe400078ec0ff */
[----:B------:R-:W-:-:S02]  /*4c90*/  SHF.L.U32 R40, R33, 0x1, RZ ;  /* 0x0000000121287819 */ /* 0x000fc400000006ff */
[----:B------:R-:W-:Y:S02]  /*4ca0*/  LEA R32, R89, R32, 0x7 ;  /* 0x0000002059207211 */ /* 0x000fe400078e38ff */
[----:B------:R-:W-:Y:S02]  /*4cb0*/  LOP3.LUT R31, R30, 0xc, RZ, 0xc0, !PT ;  /* 0x0000000c1e1f7812 */ /* 0x000fe400078ec0ff */
[----:B------:R-:W-:Y:S02]  /*4cc0*/  LEA R91, R91, R34, 0x7 ;  /* 0x000000225b5b7211 */ /* 0x000fe400078e38ff */
[----:B------:R-:W-:Y:S02]  /*4cd0*/  LOP3.LUT R40, R40, 0x40, RZ, 0xc0, !PT ;  /* 0x0000004028287812 */ /* 0x000fe400078ec0ff */
[----:B------:R-:W-:Y:S02]  /*4ce0*/  IADD3 R30, PT, PT, R32, R31, RZ ;  /* 0x0000001f201e7210 */ /* 0x000fe40007ffe0ff */
[----:B------:R-:W-:-:S03]  /*4cf0*/  IADD3 R40, PT, PT, R40, R91, RZ ;  /* 0x0000005b28287210 */ /* 0x000fc60007ffe0ff */
[-C--:B-1----:R-:W-:Y:S01]  /*4d00*/  IMAD R31, R30, R29.reuse, RZ ;  /* 0x0000001d1e1f7224 */ /* 0x082fe200078e02ff */
[----:B------:R-:W-:-:S04]  /*4d10*/  ISETP.GE.U32.AND P1, PT, R40, R29, PT ;  /* 0x0000001d2800720c */ /* 0x000fc80003f26070 */
[----:B------:R-:W-:Y:S02]  /*4d20*/  IADD3 R31, P2, PT, R31, R40, RZ ;  /* 0x000000281f1f7210 */ /* 0x000fe40007f5e0ff */
[----:B------:R-:W-:Y:S02]  /*4d30*/  ISETP.GE.U32.OR P0, PT, R30, R28, P1 ;  /* 0x0000001c1e00720c */ /* 0x000fe40000f06470 */
[----:B------:R-:W-:Y:S02]  /*4d40*/  IADD3.X R32, PT, PT, RZ, RZ, RZ, P2, !PT ;  /* 0x000000ffff207210 */ /* 0x000fe400017fe4ff */
[----:B--2---:R-:W-:-:S04]  /*4d50*/  LEA R46, P2, R31, UR4, 0x2 ;  /* 0x000000041f2e7c11 */ /* 0x004fc8000f8410ff */
[----:B------:R-:W-:-:S05]  /*4d60*/  LEA.HI.X R47, R31, UR5, R32, 0x2, P2 ;  /* 0x000000051f2f7c11 */ /* 0x000fca00090f1420 */
[----:B------:R-:W2:Y:S01]  /*4d70*/  @!P0 LDG.E.128 R32, desc[UR10][R46.64] ;  /* 0x0000000a2e208981 */ /* 0x000ea2000c1e1d00 */
[----:B------:R-:W2:Y:S01]  /*4d80*/  @!P0 LDC R38, c[0x0][0x3a8] ;  /* 0x0000ea00ff268b82 */ /* 0x000ea20000000800 */
[----:B------:R-:W-:-:S05]  /*4d90*/  IMAD R31, R30, R29, R29 ;  /* 0x0000001d1e1f7224 */ /* 0x000fca00078e021d */
[----:B------:R-:W-:Y:S02]  /*4da0*/  IADD3 R36, P2, PT, R40, R31, RZ ;  /* 0x0000001f28247210 */ /* 0x000fe40007f5e0ff */
[----:B------:R-:W0:Y:S01]  /*4db0*/  @!P0 LDC R39, c[0x0][0x3a4] ;  /* 0x0000e900ff278b82 */ /* 0x000e220000000800 */
[----:B------:R-:W-:Y:S02]  /*4dc0*/  IADD3 R31, PT, PT, R30, 0x1, RZ ;  /* 0x000000011e1f7810 */ /* 0x000fe40007ffe0ff */
[----:B------:R-:W-:Y:S02]  /*4dd0*/  IADD3.X R37, PT, PT, RZ, RZ, RZ, P2, !PT ;  /* 0x000000ffff257210 */ /* 0x000fe400017fe4ff */
[----:B------:R-:W-:-:S04]  /*4de0*/  LEA R42, P2, R36, UR4, 0x2 ;  /* 0x00000004242a7c11 */ /* 0x000fc8000f8410ff */
[----:B------:R-:W-:Y:S02]  /*4df0*/  LEA.HI.X R43, R36, UR5, R37, 0x2, P2 ;  /* 0x00000005242b7c11 */ /* 0x000fe400090f1425 */
[----:B------:R-:W-:Y:S02]  /*4e00*/  ISETP.GE.U32.OR P2, PT, R31, R28, P1 ;  /* 0x0000001c1f00720c */ /* 0x000fe40000f46470 */
[----:B------:R-:W-:-:S11]  /*4e10*/  IADD3 R41, PT, PT, R30, 0x2, RZ ;  /* 0x000000021e297810 */ /* 0x000fd60007ffe0ff */
[----:B------:R-:W1:Y:S01]  /*4e20*/  @!P2 LDC R49, c[0x0][0x3a8] ;  /* 0x0000ea00ff31ab82 */ /* 0x000e620000000800 */
[-C--:B--2---:R-:W-:Y:S01]  /*4e30*/  @!P0 FMUL R32, R32, R38.reuse ;  /* 0x0000002620208220 */ /* 0x084fe20000400000 */
        /* <DEDUP_REMOVED lines=9> */
[----:B------:R-:W1:Y:S01]  /*4ed0*/  @!P2 LDG.E.128 R36, desc[UR10][R42.64] ;  /* 0x0000000a2a24a981 */ /* 0x000e62000c1e1d00 */
[----:B------:R-:W-:-:S05]  /*4ee0*/  IMAD R45, R41, R29, RZ ;  /* 0x0000001d292d7224 */ /* 0x000fca00078e02ff */
[----:B------:R-:W-:-:S04]  /*4ef0*/  IADD3 R45, P0, PT, R45, R40, RZ ;  /* 0x000000282d2d7210 */ /* 0x000fc80007f1e0ff */
[----:B------:R-:W-:Y:S02]  /*4f00*/  IADD3.X R48, PT, PT, RZ, RZ, RZ, P0, !PT ;  /* 0x000000ffff307210 */ /* 0x000fe400007fe4ff */
[----:B------:R-:W-:-:S04]  /*4f10*/  LEA R44, P0, R45, UR4, 0x2 ;  /* 0x000000042d2c7c11 */ /* 0x000fc8000f8010ff */
[----:B------:R-:W-:Y:S02]  /*4f20*/  LEA.HI.X R45, R45, UR5, R48, 0x2, P0 ;  /* 0x000000052d2d7c11 */ /* 0x000fe400080f1430 */
[----:B------:R-:W-:Y:S02]  /*4f30*/  ISETP.GE.U32.OR P0, PT, R41, R28, P1 ;  /* 0x0000001c2900720c */ /* 0x000fe40000f06470 */
[----:B------:R-:W-:-:S11]  /*4f40*/  IADD3 R51, PT, PT, R30, 0x3, RZ ;  /* 0x000000031e337810 */ /* 0x000fd60007ffe0ff */
[----:B------:R-:W2:Y:S08]  /*4f50*/  @!P0 LDC R52, c[0x0][0x3a8] ;  /* 0x0000ea00ff348b82 */ /* 0x000eb00000000800 */
        /* <DEDUP_REMOVED lines=9> */
[----:B------:R2:W-:Y:S04]  /*4ff0*/  @!P2 STG.E.128 desc[UR10][R42.64], R32 ;  /* 0x000000202a00a986 */ /* 0x0005e8000c101d0a */
[----:B------:R-:W2:Y:S01]  /*5000*/  @!P0 LDG.E.128 R36, desc[UR10][R44.64] ;  /* 0x0000000a2c248981 */ /* 0x000ea2000c1e1d00 */
[C---:B------:R-:W-:Y:S01]  /*5010*/  IMAD R49, R51.reuse, R29, RZ ;  /* 0x0000001d33317224 */ /* 0x040fe200078e02ff */
[----:B------:R-:W-:-:S04]  /*5020*/  ISETP.GE.U32.OR P3, PT, R51, R28, P1 ;  /* 0x0000001c3300720c */ /* 0x000fc80000f66470 */
[----:B------:R-:W-:-:S04]  /*5030*/  IADD3 R49, P2, PT, R49, R40, RZ ;  /* 0x0000002831317210 */ /* 0x000fc80007f5e0ff */
[----:B------:R-:W-:Y:S02]  /*5040*/  IADD3.X R50, PT, PT, RZ, RZ, RZ, P2, !PT ;  /* 0x000000ffff327210 */ /* 0x000fe400017fe4ff */
[----:B------:R-:W-:-:S03]  /*5050*/  LEA R48, P2, R49, UR4, 0x2 ;  /* 0x0000000431307c11 */ /* 0x000fc6000f8410ff */
[----:B------:R-:W0:Y:S01]  /*5060*/  @!P3 LDC R54, c[0x0][0x3a4] ;  /* 0x0000e900ff36bb82 */ /* 0x000e220000000800 */
[----:B------:R-:W-:Y:S01]  /*5070*/  LEA.HI.X R49, R49, UR5, R50, 0x2, P2 ;  /* 0x0000000531317c11 */ /* 0x000fe200090f1432 */
[-C--:B--2---:R-:W-:Y:S01]  /*5080*/  @!P0 FMUL R32, R36, R52.reuse ;  /* 0x0000003424208220 */ /* 0x084fe20000400000 */
[-C--:B------:R-:W-:Y:S01]  /*5090*/  @!P0 FMUL R33, R37, R52.reuse ;  /* 0x0000003425218220 */ /* 0x080fe20000400000 */
[-C--:B------:R-:W-:Y:S01]  /*50a0*/  @!P0 FMUL R34, R38, R52.reuse ;  /* 0x0000003426228220 */ /* 0x080fe20000400000 */
[----:B------:R-:W-:Y:S01]  /*50b0*/  @!P0 FMUL R35, R39, R52 ;  /* 0x0000003427238220 */ /* 0x000fe20000400000 */
[-C--:B---3--:R-:W-:Y:S01]  /*50c0*/  @!P0 FFMA R32, R81, R53.reuse, R32 ;  /* 0x0000003551208223 */ /* 0x088fe20000000020 */
[-C--:B------:R-:W-:Y:S01]  /*50d0*/  @!P0 FFMA R33, R88, R53.reuse, R33 ;  /* 0x0000003558218223 */ /* 0x080fe20000000021 */
[-C--:B------:R-:W-:Y:S01]  /*50e0*/  @!P0 FFMA R34, R79, R53.reuse, R34 ;  /* 0x000000354f228223 */ /* 0x080fe20000000022 */
[----:B------:R-:W-:Y:S01]  /*50f0*/  @!P0 FFMA R35, R86, R53, R35 ;  /* 0x0000003556238223 */ /* 0x000fe20000000023 */
[----:B------:R-:W1:Y:S04]  /*5100*/  @!P3 LDC R52, c[0x0][0x3a8] ;  /* 0x0000ea00ff34bb82 */ /* 0x000e680000000800 */
[----:B------:R0:W-:Y:S04]  /*5110*/  @!P0 STG.E.128 desc[UR10][R44.64], R32 ;  /* 0x000000202c008986 */ /* 0x0001e8000c101d0a */
[----:B------:R-:W1:Y:S01]  /*5120*/  @!P3 LDG.E.128 R36, desc[UR10][R48.64] ;  /* 0x0000000a3024b981 */ /* 0x000e62000c1e1d00 */
[----:B------:R-:W-:-:S04]  /*5130*/  IADD3 R50, PT, PT, R40, 0x20, RZ ;  /* 0x0000002028327810 */ /* 0x000fc80007ffe0ff */
[----:B------:R-:W-:-:S04]  /*5140*/  ISETP.GE.U32.AND P0, PT, R50, R29, PT ;  /* 0x0000001d3200720c */ /* 0x000fc80003f06070 */
        /* <DEDUP_REMOVED lines=12> */
[----:B------:R-:W2:Y:S01]  /*5210*/  @!P2 LDG.E.128 R36, desc[UR10][R46.64+0x80] ;  /* 0x0000800a2e24a981 */ /* 0x000ea2000c1e1d00 */
[----:B------:R-:W-:-:S13]  /*5220*/  ISETP.GE.U32.OR P3, PT, R31, R28, P0 ;  /* 0x0000001c1f00720c */ /* 0x000fda0000766470 */
[----:B------:R-:W3:Y:S01]  /*5230*/  @!P3 LDC R31, c[0x0][0x3a8] ;  /* 0x0000ea00ff1fbb82 */ /* 0x000ee20000000800 */
        /* <DEDUP_REMOVED lines=10> */
[----:B-1----:R-:W3:Y:S01]  /*52e0*/  @!P3 LDG.E.128 R32, desc[UR10][R42.64+0x80] ;  /* 0x0000800a2a20b981 */ /* 0x002ee2000c1e1d00 */
[----:B------:R-:W-:-:S13]  /*52f0*/  ISETP.GE.U32.OR P2, PT, R41, R28, P0 ;  /* 0x0000001c2900720c */ /* 0x000fda0000746470 */
[----:B------:R-:W1:Y:S01]  /*5300*/  @!P2 LDC R41, c[0x0][0x3a4] ;  /* 0x0000e900ff29ab82 */ /* 0x000e620000000800 */
        /* <DEDUP_REMOVED lines=10> */
[----:B--2---:R-:W0:Y:S01]  /*53b0*/  @!P2 LDG.E.128 R36, desc[UR10][R44.64+0x80] ;  /* 0x0000800a2c24a981 */ /* 0x004e22000c1e1d00 */
[----:B------:R-:W-:-:S13]  /*53c0*/  ISETP.GE.U32.OR P3, PT, R51, R28, P0 ;  /* 0x0000001c3300720c */ /* 0x000fda0000766470 */
[----:B------:R-:W2:Y:S08]  /*53d0*/  @!P3 LDC R47, c[0x0][0x3a8] ;  /* 0x0000ea00ff2fbb82 */ /* 0x000eb00000000800 */
[----:B------:R-:W4:Y:S01]  /*53e0*/  @!P3 LDC R50, c[0x0][0x3a4] ;  /* 0x0000e900ff32bb82 */ /* 0x000f220000000800 */
        /* <DEDUP_REMOVED lines=9> */
[----:B---3--:R-:W2:Y:S01]  /*5480*/  @!P3 LDG.E.128 R32, desc[UR10][R48.64+0x80] ;  /* 0x0000800a3020b981 */ /* 0x008ea2000c1e1d00 */
[----:B------:R-:W-:-:S05]  /*5490*/  IADD3 R41, PT, PT, R30, 0x10, RZ ;  /* 0x000000101e297810 */ /* 0x000fca0007ffe0ff */
        /* <DEDUP_REMOVED lines=10> */
[-C--:B----4-:R-:W-:Y:S01]  /*5540*/  @!P3 FFMA R32, R63, R50.reuse, R32 ;  /* 0x000000323f20b223 */ /* 0x090fe20000000020 */
[-C--:B------:R-:W-:Y:S01]  /*5550*/  @!P3 FFMA R33, R66, R50.reuse, R33 ;  /* 0x000000324221b223 */ /* 0x080fe20000000021 */
[-C--:B------:R-:W-:Y:S01]  /*5560*/  @!P3 FFMA R34, R61, R50.reuse, R34 ;  /* 0x000000323d22b223 */ /* 0x080fe20000000022 */
[----:B------:R-:W-:-:S05]  /*5570*/  @!P3 FFMA R35, R64, R50, R35 ;  /* 0x000000324023b223 */ /* 0x000fca0000000023 */
[----:B------:R-:W1:Y:S01]  /*5580*/  @!P2 LDC R47, c[0x0][0x3a8] ;  /* 0x0000ea00ff2fab82 */ /* 0x000e620000000800 */
[----:B------:R2:W-:Y:S04]  /*5590*/  @!P3 STG.E.128 desc[UR10][R48.64+0x80], R32 ;  /* 0x000080203000b986 */ /* 0x0005e8000c101d0a */
[----:B0-----:R-:W1:Y:S01]  /*55a0*/  @!P2 LDG.E.128 R36, desc[UR10][R42.64] ;  /* 0x0000000a2a24a981 */ /* 0x001e62000c1e1d00 */
[----:B------:R-:W-:Y:S02]  /*55b0*/  IADD3 R51, PT, PT, R30, 0x11, RZ ;  /* 0x000000111e337810 */ /* 0x000fe40007ffe0ff */
[----:B------:R-:W0:Y:S03]  /*55c0*/  @!P2 LDC R50, c[0x0][0x3a4] ;  /* 0x0000e900ff32ab82 */ /* 0x000e260000000800 */
[----:B------:R-:W-:-:S05]  /*55d0*/  IMAD R31, R51, R29, RZ ;  /* 0x0000001d331f7224 */ /* 0x000fca00078e02ff */
[----:B------:R-:W-:-:S04]  /*55e0*/  IADD3 R31, P3, PT, R31, R40, RZ ;  /* 0x000000281f1f7210 */ /* 0x000fc80007f7e0ff */
[----:B------:R-:W-:Y:S02]  /*55f0*/  IADD3.X R46, PT, PT, RZ, RZ, RZ, P3, !PT ;  /* 0x000000ffff2e7210 */ /* 0x000fe40001ffe4ff */
[----:B------:R-:W-:-:S04]  /*5600*/  LEA R44, P3, R31, UR4, 0x2 ;  /* 0x000000041f2c7c11 */ /* 0x000fc8000f8610ff */
[----:B------:R-:W-:Y:S02]  /*5610*/  LEA.HI.X R45, R31, UR5, R46, 0x2, P3 ;  /* 0x000000051f2d7c11 */ /* 0x000fe400098f142e */
[----:B------:R-:W-:Y:S02]  /*5620*/  ISETP.GE.U32.OR P3, PT, R51, R28, P1 ;  /* 0x0000001c3300720c */ /* 0x000fe40000f66470 */
[----:B--2---:R-:W-:-:S11]  /*5630*/  IADD3 R49, PT, PT, R30, 0x12, RZ ;  /* 0x000000121e317810 */ /* 0x004fd60007ffe0ff */
        /* <DEDUP_REMOVED lines=17> */
[----:B------:R-:W-:Y:S01]  /*5750*/  ISETP.GE.U32.OR P2, PT, R49, R28, P1 ;  /* 0x0000001c3100720c */ /* 0x000fe20000f46470 */
[-C--:B0-----:R-:W-:Y:S01]  /*5760*/  @!P3 FMUL R5, R36, R20.reuse ;  /* 0x000000142405b220 */ /* 0x081fe20000400000 */
[-C--:B-1----:R-:W-:Y:S01]  /*5770*/  @!P3 FMUL R33, R37, R20.reuse ;  /* 0x000000142521b220 */ /* 0x082fe20000400000 */
        /* <DEDUP_REMOVED lines=8> */
[----:B------:R-:W0:Y:S03]  /*5800*/  @!P2 LDG.E.128 R36, desc[UR10][R46.64] ;  /* 0x0000000a2e24a981 */ /* 0x000e26000c1e1d00 */
[----:B------:R-:W1:Y:S01]  /*5810*/  @!P2 LDC R14, c[0x0][0x3a4] ;  /* 0x0000e900ff0eab82 */ /* 0x000e620000000800 */
        /* <DEDUP_REMOVED lines=16> */
[----:B------:R-:W-:Y:S04]  /*5920*/  @!P2 STG.E.128 desc[UR10][R46.64], R32 ;  /* 0x000000202e00a986 */ /* 0x000fe8000c101d0a */
[----:B------:R-:W0:Y:S01]  /*5930*/  @!P1 LDG.E.128 R36, desc[UR10][R30.64] ;  /* 0x0000000a1e249981 */ /* 0x000e22000c1e1d00 */
        /* <DEDUP_REMOVED lines=49> */
[----:B------:R2:W-:Y:S01]  /*5c50*/  @!P2 STG.E.128 desc[UR10][R46.64+0x80], R12 ;  /* 0x0000800c2e00a986 */ /* 0x0005e2000c101d0a */
[----:B------:R-:W-:Y:S05]  /*5c60*/  @P0 EXIT ;  /* 0x000000000000094d */ /* 0x000fea0003800000 */
[----:B------:R-:W3:Y:S01]  /*5c70*/  LDG.E.128 R4, desc[UR10][R30.64+0x80] ;  /* 0x0000800a1e047981 */ /* 0x000ee2000c1e1d00 */
[----:B------:R-:W3:Y:S01]  /*5c80*/  LDCU UR4, c[0x0][0x3a8] ;  /* 0x00007500ff0477ac */ /* 0x000ee20008000800 */
[----:B------:R-:W0:Y:S01]  /*5c90*/  LDCU UR5, c[0x0][0x3a4] ;  /* 0x00007480ff0577ac */ /* 0x000e220008000800 */
[----:B---3--:R-:W-:Y:S01]  /*5ca0*/  FMUL R4, R4, UR4 ;  /* 0x0000000404047c20 */ /* 0x008fe20008400000 */
        /* <DEDUP_REMOVED lines=9> */
.L_x_5:
        /* <DEDUP_REMOVED lines=12> */
.L_x_18:


//--------------------- .text._Z16gemm_cuda_kernelIfLi16ELi4ELi2ELi2ELi2ELi4ELi8ELi4ELi2ELb1EEvPT_PKS0_S3_iiiS0_S0_ --------------------------
	.section	.text._Z16gemm_cuda_kernelIfLi16ELi4ELi2ELi2ELi2ELi4ELi8ELi4ELi2ELb1EEvPT_PKS0_S3_iiiS0_S0_,"ax",@progbits
	.align	128
        .global         _Z16gemm_cuda_kernelIfLi16ELi4ELi2ELi2ELi2ELi4ELi8ELi4ELi2ELb1EEvPT_PKS0_S3_iiiS0_S0_
        .type           _Z16gemm_cuda_kernelIfLi16ELi4ELi2ELi2ELi2ELi4ELi8ELi4ELi2ELb1EEvPT_PKS0_S3_iiiS0_S0_,@function
        .size           _Z16gemm_cuda_kernelIfLi16ELi4ELi2ELi2ELi2ELi4ELi8ELi4ELi2ELb1EEvPT_PKS0_S3_iiiS0_S0_,(.L_x_19 - _Z16gemm_cuda_kernelIfLi16ELi4ELi2ELi2ELi2ELi4ELi8ELi4ELi2ELb1EEvPT_PKS0_S3_iiiS0_S0_)
        .other          _Z16gemm_cuda_kernelIfLi16ELi4ELi2ELi2ELi2ELi4ELi8ELi4ELi2ELb1EEvPT_PKS0_S3_iiiS0_S0_,@"STO_CUDA_ENTRY STV_DEFAULT"
_Z16gemm_cuda_kernelIfLi16ELi4ELi2ELi2ELi2ELi4ELi8ELi4ELi2ELb1EEvPT_PKS0_S3_iiiS0_S0_:
.text._Z16gemm_cuda_kernelIfLi16ELi4ELi2ELi2ELi2ELi4ELi8ELi4ELi2ELb1EEvPT_PKS0_S3_iiiS0_S0_:
[----:B------:R-:W-:Y:S08]  /*0000*/  LDC R1, c[0x0][0x37c] ;  /* 0x0000df00ff017b82 */ /* 0x000ff00000000800 */
[----:B------:R-:W0:Y:S01]  /*0010*/  S2UR UR4, SR_CTAID.Y ;  /* 0x00000000000479c3 */ /* 0x000e220000002600 */
[----:B------:R-:W1:Y:S01]  /*0020*/  LDCU UR12, c[0x0][0x3a0] ;  /* 0x00007400ff0c77ac */ /* 0x000e620008000800 */
[----:B------:R-:W2:Y:S01]  /*0030*/  S2R R0, SR_TID.X ;  /* 0x0000000000007919 */ /* 0x000ea20000002100 */
[----:B------:R-:W-:Y:S01]  /*0040*/  HFMA2 R64, -RZ, RZ, 0, 0 ;  /* 0x00000000ff407431 */ /* 0x000fe200000001ff */
[----:B------:R-:W-:Y:S01]  /*0050*/  CS2R R58, SRZ ;  /* 0x00000000003a7805 */ /* 0x000fe2000001ff00 */
[----:B------:R-:W-:Y:S01]  /*0060*/  HFMA2 R66, -RZ, RZ, 0, 0 ;  /* 0x00000000ff427431 */ /* 0x000fe200000001ff */
[----:B------:R-:W-:-:S02]  /*0070*/  CS2R R56, SRZ ;  /* 0x0000000000387805 */ /* 0x000fc4000001ff00 */
[----:B------:R-:W-:Y:S01]  /*0080*/  CS2R R52, SRZ ;  /* 0x0000000000347805 */ /* 0x000fe2000001ff00 */
[----:B------:R-:W3:Y:S01]  /*0090*/  S2UR UR5, SR_CTAID.X ;  /* 0x00000000000579c3 */ /* 0x000ee20000002500 */
        /* <DEDUP_REMOVED lines=11> */
[----:B------:R-:W-:Y:S01]  /*0150*/  MOV R62, RZ ;  /* 0x000000ff003e7202 */ /* 0x000fe20000000f00 */
[----:B------:R-:W4:Y:S01]  /*0160*/  LDCU.64 UR10, c[0x0][0x358] ;  /* 0x00006b00ff0a77ac */ /* 0x000f220008000a00 */
[----:B------:R-:W-:Y:S01]  /*0170*/  MOV R68, RZ ;  /* 0x000000ff00447202 */ /* 0x000fe20000000f00 */
[----:B0-----:R-:W-:-:S04]  /*0180*/  USHF.L.U32 UR4, UR4, 0x7, URZ ;  /* 0x0000000704047899 */ /* 0x001fc800080006ff */
[----:B-1----:R-:W-:Y:S02]  /*0190*/  UIMAD UR6, UR4, UR12, URZ ;  /* 0x0000000c040672a4 */ /* 0x002fe4000f8e02ff */
[----:B---3--:R-:W-:Y:S02]  /*01a0*/  USHF.L.U32 UR5, UR5, 0x6, URZ ;  /* 0x0000000605057899 */ /* 0x008fe400080006ff */
[----:B------:R-:W-:-:S04]  /*01b0*/  UIADD3 UR9, UPT, UPT, UR6, UR12, URZ ;  /* 0x0000000c06097290 */ /* 0x000fc8000fffe0ff */
[----:B------:R-:W-:-:S09]  /*01c0*/  UISETP.GE.U32.AND UP0, UPT, UR6, UR9, UPT ;  /* 0x000000090600728c */ /* 0x000fd2000bf06070 */
[----:B--2-4-:R-:W-:Y:S05]  /*01d0*/  BRA.U UP0, `(.L_x_6) ;  /* 0x00000029003c7547 */ /* 0x014fea000b800000 */
[----:B------:R-:W0:Y:S01]  /*01e0*/  LDCU.64 UR14, c[0x0][0x390] ;  /* 0x00007200ff0e77ac */ /* 0x000e220008000a00 */
[C---:B------:R-:W-:Y:S02]  /*01f0*/  SHF.L.U32 R2, R0.reuse, 0x4, RZ ;  /* 0x0000000400027819 */ /* 0x040fe400000006ff */
[----:B------:R-:W-:Y:S01]  /*0200*/  LOP3.LUT R10, R0, 0x100, RZ, 0xfc, !PT ;  /* 0x00000100000a7812 */ /* 0x000fe200078efcff */
[----:B------:R-:W1:Y:S01]  /*0210*/  LDCU.64 UR16, c[0x0][0x388] ;  /* 0x00007100ff1077ac */ /* 0x000e620008000a00 */
[C---:B------:R-:W-:Y:S02]  /*0220*/  LOP3.LUT R5, R2.reuse, 0xf0, RZ, 0xc0, !PT ;  /* 0x000000f002057812 */ /* 0x040fe400078ec0ff */
[----:B------:R-:W-:Y:S02]  /*0230*/  LOP3.LUT R6, R2, 0x30, RZ, 0xc0, !PT ;  /* 0x0000003002067812 */ /* 0x000fe400078ec0ff */
[----:B------:R-:W-:Y:S02]  /*0240*/  SHF.R.U32.HI R9, RZ, 0x2, R0 ;  /* 0x00000002ff097819 */ /* 0x000fe40000011600 */
[----:B------:R-:W-:-:S02]  /*0250*/  MOV R4, RZ ;  /* 0x000000ff00047202 */ /* 0x000fc40000000f00 */
[----:B------:R-:W-:Y:S02]  /*0260*/  MOV R64, RZ ;  /* 0x000000ff00407202 */ /* 0x000fe40000000f00 */
[----:B------:R-:W-:Y:S02]  /*0270*/  MOV R3, UR5 ;  /* 0x0000000500037c02 */ /* 0x000fe40008000f00 */
[----:B------:R-:W-:Y:S02]  /*0280*/  SHF.R.U32.HI R10, RZ, 0x2, R10 ;  /* 0x00000002ff0a7819 */ /* 0x000fe4000001160a */
[----:B0-----:R-:W-:Y:S02]  /*0290*/  IADD3 R5, P0, PT, R5, UR14, RZ ;  /* 0x0000000e05057c10 */ /* 0x001fe4000ff1e0ff */
[----:B------:R-:W-:Y:S01]  /*02a0*/  MOV R13, UR6 ;  /* 0x00000006000d7c02 */ /* 0x000fe20008000f00 */
[----:B------:R-:W-:Y:S01]  /*02b0*/  UMOV UR6, 0x1 ;  /* 0x0000000100067882 */ /* 0x000fe20000000000 */
[----:B-1----:R-:W-:-:S02]  /*02c0*/  IADD3 R6, P1, PT, R6, UR16, RZ ;  /* 0x0000001006067c10 */ /* 0x002fc4000ff3e0ff */
[----:B------:R-:W-:Y:S02]  /*02d0*/  IADD3.X R7, PT, PT, RZ, UR15, RZ, P0, !PT ;  /* 0x0000000fff077c10 */ /* 0x000fe400087fe4ff */
[----:B------:R-:W-:-:S09]  /*02e0*/  IADD3.X R8, PT, PT, RZ, UR17, RZ, P1, !PT ;  /* 0x00000011ff087c10 */ /* 0x000fd20008ffe4ff */
.L_x_7:
[----:B------:R-:W-:Y:S01]  /*02f0*/  IMAD R12, R9, UR12, RZ ;  /* 0x0000000c090c7c24 */ /* 0x000fe2000f8e02ff */
[----:B------:R-:W-:-:S04]  /*0300*/  SHF.R.S32.HI R2, RZ, 0x1f, R13 ;  /* 0x0000001fff027819 */ /* 0x000fc8000001140d */
[----:B------:R-:W-:Y:S02]  /*0310*/  IADD3 R11, P0, PT, R12, R13, RZ ;  /* 0x0000000d0c0b7210 */ /* 0x000fe40007f1e0ff */
[----:B------:R-:W0:Y:S02]  /*0320*/  LDC R12, c[0x0][0x39c] ;  /* 0x0000e700ff0c7b82 */ /* 0x000e240000000800 */
[----:B------:R-:W-:Y:S02]  /*0330*/  IADD3.X R16, PT, PT, RZ, R2, RZ, P0, !PT ;  /* 0x00000002ff107210 */ /* 0x000fe400007fe4ff */
[----:B------:R-:W-:-:S04]  /*0340*/  LEA R20, P0, R11, R6, 0x2 ;  /* 0x000000060b147211 */ /* 0x000fc800078010ff */
[----:B------:R-:W-:Y:S01]  /*0350*/  LEA.HI.X R21, R11, R8, R16, 0x2, P0 ;  /* 0x000000080b157211 */ /* 0x000fe200000f1410 */
[----:B------:R-:W-:Y:S01]  /*0360*/  IMAD R16, R10, UR12, RZ ;  /* 0x0000000c0a107c24 */ /* 0x000fe2000f8e02ff */
[----:B------:R-:W-:-:S04]  /*0370*/  SHF.R.U32.HI R11, RZ, 0x4, R0 ;  /* 0x00000004ff0b7819 */ /* 0x000fc80000011600 */
[----:B------:R-:W-:Y:S01]  /*0380*/  IADD3 R17, P0, PT, R16, R13, RZ ;  /* 0x0000000d10117210 */ /* 0x000fe20007f1e0ff */
[----:B------:R-:W2:Y:S03]  /*0390*/  LDG.E.128 R20, desc[UR10][R20.64] ;  /* 0x0000000a14147981 */ /* 0x000ea6000c1e1d00 */
[----:B------:R-:W-:Y:S02]  /*03a0*/  IADD3.X R2, PT, PT, RZ, R2, RZ, P0, !PT ;  /* 0x00000002ff027210 */ /* 0x000fe400007fe4ff */
[----:B------:R-:W-:Y:S01]  /*03b0*/  LEA R16, P1, R17, R6, 0x2 ;  /* 0x0000000611107211 */ /* 0x000fe200078210ff */
[----:B0-----:R-:W-:-:S03]  /*03c0*/  IMAD R18, R11, R12, RZ ;  /* 0x0000000c0b127224 */ /* 0x001fc600078e02ff */
[----:B------:R-:W-:Y:S02]  /*03d0*/  LEA.HI.X R17, R17, R8, R2, 0x2, P1 ;  /* 0x0000000811117211 */ /* 0x000fe400008f1402 */
[----:B------:R-:W-:-:S04]  /*03e0*/  IADD3 R18, P0, PT, R18, R3, RZ ;  /* 0x0000000312127210 */ /* 0x000fc80007f1e0ff */
[----:B------:R-:W-:Y:S02]  /*03f0*/  LEA.HI.X.SX32 R2, R3, RZ, 0x1, P0 ;  /* 0x000000ff03027211 */ /* 0x000fe400000f0eff */
[----:B------:R-:W-:-:S04]  /*0400*/  LEA R24, P0, R18, R5, 0x2 ;  /* 0x0000000512187211 */ /* 0x000fc800078010ff */
[----:B------:R-:W-:Y:S02]  /*0410*/  LEA.HI.X R25, R18, R7, R2, 0x2, P0 ;  /* 0x0000000712197211 */ /* 0x000fe400000f1402 */
[----:B------:R-:W3:Y:S04]  /*0420*/  LDG.E.128 R16, desc[UR10][R16.64] ;  /* 0x0000000a10107981 */ /* 0x000ee8000c1e1d00 */
[----:B------:R-:W4:Y:S01]  /*0430*/  LDG.E.128 R24, desc[UR10][R24.64] ;  /* 0x0000000a18187981 */ /* 0x000f22000c1e1d00 */
[C---:B------:R-:W-:Y:S01]  /*0440*/  SHF.L.U32 R2, R0.reuse, 0x9, RZ ;  /* 0x0000000900027819 */ /* 0x040fe200000006ff */
[----:B------:R-:W-:Y:S01]  /*0450*/  USHF.L.U32 UR7, UR6, 0xd, URZ ;  /* 0x0000000d06077899 */ /* 0x000fe200080006ff */
[----:B------:R-:W-:Y:S01]  /*0460*/  SHF.L.U32 R29, R0, 0x1, RZ ;  /* 0x00000001001d7819 */ /* 0x000fe200000006ff */
[----:B------:R-:W0:Y:S01]  /*0470*/  S2R R28, SR_CgaCtaId ;  /* 0x00000000001c7919 */ /* 0x000e220000008800 */
[----:B------:R-:W-:Y:S01]  /*0480*/  LOP3.LUT R11, R2, 0x600, RZ, 0xc0, !PT ;  /* 0x00000600020b7812 */ /* 0x000fe200078ec0ff */
[----:B------:R-:W-:Y:S01]  /*0490*/  ULOP3.LUT UR7, UR7, 0x2000, URZ, 0x3c, !UPT ;  /* 0x0000200007077892 */ /* 0x000fe2000f8e3cff */
[----:B------:R-:W-:Y:S01]  /*04a0*/  LOP3.LUT R42, R29, 0x1b0, RZ, 0xc0, !PT ;  /* 0x000001b01d2a7812 */ /* 0x000fe200078ec0ff */
[----:B------:R-:W-:Y:S01]  /*04b0*/  USHF.L.U32 UR8, UR6, 0xc, URZ ;  /* 0x0000000c06087899 */ /* 0x000fe200080006ff */
[----:B------:R-:W-:Y:S01]  /*04c0*/  LEA R2, R4, R11, 0xb ;  /* 0x0000000b04027211 */ /* 0x000fe200078e58ff */
[----:B------:R-:W-:Y:S01]  /*04d0*/  ULOP3.LUT UR6, UR6, 0x1, URZ, 0x3c, !UPT ;  /* 0x0000000106067892 */ /* 0x000fe2000f8e3cff */
[----:B------:R-:W-:Y:S01]  /*04e0*/  MOV R11, 0x400 ;  /* 0x00000400000b7802 */ /* 0x000fe20000000f00 */
[----:B------:R-:W-:Y:S01]  /*04f0*/  ULOP3.LUT UR8, UR8, 0x1000, URZ, 0x3c, !UPT ;  /* 0x0000100008087892 */ /* 0x000fe2000f8e3cff */
[----:B------:R-:W-:-:S02]  /*0500*/  LOP3.LUT R30, R2, R10, RZ, 0xfc, !PT ;  /* 0x0000000a021e7212 */ /* 0x000fc400078efcff */
[----:B------:R-:W-:Y:S02]  /*0510*/  SHF.L.U32 R31, R0, 0x2, RZ ;  /* 0x00000002001f7819 */ /* 0x000fe400000006ff */
[----:B------:R-:W-:Y:S02]  /*0520*/  IADD3 R13, PT, PT, R13, 0x10, RZ ;  /* 0x000000100d0d7810 */ /* 0x000fe40007ffe0ff */
[----:B------:R-:W-:Y:S02]  /*0530*/  LOP3.LUT R31, R31, 0x80, RZ, 0xc0, !PT ;  /* 0x000000801f1f7812 */ /* 0x000fe400078ec0ff */
[----:B------:R-:W-:Y:S02]  /*0540*/  ISETP.GE.U32.AND P0, PT, R13, UR9, PT ;  /* 0x000000090d007c0c */ /* 0x000fe4000bf06070 */
[----:B------:R-:W-:Y:S02]  /*0550*/  LEA R3, R12, R3, 0x4 ;  /* 0x000000030c037211 */ /* 0x000fe400078e20ff */
[----:B0-----:R-:W-:-:S02]  /*0560*/  LEA R11, R28, R11, 0x18 ;  /* 0x0000000b1c0b7211 */ /* 0x001fc400078ec0ff */
[----:B------:R-:W-:Y:S02]  /*0570*/  LOP3.LUT R28, R2, R9, RZ, 0xfc, !PT ;  /* 0x00000009021c7212 */ /* 0x000fe400078efcff */
[----:B------:R-:W-:Y:S02]  /*0580*/  IADD3 R2, PT, PT, R42, UR7, R11 ;  /* 0x000000072a027c10 */ /* 0x000fe4000fffe00b */
[-C--:B------:R-:W-:Y:S02]  /*0590*/  LEA R28, R28, R11.reuse, 0x2 ;  /* 0x0000000b1c1c7211 */ /* 0x080fe400078e10ff */
[----:B------:R-:W-:Y:S02]  /*05a0*/  LEA R65, R30, R11, 0x2 ;  /* 0x0000000b1e417211 */ /* 0x000fe400078e10ff */
[----:B------:R-:W-:Y:S01]  /*05b0*/  IADD3 R11, PT, PT, R11, 0x4000, RZ ;  /* 0x000040000b0b7810 */ /* 0x000fe20007ffe0ff */
[----:B--2---:R0:W-:Y:S04]  /*05c0*/  STS [R28+0x200], R21 ;  /* 0x000200151c007388 */ /* 0x0041e80000000800 */
[----:B------:R1:W-:Y:S04]  /*05d0*/  STS [R28], R20 ;  /* 0x000000141c007388 */ /* 0x0003e80000000800 */
[----:B------:R-:W-:Y:S01]  /*05e0*/  STS [R28+0x400], R22 ;  /* 0x000400161c007388 */ /* 0x000fe20000000800 */
[----:B0-----:R-:W-:-:S03]  /*05f0*/  LEA R21, R0, R11, 0x4 ;  /* 0x0000000b00157211 */ /* 0x001fc600078e20ff */
[----:B------:R-:W-:Y:S01]  /*0600*/  STS [R28+0x600], R23 ;  /* 0x000600171c007388 */ /* 0x000fe20000000800 */
[----:B------:R-:W-:Y:S02]  /*0610*/  LEA R67, R4, R21, 0xc ;  /* 0x0000001504437211 */ /* 0x000fe400078e60ff */
[----:B-1----:R-:W-:Y:S02]  /*0620*/  SHF.L.U32 R20, R0, 0x3, RZ ;  /* 0x0000000300147819 */ /* 0x002fe400000006ff */
[----:B------:R-:W-:Y:S02]  /*0630*/  LOP3.LUT R4, R4, 0x1, RZ, 0x3c, !PT ;  /* 0x0000000104047812 */ /* 0x000fe400078e3cff */
[----:B------:R-:W-:-:S04]  /*0640*/  LOP3.LUT R20, R31, 0x38, R20, 0xf8, !PT ;  /* 0x000000381f147812 */ /* 0x000fc800078ef814 */
[----:B------:R-:W-:Y:S01]  /*0650*/  IADD3 R11, PT, PT, R20, UR8, R11 ;  /* 0x00000008140b7c10 */ /* 0x000fe2000fffe00b */
[----:B---3--:R-:W-:Y:S04]  /*0660*/  STS [R65], R16 ;  /* 0x0000001041007388 */ /* 0x008fe80000000800 */
[----:B------:R-:W-:Y:S04]  /*0670*/  STS [R65+0x200], R17 ;  /* 0x0002001141007388 */ /* 0x000fe80000000800 */
[----:B------:R-:W-:Y:S04]  /*0680*/  STS [R65+0x400], R18 ;  /* 0x0004001241007388 */ /* 0x000fe80000000800 */
[----:B------:R-:W-:Y:S04]  /*0690*/  STS [R65+0x600], R19 ;  /* 0x0006001341007388 */ /* 0x000fe80000000800 */
[----:B----4-:R-:W-:Y:S01]  /*06a0*/  STS.128 [R67], R24 ;  /* 0x0000001843007388 */ /* 0x010fe20000000c00 */
[----:B------:R-:W-:Y:S06]  /*06b0*/  BAR.SYNC.DEFER_BLOCKING 0x0 ;  /* 0x0000000000007b1d */ /* 0x000fec0000010000 */
[----:B------:R-:W-:Y:S04]  /*06c0*/  LDS.64 R44, [R11] ;  /* 0x000000000b2c7984 */ /* 0x000fe80000000a00 */
[----:B------:R-:W0:Y:S04]  /*06d0*/  LDS.128 R28, [R2] ;  /* 0x00000000021c7984 */ /* 0x000e280000000c00 */
[----:B------:R-:W1:Y:S04]  /*06e0*/  LDS.64 R42, [R11+0x40] ;  /* 0x000040000b2a7984 */ /* 0x000e680000000a00 */
[----:B------:R-:W2:Y:S04]  /*06f0*/  LDS.128 R20, [R2+0x40] ;  /* 0x0000400002147984 */ /* 0x000ea80000000c00 */
[----:B------:R-:W-:Y:S04]  /*0700*/  LDS.64 R24, [R11+0x100] ;  /* 0x000100000b187984 */ /* 0x000fe80000000a00 */
[----:B------:R-:W3:Y:S01]  /*0710*/  LDS.128 R16, [R2+0x200] ;  /* 0x0002000002107984 */ /* 0x000ee20000000c00 */
[-C--:B0-----:R-:W-:Y:S01]  /*0720*/  FFMA R33, R28, R44.reuse, R33 ;  /* 0x0000002c1c217223 */ /* 0x081fe20000000021 */
[-C--:B------:R-:W-:Y:S01]  /*0730*/  FFMA R36, R29, R44.reuse, R36 ;  /* 0x0000002c1d247223 */ /* 0x080fe20000000024 */
[-C--:B------:R-:W-:Y:S01]  /*0740*/  FFMA R37, R30, R44.reuse, R37 ;  /* 0x0000002c1e257223 */ /* 0x080fe20000000025 */
[----:B------:R-:W-:Y:S01]  /*0750*/  FFMA R50, R31, R44, R50 ;  /* 0x0000002c1f327223 */ /* 0x000fe20000000032 */
[-C--:B-1----:R-:W-:Y:S01]  /*0760*/  FFMA R63, R28, R42.reuse, R15 ;  /* 0x0000002a1c3f7223 */ /* 0x082fe2000000000f */
[-C--:B------:R-:W-:Y:S01]  /*0770*/  FFMA R35, R29, R42.reuse, R35 ;  /* 0x0000002a1d237223 */ /* 0x080fe20000000023 */
[-C--:B------:R-:W-:Y:S01]  /*0780*/  FFMA R39, R30, R42.reuse, R39 ;  /* 0x0000002a1e277223 */ /* 0x080fe20000000027 */
[----:B------:R-:W-:Y:S01]  /*0790*/  FFMA R47, R31, R42, R47 ;  /* 0x0000002a1f2f7223 */ /* 0x000fe2000000002f */
[C---:B--2---:R-:W-:Y:S01]  /*07a0*/  FFMA R51, R44.reuse, R20, R51 ;  /* 0x000000142c337223 */ /* 0x044fe20000000033 */
[CC--:B------:R-:W-:Y:S01]  /*07b0*/  FFMA R56, R44.reuse, R21.reuse, R56 ;  /* 0x000000152c387223 */ /* 0x0c0fe20000000038 */
[----:B------:R-:W-:Y:S01]  /*07c0*/  FFMA R53, R44, R22, R53 ;  /* 0x000000162c357223 */ /* 0x000fe20000000035 */
[C---:B------:R-:W-:Y:S01]  /*07d0*/  FFMA R27, R42.reuse, R20, R62 ;  /* 0x000000142a1b7223 */ /* 0x040fe2000000003e */
[C---:B------:R-:W-:Y:S01]  /*07e0*/  FFMA R41, R42.reuse, R21, R41 ;  /* 0x000000152a297223 */ /* 0x040fe20000000029 */
[----:B------:R-:W-:Y:S01]  /*07f0*/  FFMA R49, R42, R22, R49 ;  /* 0x000000162a317223 */ /* 0x000fe20000000031 */
[----:B------:R-:W-:Y:S01]  /*0800*/  FFMA R70, R28, R45, R14 ;  /* 0x0000002d1c467223 */ /* 0x000fe2000000000e */
        /* <DEDUP_REMOVED lines=8> */
[-C--:B------:R-:W-:Y:S01]  /*0890*/  FFMA R42, R42, R23.reuse, R61 ;  /* 0x000000172a2a7223 */ /* 0x080fe2000000003d */
[----:B------:R-:W-:Y:S01]  /*08a0*/  FFMA R68, R43, R23, R68 ;  /* 0x000000172b447223 */ /* 0x000fe20000000044 */
[----:B------:R-:W0:Y:S01]  /*08b0*/  LDS.64 R14, [R11+0x140] ;  /* 0x000140000b0e7984 */ /* 0x000e220000000a00 */
[----:B------:R-:W-:Y:S01]  /*08c0*/  FFMA R38, R30, R45, R38 ;  /* 0x0000002d1e267223 */ /* 0x000fe20000000026 */
[----:B------:R-:W-:Y:S01]  /*08d0*/  FFMA R28, R28, R43, R32 ;  /* 0x0000002b1c1c7223 */ /* 0x000fe20000000020 */
[C---:B------:R-:W-:Y:S01]  /*08e0*/  FFMA R34, R29.reuse, R45, R34 ;  /* 0x0000002d1d227223 */ /* 0x040fe20000000022 */
[----:B------:R-:W1:Y:S01]  /*08f0*/  LDS.128 R20, [R2+0x240] ;  /* 0x0002400002147984 */ /* 0x000e620000000c00 */
[-C--:B------:R-:W-:Y:S01]  /*0900*/  FFMA R40, R29, R43.reuse, R40 ;  /* 0x0000002b1d287223 */ /* 0x080fe20000000028 */
[----:B------:R-:W-:Y:S01]  /*0910*/  FFMA R30, R30, R43, R46 ;  /* 0x0000002b1e1e7223 */ /* 0x000fe2000000002e */
[C---:B------:R-:W-:Y:S01]  /*0920*/  FFMA R48, R31.reuse, R45, R48 ;  /* 0x0000002d1f307223 */ /* 0x040fe20000000030 */
[----:B------:R-:W-:Y:S01]  /*0930*/  FFMA R54, R31, R43, R54 ;  /* 0x0000002b1f367223 */ /* 0x000fe20000000036 */
[CC--:B---3--:R-:W-:Y:S01]  /*0940*/  FFMA R33, R16.reuse, R24.reuse, R33 ;  /* 0x0000001810217223 */ /* 0x0c8fe20000000021 */
[-C--:B------:R-:W-:Y:S01]  /*0950*/  FFMA R70, R16, R25.reuse, R70 ;  /* 0x0000001910467223 */ /* 0x080fe20000000046 */
[CC--:B------:R-:W-:Y:S01]  /*0960*/  FFMA R36, R17.reuse, R24.reuse, R36 ;  /* 0x0000001811247223 */ /* 0x0c0fe20000000024 */
[-C--:B------:R-:W-:Y:S01]  /*0970*/  FFMA R34, R17, R25.reuse, R34 ;  /* 0x0000001911227223 */ /* 0x080fe20000000022 */
[CC--:B------:R-:W-:Y:S01]  /*0980*/  FFMA R37, R18.reuse, R24.reuse, R37 ;  /* 0x0000001812257223 */ /* 0x0c0fe20000000025 */
[-C--:B------:R-:W-:Y:S01]  /*0990*/  FFMA R38, R18, R25.reuse, R38 ;  /* 0x0000001912267223 */ /* 0x080fe20000000026 */
[C---:B------:R-:W-:Y:S01]  /*09a0*/  FFMA R50, R19.reuse, R24, R50 ;  /* 0x0000001813327223 */ /* 0x040fe20000000032 */
[----:B------:R-:W-:Y:S01]  /*09b0*/  FFMA R48, R19, R25, R48 ;  /* 0x0000001913307223 */ /* 0x000fe20000000030 */
[CC--:B0-----:R-:W-:Y:S01]  /*09c0*/  FFMA R63, R16.reuse, R14.reuse, R63 ;  /* 0x0000000e103f7223 */ /* 0x0c1fe2000000003f */
[-C--:B------:R-:W-:Y:S01]  /*09d0*/  FFMA R28, R16, R15.reuse, R28 ;  /* 0x0000000f101c7223 */ /* 0x080fe2000000001c */
[CC--:B------:R-:W-:Y:S01]  /*09e0*/  FFMA R35, R17.reuse, R14.reuse, R35 ;  /* 0x0000000e11237223 */ /* 0x0c0fe20000000023 */
[-C--:B------:R-:W-:Y:S01]  /*09f0*/  FFMA R40, R17, R15.reuse, R40 ;  /* 0x0000000f11287223 */ /* 0x080fe20000000028 */
[CC--:B------:R-:W-:Y:S01]  /*0a00*/  FFMA R39, R18.reuse, R14.reuse, R39 ;  /* 0x0000000e12277223 */ /* 0x0c0fe20000000027 */
[-C--:B------:R-:W-:Y:S01]  /*0a10*/  FFMA R30, R18, R15.reuse, R30 ;  /* 0x0000000f121e7223 */ /* 0x080fe2000000001e */
[C---:B------:R-:W-:Y:S01]  /*0a20*/  FFMA R47, R19.reuse, R14, R47 ;  /* 0x0000000e132f7223 */ /* 0x040fe2000000002f */
        /* <DEDUP_REMOVED lines=9> */
[CC--:B------:R-:W-:Y:S01]  /*0ac0*/  FFMA R29, R14.reuse, R20.reuse, R27 ;  /* 0x000000140e1d7223 */ /* 0x0c0fe2000000001b */
[C---:B------:R-:W-:Y:S01]  /*0ad0*/  FFMA R66, R15.reuse, R20, R66 ;  /* 0x000000140f427223 */ /* 0x040fe20000000042 */
[CC--:B------:R-:W-:Y:S01]  /*0ae0*/  FFMA R41, R14.reuse, R21.reuse, R41 ;  /* 0x000000150e297223 */ /* 0x0c0fe20000000029 */
[C---:B------:R-:W-:Y:S01]  /*0af0*/  FFMA R52, R15.reuse, R21, R52 ;  /* 0x000000150f347223 */ /* 0x040fe20000000034 */
[CC--:B------:R-:W-:Y:S01]  /*0b00*/  FFMA R49, R14.reuse, R22.reuse, R49 ;  /* 0x000000160e317223 */ /* 0x0c0fe20000000031 */
[C---:B------:R-:W-:Y:S01]  /*0b10*/  FFMA R55, R15.reuse, R22, R55 ;  /* 0x000000160f377223 */ /* 0x040fe20000000037 */
[-C--:B------:R-:W-:Y:S01]  /*0b20*/  FFMA R42, R14, R23.reuse, R42 ;  /* 0x000000170e2a7223 */ /* 0x080fe2000000002a */
[----:B------:R-:W-:Y:S01]  /*0b30*/  FFMA R68, R15, R23, R68 ;  /* 0x000000170f447223 */ /* 0x000fe20000000044 */
[----:B------:R-:W-:Y:S04]  /*0b40*/  LDS.64 R26, [R11+0x200] ;  /* 0x000200000b1a7984 */ /* 0x000fe80000000a00 */
[----:B------:R-:W-:Y:S04]  /*0b50*/  LDS.64 R24, [R11+0x240] ;  /* 0x000240000b187984 */ /* 0x000fe80000000a00 */
[----:B------:R-:W0:Y:S04]  /*0b60*/  LDS.128 R16, [R2+0x400] ;  /* 0x0004000002107984 */ /* 0x000e280000000c00 */
[----:B------:R-:W1:Y:S04]  /*0b70*/  LDS.128 R20, [R2+0x440] ;  /* 0x0004400002147984 */ /* 0x000e680000000c00 */
[----:B------:R-:W-:Y:S01]  /*0b80*/  LDS.64 R14, [R11+0x340] ;  /* 0x000340000b0e7984 */ /* 0x000fe20000000a00 */
        /* <DEDUP_REMOVED lines=394> */
[----:B------:R-:W1:Y:S01]  /*2430*/  LDS.128 R20, [R2+0x1a40] ;  /* 0x001a400002147984 */ /* 0x000e620000000c00 */
        /* <DEDUP_REMOVED lines=26> */
[----:B------:R-:W-:Y:S01]  /*25e0*/  LDS.64 R26, [R11+0xe00] ;  /* 0x000e00000b1a7984 */ /* 0x000fe20000000a00 */
[CC--:B------:R-:W-:Y:S01]  /*25f0*/  FFMA R24, R14.reuse, R21.reuse, R41 ;  /* 0x000000150e187223 */ /* 0x0c0fe20000000029 */
[C---:B------:R-:W-:Y:S01]  /*2600*/  FFMA R52, R15.reuse, R21, R52 ;  /* 0x000000150f347223 */ /* 0x040fe20000000034 */
[CC--:B------:R-:W-:Y:S01]  /*2610*/  FFMA R49, R14.reuse, R22.reuse, R49 ;  /* 0x000000160e317223 */ /* 0x0c0fe20000000031 */
[----:B------:R-:W-:Y:S01]  /*2620*/  LDS.64 R32, [R11+0xe40] ;  /* 0x000e40000b207984 */ /* 0x000fe20000000a00 */
[C---:B------:R-:W-:Y:S01]  /*2630*/  FFMA R55, R15.reuse, R22, R55 ;  /* 0x000000160f377223 */ /* 0x040fe20000000037 */
[-C--:B------:R-:W-:Y:S01]  /*2640*/  FFMA R42, R14, R23.reuse, R42 ;  /* 0x000000170e2a7223 */ /* 0x080fe2000000002a */
[----:B------:R-:W-:Y:S01]  /*2650*/  FFMA R68, R15, R23, R68 ;  /* 0x000000170f447223 */ /* 0x000fe20000000044 */
        /* <DEDUP_REMOVED lines=18> */
[-C--:B-1----:R-:W-:Y:S01]  /*2780*/  FFMA R51, R26, R20.reuse, R51 ;  /* 0x000000141a337223 */ /* 0x082fe20000000033 */
[-C--:B------:R-:W-:Y:S01]  /*2790*/  FFMA R58, R27, R20.reuse, R58 ;  /* 0x000000141b3a7223 */ /* 0x080fe2000000003a */
[----:B------:R-:W-:Y:S01]  /*27a0*/  LDS.64 R30, [R11+0xf40] ;  /* 0x000f40000b1e7984 */ /* 0x000fe20000000a00 */
[-C--:B------:R-:W-:Y:S01]  /*27b0*/  FFMA R43, R32, R20.reuse, R43 ;  /* 0x00000014202b7223 */ /* 0x080fe2000000002b */
[----:B------:R-:W-:Y:S01]  /*27c0*/  FFMA R66, R33, R20, R66 ;  /* 0x0000001421427223 */ /* 0x000fe20000000042 */
[C---:B------:R-:W-:Y:S01]  /*27d0*/  FFMA R56, R26.reuse, R21, R56 ;  /* 0x000000151a387223 */ /* 0x040fe20000000038 */
[----:B------:R-:W0:Y:S01]  /*27e0*/  LDS.128 R16, [R2+0x1e00] ;  /* 0x001e000002107984 */ /* 0x000e220000000c00 */
[CC--:B------:R-:W-:Y:S01]  /*27f0*/  FFMA R53, R26.reuse, R22.reuse, R53 ;  /* 0x000000161a357223 */ /* 0x0c0fe20000000035 */
[----:B------:R-:W-:Y:S01]  /*2800*/  FFMA R44, R26, R23, R44 ;  /* 0x000000171a2c7223 */ /* 0x000fe2000000002c */
[C---:B------:R-:W-:Y:S01]  /*2810*/  FFMA R60, R27.reuse, R21, R60 ;  /* 0x000000151b3c7223 */ /* 0x040fe2000000003c */
[CC--:B------:R-:W-:Y:S01]  /*2820*/  FFMA R57, R27.reuse, R22.reuse, R57 ;  /* 0x000000161b397223 */ /* 0x0c0fe20000000039 */
[----:B------:R-:W-:Y:S01]  /*2830*/  FFMA R64, R27, R23, R64 ;  /* 0x000000171b407223 */ /* 0x000fe20000000040 */
[----:B------:R-:W1:Y:S01]  /*2840*/  LDS.64 R28, [R11+0xf00] ;  /* 0x000f00000b1c7984 */ /* 0x000e620000000a00 */
[CC--:B------:R-:W-:Y:S01]  /*2850*/  FFMA R20, R32.reuse, R21.reuse, R24 ;  /* 0x0000001520147223 */ /* 0x0c0fe20000000018 */
[CC--:B------:R-:W-:Y:S01]  /*2860*/  FFMA R49, R32.reuse, R22.reuse, R49 ;  /* 0x0000001620317223 */ /* 0x0c0fe20000000031 */
[C---:B------:R-:W-:Y:S01]  /*2870*/  FFMA R52, R33.reuse, R21, R52 ;  /* 0x0000001521347223 */ /* 0x040fe20000000034 */
[----:B------:R-:W2:Y:S01]  /*2880*/  LDS.128 R24, [R2+0x1e40] ;  /* 0x001e400002187984 */ /* 0x000ea20000000c00 */
[C---:B------:R-:W-:Y:S01]  /*2890*/  FFMA R22, R33.reuse, R22, R55 ;  /* 0x0000001621167223 */ /* 0x040fe20000000037 */
[-C--:B------:R-:W-:Y:S01]  /*28a0*/  FFMA R42, R32, R23.reuse, R42 ;  /* 0x00000017202a7223 */ /* 0x080fe2000000002a */
[----:B------:R-:W-:Y:S01]  /*28b0*/  FFMA R68, R33, R23, R68 ;  /* 0x0000001721447223 */ /* 0x000fe20000000044 */
[-C--:B0-----:R-:W-:Y:S01]  /*28c0*/  FFMA R32, R16, R31.reuse, R46 ;  /* 0x0000001f10207223 */ /* 0x081fe2000000002e */
[CC--:B------:R-:W-:Y:S01]  /*28d0*/  FFMA R46, R18.reuse, R31.reuse, R62 ;  /* 0x0000001f122e7223 */ /* 0x0c0fe2000000003e */
[CC--:B------:R-:W-:Y:S01]  /*28e0*/  FFMA R35, R17.reuse, R30.reuse, R35 ;  /* 0x0000001e11237223 */ /* 0x0c0fe20000000023 */
[----:B------:R-:W-:Y:S01]  /*28f0*/  FFMA R40, R17, R31, R40 ;  /* 0x0000001f11287223 */ /* 0x000fe20000000028 */
[-C--:B------:R-:W-:Y:S01]  /*2900*/  FFMA R39, R18, R30.reuse, R39 ;  /* 0x0000001e12277223 */ /* 0x080fe20000000027 */
[----:B------:R-:W-:Y:S01]  /*2910*/  FFMA R47, R19, R30, R47 ;  /* 0x0000001e132f7223 */ /* 0x000fe2000000002f */
[C---:B-1----:R-:W-:Y:S01]  /*2920*/  FFMA R33, R16.reuse, R28, R15 ;  /* 0x0000001c10217223 */ /* 0x042fe2000000000f */
[CC--:B------:R-:W-:Y:S01]  /*2930*/  FFMA R14, R16.reuse, R29.reuse, R70 ;  /* 0x0000001d100e7223 */ /* 0x0c0fe20000000046 */
[----:B------:R-:W-:Y:S01]  /*2940*/  FFMA R15, R16, R30, R63 ;  /* 0x0000001e100f7223 */ /* 0x000fe2000000003f */
[CC--:B------:R-:W-:Y:S01]  /*2950*/  FFMA R36, R17.reuse, R28.reuse, R36 ;  /* 0x0000001c11247223 */ /* 0x0c0fe20000000024 */
[-C--:B------:R-:W-:Y:S01]  /*2960*/  FFMA R34, R17, R29.reuse, R34 ;  /* 0x0000001d11227223 */ /* 0x080fe20000000022 */
[CC--:B------:R-:W-:Y:S01]  /*2970*/  FFMA R37, R18.reuse, R28.reuse, R37 ;  /* 0x0000001c12257223 */ /* 0x0c0fe20000000025 */
[-C--:B------:R-:W-:Y:S01]  /*2980*/  FFMA R38, R18, R29.reuse, R38 ;  /* 0x0000001d12267223 */ /* 0x080fe20000000026 */
        /* <DEDUP_REMOVED lines=19> */
[----:B------:R-:W-:Y:S06]  /*2ac0*/  @!P0 BRA `(.L_x_7) ;  /* 0xffffffd800088947 */ /* 0x000fec000383ffff */
.L_x_6:
[----:B------:R-:W0:Y:S01]  /*2ad0*/  LDC.64 R2, c[0x0][0x398] ;  /* 0x0000e600ff027b82 */ /* 0x000e220000000a00 */
[----:B------:R-:W-:Y:S01]  /*2ae0*/  SHF.R.U32.HI R4, RZ, 0x1, R0 ;  /* 0x00000001ff047819 */ /* 0x000fe20000011600 */
[----:B------:R-:W1:Y:S03]  /*2af0*/  LDCU.64 UR6, c[0x0][0x380] ;  /* 0x00007000ff0677ac */ /* 0x000e660008000a00 */
[C---:B------:R-:W-:Y:S02]  /*2b00*/  LOP3.LUT R16, R4.reuse, 0x60, RZ, 0xc0, !PT ;  /* 0x0000006004107812 */ /* 0x040fe400078ec0ff */
[----:B------:R-:W-:Y:S02]  /*2b10*/  LOP3.LUT R5, R4, 0xc, RZ, 0xc0, !PT ;  /* 0x0000000c04057812 */ /* 0x000fe400078ec0ff */
[----:B------:R-:W-:Y:S02]  /*2b20*/  SHF.L.U32 R4, R0, 0x1, RZ ;  /* 0x0000000100047819 */ /* 0x000fe400000006ff */
[----:B------:R-:W-:-:S02]  /*2b30*/  IADD3 R16, PT, PT, R5, UR4, R16 ;  /* 0x0000000405107c10 */ /* 0x000fc4000fffe010 */
[----:B------:R-:W-:Y:S02]  /*2b40*/  LOP3.LUT R0, R0, 0x20, RZ, 0xc0, !PT ;  /* 0x0000002000007812 */ /* 0x000fe400078ec0ff */
[----:B------:R-:W-:-:S04]  /*2b50*/  LOP3.LUT R5, R4, 0xe, RZ, 0xc0, !PT ;  /* 0x0000000e04057812 */ /* 0x000fc800078ec0ff */
[----:B------:R-:W-:Y:S01]  /*2b60*/  IADD3 R0, PT, PT, R0, UR5, R5 ;  /* 0x0000000500007c10 */ /* 0x000fe2000fffe005 */
[----:B0-----:R-:W-:-:S03]  /*2b70*/  IMAD R5, R16, R3, RZ ;  /* 0x0000000310057224 */ /* 0x001fc600078e02ff */
[----:B------:R-:W-:Y:S02]  /*2b80*/  ISETP.GE.U32.AND P0, PT, R0, R3, PT ;  /* 0x000000030000720c */ /* 0x000fe40003f06070 */
[----:B------:R-:W-:Y:S02]  /*2b90*/  IADD3 R4, P2, PT, R5, R0, RZ ;  /* 0x0000000005047210 */ /* 0x000fe40007f5e0ff */
[----:B------:R-:W-:Y:S02]  /*2ba0*/  ISETP.GE.U32.OR P1, PT, R16, R2, P0 ;  /* 0x000000021000720c */ /* 0x000fe40000726470 */
[----:B------:R-:W-:Y:S02]  /*2bb0*/  IADD3.X R5, PT, PT, RZ, RZ, RZ, P2, !PT ;  /* 0x000000ffff057210 */ /* 0x000fe400017fe4ff */
[----:B-1----:R-:W-:-:S04]  /*2bc0*/  LEA R10, P2, R4, UR6, 0x2 ;  /* 0x00000006040a7c11 */ /* 0x002fc8000f8410ff */
[----:B------:R-:W-:-:S05]  /*2bd0*/  LEA.HI.X R11, R4, UR7, R5, 0x2, P2 ;  /* 0x00000007040b7c11 */ /* 0x000fca00090f1405 */
[----:B------:R-:W2:Y:S01]  /*2be0*/  @!P1 LDG.E.64 R4, desc[UR10][R10.64] ;  /* 0x0000000a0a049981 */ /* 0x000ea2000c1e1b00 */
[----:B------:R-:W2:Y:S01]  /*2bf0*/  @!P1 LDC R9, c[0x0][0x3a8] ;  /* 0x0000ea00ff099b82 */ /* 0x000ea20000000800 */
[C---:B------:R-:W-:Y:S01]  /*2c00*/  IMAD R7, R16.reuse, R3, R3 ;  /* 0x0000000310077224 */ /* 0x040fe200078e0203 */
[----:B------:R-:W-:-:S04]  /*2c10*/  IADD3 R17, PT, PT, R16, 0x1, RZ ;  /* 0x0000000110117810 */ /* 0x000fc80007ffe0ff */
[----:B------:R-:W-:Y:S02]  /*2c20*/  IADD3 R7, P3, PT, R0, R7, RZ ;  /* 0x0000000700077210 */ /* 0x000fe40007f7e0ff */
[----:B------:R-:W0:Y:S01]  /*2c30*/  @!P1 LDC R12, c[0x0][0x3a4] ;  /* 0x0000e900ff0c9b82 */ /* 0x000e220000000800 */
[----:B------:R-:W-:Y:S02]  /*2c40*/  ISETP.GE.U32.OR P2, PT, R17, R2, P0 ;  /* 0x000000021100720c */ /* 0x000fe40000746470 */
[----:B------:R-:W-:Y:S02]  /*2c50*/  IADD3.X R6, PT, PT, RZ, RZ, RZ, P3, !PT ;  /* 0x000000ffff067210 */ /* 0x000fe40001ffe4ff */
[----:B------:R-:W-:-:S09]  /*2c60*/  LEA R8, P3, R7, UR6, 0x2 ;  /* 0x0000000607087c11 */ /* 0x000fd2000f8610ff */
[----:B------:R-:W1:Y:S01]  /*2c70*/  @!P2 LDC R18, c[0x0][0x3a8] ;  /* 0x0000ea00ff12ab82 */ /* 0x000e620000000800 */
[----:B------:R-:W-:-:S07]  /*2c80*/  IADD3 R21, PT, PT, R16, 0x2, RZ ;  /* 0x0000000210157810 */ /* 0x000fce0007ffe0ff */
[----:B------:R-:W3:Y:S01]  /*2c90*/  @!P2 LDC R20, c[0x0][0x3a4] ;  /* 0x0000e900ff14ab82 */ /* 0x000ee20000000800 */
[-C--:B--2---:R-:W-:Y:S01]  /*2ca0*/  @!P1 FMUL R4, R4, R9.reuse ;  /* 0x0000000904049220 */ /* 0x084fe20000400000 */
[----:B------:R-:W-:Y:S01]  /*2cb0*/  @!P1 FMUL R5, R5, R9 ;  /* 0x0000000905059220 */ /* 0x000fe20000400000 */
[----:B------:R-:W-:Y:S02]  /*2cc0*/  LEA.HI.X R9, R7, UR7, R6, 0x2, P3 ;  /* 0x0000000707097c11 */ /* 0x000fe400098f1406 */
[-C--:B0-----:R-:W-:Y:S01]  /*2cd0*/  @!P1 FFMA R4, R33, R12.reuse, R4 ;  /* 0x0000000c21049223 */ /* 0x081fe20000000004 */
[----:B------:R-:W-:-:S05]  /*2ce0*/  @!P1 FFMA R5, R14, R12, R5 ;  /* 0x0000000c0e059223 */ /* 0x000fca0000000005 */
[----:B------:R0:W-:Y:S04]  /*2cf0*/  @!P1 STG.E.64 desc[UR10][R10.64], R4 ;  /* 0x000000040a009986 */ /* 0x0001e8000c101b0a */
[----:B------:R-:W1:Y:S01]  /*2d00*/  @!P2 LDG.E.64 R6, desc[UR10][R8.64] ;  /* 0x0000000a0806a981 */ /* 0x000e62000c1e1b00 */
[C---:B------:R-:W-:Y:S01]  /*2d10*/  IMAD R13, R21.reuse, R3, RZ ;  /* 0x00000003150d7224 */ /* 0x040fe200078e02ff */
[----:B------:R-:W-:-:S04]  /*2d20*/  ISETP.GE.U32.OR P1, PT, R21, R2, P0 ;  /* 0x000000021500720c */ /* 0x000fc80000726470 */
[----:B------:R-:W-:-:S04]  /*2d30*/  IADD3 R13, P3, PT, R13, R0, RZ ;  /* 0x000000000d0d7210 */ /* 0x000fc80007f7e0ff */
[----:B------:R-:W-:Y:S02]  /*2d40*/  IADD3.X R14, PT, PT, RZ, RZ, RZ, P3, !PT ;  /* 0x000000ffff0e7210 */ /* 0x000fe40001ffe4ff */
[----:B------:R-:W-:-:S03]  /*2d50*/  LEA R12, P3, R13, UR6, 0x2 ;  /* 0x000000060d0c7c11 */ /* 0x000fc6000f8610ff */
[----:B------:R-:W2:Y:S01]  /*2d60*/  @!P1 LDC R22, c[0x0][0x3a4] ;  /* 0x0000e900ff169b82 */ /* 0x000ea20000000800 */
[----:B------:R-:W-:Y:S01]  /*2d70*/  LEA.HI.X R13, R13, UR7, R14, 0x2, P3 ;  /* 0x000000070d0d7c11 */ /* 0x000fe200098f140e */
[-C--:B-1----:R-:W-:Y:S01]  /*2d80*/  @!P2 FMUL R19, R6, R18.reuse ;  /* 0x000000120613a220 */ /* 0x082fe20000400000 */
[----:B0-----:R-:W-:-:S03]  /*2d90*/  @!P2 FMUL R5, R7, R18 ;  /* 0x000000120705a220 */ /* 0x001fc60000400000 */
[-C--:B---3--:R-:W-:Y:S01]  /*2da0*/  @!P2 FFMA R4, R36, R20.reuse, R19 ;  /* 0x000000142404a223 */ /* 0x088fe20000000013 */
[----:B------:R-:W-:Y:S02]  /*2db0*/  @!P2 FFMA R5, R34, R20, R5 ;  /* 0x000000142205a223 */ /* 0x000fe40000000005 */
[----:B------:R-:W0:Y:S03]  /*2dc0*/  @!P1 LDC R20, c[0x0][0x3a8] ;  /* 0x0000ea00ff149b82 */ /* 0x000e260000000800 */
[----:B------:R1:W-:Y:S04]  /*2dd0*/  @!P2 STG.E.64 desc[UR10][R8.64], R4 ;  /* 0x000000040800a986 */ /* 0x0003e8000c101b0a */
[----:B------:R-:W0:Y:S01]  /*2de0*/  @!P1 LDG.E.64 R6, desc[UR10][R12.64] ;  /* 0x0000000a0c069981 */ /* 0x000e22000c1e1b00 */
        /* <DEDUP_REMOVED lines=8> */
[----:B-1----:R-:W-:Y:S02]  /*2e70*/  @!P1 FMUL R5, R7, R20 ;  /* 0x0000001407059220 */ /* 0x002fe40000400000 */
[----:B------:R-:W0:Y:S01]  /*2e80*/  @!P2 LDC R20, c[0x0][0x3a8] ;  /* 0x0000ea00ff14ab82 */ /* 0x000e220000000800 */
[-C--:B--2---:R-:W-:Y:S01]  /*2e90*/  @!P1 FFMA R4, R37, R22.reuse, R6 ;  /* 0x0000001625049223 */ /* 0x084fe20000000006 */
[----:B------:R-:W-:-:S05]  /*2ea0*/  @!P1 FFMA R5, R38, R22, R5 ;  /* 0x0000001626059223 */ /* 0x000fca0000000005 */
[----:B------:R1:W-:Y:S01]  /*2eb0*/  @!P1 STG.E.64 desc[UR10][R12.64], R4 ;  /* 0x000000040c009986 */ /* 0x0003e2000c101b0a */
[----:B------:R-:W2:Y:S03]  /*2ec0*/  @!P2 LDC R22, c[0x0][0x3a4] ;  /* 0x0000e900ff16ab82 */ /* 0x000ea60000000800 */
[----:B------:R-:W0:Y:S01]  /*2ed0*/  @!P2 LDG.E.64 R6, desc[UR10][R18.64] ;  /* 0x0000000a1206a981 */ /* 0x000e22000c1e1b00 */
[----:B------:R-:W-:-:S04]  /*2ee0*/  IADD3 R14, PT, PT, R0, 0x10, RZ ;  /* 0x00000010000e7810 */ /* 0x000fc80007ffe0ff */
[----:B------:R-:W-:-:S04]  /*2ef0*/  ISETP.GE.U32.AND P1, PT, R14, R3, PT ;  /* 0x000000030e00720c */ /* 0x000fc80003f26070 */
[----:B------:R-:W-:-:S13]  /*2f00*/  ISETP.GE.U32.OR P3, PT, R16, R2, P1 ;  /* 0x000000021000720c */ /* 0x000fda0000f66470 */
[----:B------:R-:W3:Y:S01]  /*2f10*/  @!P3 LDC R14, c[0x0][0x3a8] ;  /* 0x0000ea00ff0ebb82 */ /* 0x000ee20000000800 */
[-C--:B0-----:R-:W-:Y:S01]  /*2f20*/  @!P2 FMUL R25, R6, R20.reuse ;  /* 0x000000140619a220 */ /* 0x081fe20000400000 */
[----:B------:R-:W-:-:S06]  /*2f30*/  @!P2 FMUL R7, R7, R20 ;  /* 0x000000140707a220 */ /* 0x000fcc0000400000 */
[----:B------:R-:W0:Y:S01]  /*2f40*/  @!P3 LDC R20, c[0x0][0x3a4] ;  /* 0x0000e900ff14bb82 */ /* 0x000e220000000800 */
[-C--:B--2---:R-:W-:Y:S01]  /*2f50*/  @!P2 FFMA R6, R50, R22.reuse, R25 ;  /* 0x000000163206a223 */ /* 0x084fe20000000019 */
[----:B------:R-:W-:-:S05]  /*2f60*/  @!P2 FFMA R7, R48, R22, R7 ;  /* 0x000000163007a223 */ /* 0x000fca0000000007 */
[----:B------:R2:W-:Y:S04]  /*2f70*/  @!P2 STG.E.64 desc[UR10][R18.64], R6 ;  /* 0x000000061200a986 */ /* 0x0005e8000c101b0a */
[----:B-1----:R-:W3:Y:S01]  /*2f80*/  @!P3 LDG.E.64 R4, desc[UR10][R10.64+0x40] ;  /* 0x0000400a0a04b981 */ /* 0x002ee2000c1e1b00 */
[----:B------:R-:W-:-:S13]  /*2f90*/  ISETP.GE.U32.OR P2, PT, R17, R2, P1 ;  /* 0x000000021100720c */ /* 0x000fda0000f46470 */
[----:B--2---:R-:W1:Y:S08]  /*2fa0*/  @!P2 LDC R7, c[0x0][0x3a8] ;  /* 0x0000ea00ff07ab82 */ /* 0x004e700000000800 */
[----:B------:R-:W2:Y:S01]  /*2fb0*/  @!P2 LDC R17, c[0x0][0x3a4] ;  /* 0x0000e900ff11ab82 */ /* 0x000ea20000000800 */
[-C--:B---3--:R-:W-:Y:S01]  /*2fc0*/  @!P3 FMUL R4, R4, R14.reuse ;  /* 0x0000000e0404b220 */ /* 0x088fe20000400000 */
[----:B------:R-:W-:-:S03]  /*2fd0*/  @!P3 FMUL R5, R5, R14 ;  /* 0x0000000e0505b220 */ /* 0x000fc60000400000 */
[-C--:B0-----:R-:W-:Y:S01]  /*2fe0*/  @!P3 FFMA R4, R15, R20.reuse, R4 ;  /* 0x000000140f04b223 */ /* 0x081fe20000000004 */
[----:B------:R-:W-:-:S05]  /*2ff0*/  @!P3 FFMA R5, R32, R20, R5 ;  /* 0x000000142005b223 */ /* 0x000fca0000000005 */
[----:B------:R0:W-:Y:S04]  /*3000*/  @!P3 STG.E.64 desc[UR10][R10.64+0x40], R4 ;  /* 0x000040040a00b986 */ /* 0x0001e8000c101b0a */
[----:B------:R-:W1:Y:S01]  /*3010*/  @!P2 LDG.E.64 R14, desc[UR10][R8.64+0x40] ;  /* 0x0000400a080ea981 */ /* 0x000e62000c1e1b00 */
[----:B------:R-:W-:-:S13]  /*3020*/  ISETP.GE.U32.OR P3, PT, R21, R2, P1 ;  /* 0x000000021500720c */ /* 0x000fda0000f66470 */
[----:B0-----:R-:W0:Y:S08]  /*3030*/  @!P3 LDC R4, c[0x0][0x3a8] ;  /* 0x0000ea00ff04bb82 */ /* 0x001e300000000800 */
[----:B------:R-:W3:Y:S01]  /*3040*/  @!P3 LDC R21, c[0x0][0x3a4] ;  /* 0x0000e900ff15bb82 */ /* 0x000ee20000000800 */
[-C--:B-1----:R-:W-:Y:S01]  /*3050*/  @!P2 FMUL R6, R14, R7.reuse ;  /* 0x000000070e06a220 */ /* 0x082fe20000400000 */
[----:B------:R-:W-:-:S03]  /*3060*/  @!P2 FMUL R7, R15, R7 ;  /* 0x000000070f07a220 */ /* 0x000fc60000400000 */
[-C--:B--2---:R-:W-:Y:S01]  /*3070*/  @!P2 FFMA R6, R35, R17.reuse, R6 ;  /* 0x000000112306a223 */ /* 0x084fe20000000006 */
[----:B------:R-:W-:-:S05]  /*3080*/  @!P2 FFMA R7, R40, R17, R7 ;  /* 0x000000112807a223 */ /* 0x000fca0000000007 */
[----:B------:R1:W-:Y:S04]  /*3090*/  @!P2 STG.E.64 desc[UR10][R8.64+0x40], R6 ;  /* 0x000040060800a986 */ /* 0x0003e8000c101b0a */
[----:B------:R-:W0:Y:S01]  /*30a0*/  @!P3 LDG.E.64 R14, desc[UR10][R12.64+0x40] ;  /* 0x0000400a0c0eb981 */ /* 0x000e22000c1e1b00 */
[----:B------:R-:W-:Y:S02]  /*30b0*/  ISETP.GE.U32.OR P2, PT, R23, R2, P1 ;  /* 0x000000021700720c */ /* 0x000fe40000f46470 */
[----:B------:R-:W-:-:S11]  /*30c0*/  IADD3 R11, PT, PT, R16, 0x10, RZ ;  /* 0x00000010100b7810 */ /* 0x000fd60007ffe0ff */
[----:B-1----:R-:W1:Y:S08]  /*30d0*/  @!P2 LDC R9, c[0x0][0x3a8] ;  /* 0x0000ea00ff09ab82 */ /* 0x002e700000000800 */
[----:B------:R-:W2:Y:S01]  /*30e0*/  @!P2 LDC R7, c[0x0][0x3a4] ;  /* 0x0000e900ff07ab82 */ /* 0x000ea20000000800 */
[-C--:B0-----:R-:W-:Y:S01]  /*30f0*/  @!P3 FMUL R14, R14, R4.reuse ;  /* 0x000000040e0eb220 */ /* 0x081fe20000400000 */
[----:B------:R-:W-:-:S03]  /*3100*/  @!P3 FMUL R15, R15, R4 ;  /* 0x000000040f0fb220 */ /* 0x000fc60000400000 */
[-C--:B---3--:R-:W-:Y:S01]  /*3110*/  @!P3 FFMA R20, R39, R21.reuse, R14 ;  /* 0x000000152714b223 */ /* 0x088fe2000000000e */
        /* <DEDUP_REMOVED lines=8> */
[----:B------:R-:W3:Y:S01]  /*31a0*/  @!P3 LDC R17, c[0x0][0x3a4] ;  /* 0x0000e900ff11bb82 */ /* 0x000ee20000000800 */
[----:B------:R-:W-:Y:S01]  /*31b0*/  LEA.HI.X R5, R5, UR7, R6, 0x2, P4 ;  /* 0x0000000705057c11 */ /* 0x000fe2000a0f1406 */
[-C--:B-1----:R-:W-:Y:S01]  /*31c0*/  @!P2 FMUL R14, R14, R9.reuse ;  /* 0x000000090e0ea220 */ /* 0x082fe20000400000 */
[----:B------:R-:W-:-:S03]  /*31d0*/  @!P2 FMUL R9, R15, R9 ;  /* 0x000000090f09a220 */ /* 0x000fc60000400000 */
[-C--:B--2---:R-:W-:Y:S01]  /*31e0*/  @!P2 FFMA R8, R47, R7.reuse, R14 ;  /* 0x000000072f08a223 */ /* 0x084fe2000000000e */
[----:B------:R-:W-:Y:S01]  /*31f0*/  @!P2 FFMA R9, R54, R7, R9 ;  /* 0x000000073609a223 */ /* 0x000fe20000000009 */
[----:B------:R-:W1:Y:S04]  /*3200*/  @!P3 LDC R14, c[0x0][0x3a8] ;  /* 0x0000ea00ff0ebb82 */ /* 0x000e680000000800 */
[----:B------:R2:W-:Y:S04]  /*3210*/  @!P2 STG.E.64 desc[UR10][R18.64+0x40], R8 ;  /* 0x000040081200a986 */ /* 0x0005e8000c101b0a */
[----:B0-----:R-:W1:Y:S01]  /*3220*/  @!P3 LDG.E.64 R12, desc[UR10][R4.64] ;  /* 0x0000000a040cb981 */ /* 0x001e62000c1e1b00 */
[----:B------:R-:W-:-:S04]  /*3230*/  IADD3 R15, PT, PT, R16, 0x11, RZ ;  /* 0x00000011100f7810 */ /* 0x000fc80007ffe0ff */
[C---:B------:R-:W-:Y:S01]  /*3240*/  ISETP.GE.U32.OR P2, PT, R15.reuse, R2, P0 ;  /* 0x000000020f00720c */ /* 0x040fe20000746470 */
[----:B------:R-:W-:-:S05]  /*3250*/  IMAD R7, R15, R3, RZ ;  /* 0x000000030f077224 */ /* 0x000fca00078e02ff */
[----:B------:R-:W-:-:S04]  /*3260*/  IADD3 R7, P4, PT, R7, R0, RZ ;  /* 0x0000000007077210 */ /* 0x000fc80007f9e0ff */
[----:B------:R-:W-:Y:S02]  /*3270*/  IADD3.X R10, PT, PT, RZ, RZ, RZ, P4, !PT ;  /* 0x000000ffff0a7210 */ /* 0x000fe400027fe4ff */
[C---:B------:R-:W-:Y:S01]  /*3280*/  LEA R6, P4, R7.reuse, UR6, 0x2 ;  /* 0x0000000607067c11 */ /* 0x040fe2000f8810ff */
[----:B------:R-:W0:Y:S03]  /*3290*/  @!P2 LDC R22, c[0x0][0x3a4] ;  /* 0x0000e900ff16ab82 */ /* 0x000e260000000800 */
[----:B------:R-:W-:Y:S01]  /*32a0*/  LEA.HI.X R7, R7, UR7, R10, 0x2, P4 ;  /* 0x0000000707077c11 */ /* 0x000fe2000a0f140a */
[-C--:B-1----:R-:W-:Y:S01]  /*32b0*/  @!P3 FMUL R12, R12, R14.reuse ;  /* 0x0000000e0c0cb220 */ /* 0x082fe20000400000 */
[----:B------:R-:W-:-:S03]  /*32c0*/  @!P3 FMUL R13, R13, R14 ;  /* 0x0000000e0d0db220 */ /* 0x000fc60000400000 */
[----:B------:R-:W1:Y:S01]  /*32d0*/  @!P2 LDC R14, c[0x0][0x3a8] ;  /* 0x0000ea00ff0eab82 */ /* 0x000e620000000800 */
[-C--:B---3--:R-:W-:Y:S01]  /*32e0*/  @!P3 FFMA R12, R51, R17.reuse, R12 ;  /* 0x00000011330cb223 */ /* 0x088fe2000000000c */
[----:B------:R-:W-:-:S05]  /*32f0*/  @!P3 FFMA R13, R58, R17, R13 ;  /* 0x000000113a0db223 */ /* 0x000fca000000000d */
[----:B------:R3:W-:Y:S04]  /*3300*/  @!P3 STG.E.64 desc[UR10][R4.64], R12 ;  /* 0x0000000c0400b986 */ /* 0x0007e8000c101b0a */
[----:B--2---:R-:W1:Y:S01]  /*3310*/  @!P2 LDG.E.64 R18, desc[UR10][R6.64] ;  /* 0x0000000a0612a981 */ /* 0x004e62000c1e1b00 */
[----:B------:R-:W-:-:S04]  /*3320*/  IADD3 R17, PT, PT, R16, 0x12, RZ ;  /* 0x0000001210117810 */ /* 0x000fc80007ffe0ff */
[C---:B------:R-:W-:Y:S01]  /*3330*/  ISETP.GE.U32.OR P3, PT, R17.reuse, R2, P0 ;  /* 0x000000021100720c */ /* 0x040fe20000766470 */
[----:B------:R-:W-:-:S05]  /*3340*/  IMAD R9, R17, R3, RZ ;  /* 0x0000000311097224 */ /* 0x000fca00078e02ff */
[----:B------:R-:W-:-:S04]  /*3350*/  IADD3 R9, P4, PT, R9, R0, RZ ;  /* 0x0000000009097210 */ /* 0x000fc80007f9e0ff */
[----:B------:R-:W-:Y:S02]  /*3360*/  IADD3.X R10, PT, PT, RZ, RZ, RZ, P4, !PT ;  /* 0x000000ffff0a7210 */ /* 0x000fe400027fe4ff */
[C---:B------:R-:W-:Y:S01]  /*3370*/  LEA R8, P4, R9.reuse, UR6, 0x2 ;  /* 0x0000000609087c11 */ /* 0x040fe2000f8810ff */
[----:B---3--:R-:W2:Y:S03]  /*3380*/  @!P3 LDC R13, c[0x0][0x3a8] ;  /* 0x0000ea00ff0dbb82 */ /* 0x008ea60000000800 */
[----:B------:R-:W-:Y:S01]  /*3390*/  LEA.HI.X R9, R9, UR7, R10, 0x2, P4 ;  /* 0x0000000709097c11 */ /* 0x000fe2000a0f140a */
[-C--:B-1----:R-:W-:Y:S01]  /*33a0*/  @!P2 FMUL R21, R18, R14.reuse ;  /* 0x0000000e1215a220 */ /* 0x082fe20000400000 */
[----:B------:R-:W-:-:S03]  /*33b0*/  @!P2 FMUL R19, R19, R14 ;  /* 0x0000000e1313a220 */ /* 0x000fc60000400000 */
[----:B------:R-:W1:Y:S01]  /*33c0*/  @!P3 LDC R14, c[0x0][0x3a4] ;  /* 0x0000e900ff0ebb82 */ /* 0x000e620000000800 */
[-C--:B0-----:R-:W-:Y:S01]  /*33d0*/  @!P2 FFMA R20, R56, R22.reuse, R21 ;  /* 0x000000163814a223 */ /* 0x081fe20000000015 */
[----:B------:R-:W-:-:S05]  /*33e0*/  @!P2 FFMA R21, R60, R22, R19 ;  /* 0x000000163c15a223 */ /* 0x000fca0000000013 */
[----:B------:R0:W-:Y:S04]  /*33f0*/  @!P2 STG.E.64 desc[UR10][R6.64], R20 ;  /* 0x000000140600a986 */ /* 0x0001e8000c101b0a */
[----:B------:R-:W2:Y:S01]  /*3400*/  @!P3 LDG.E.64 R22, desc[UR10][R8.64] ;  /* 0x0000000a0816b981 */ /* 0x000ea2000c1e1b00 */
[----:B------:R-:W-:-:S04]  /*3410*/  IADD3 R19, PT, PT, R16, 0x13, RZ ;  /* 0x0000001310137810 */ /* 0x000fc80007ffe0ff */
[C---:B------:R-:W-:Y:S01]  /*3420*/  ISETP.GE.U32.OR P0, PT, R19.reuse, R2, P0 ;  /* 0x000000021300720c */ /* 0x040fe20000706470 */
[----:B------:R-:W-:-:S05]  /*3430*/  IMAD R3, R19, R3, RZ ;  /* 0x0000000313037224 */ /* 0x000fca00078e02ff */
[----:B------:R-:W-:-:S04]  /*3440*/  IADD3 R3, P2, PT, R3, R0, RZ ;  /* 0x0000000003037210 */ /* 0x000fc80007f5e0ff */
[----:B------:R-:W-:Y:S02]  /*3450*/  IADD3.X R10, PT, PT, RZ, RZ, RZ, P2, !PT ;  /* 0x000000ffff0a7210 */ /* 0x000fe400017fe4ff */
[----:B------:R-:W-:Y:S01]  /*3460*/  LEA R12, P2, R3, UR6, 0x2 ;  /* 0x00000006030c7c11 */ /* 0x000fe2000f8410ff */
[-C--:B--2---:R-:W-:Y:S01]  /*3470*/  @!P3 FMUL R22, R22, R13.reuse ;  /* 0x0000000d1616b220 */ /* 0x084fe20000400000 */
[----:B------:R-:W-:Y:S02]  /*3480*/  @!P3 FMUL R0, R23, R13 ;  /* 0x0000000d1700b220 */ /* 0x000fe40000400000 */
[----:B------:R-:W-:Y:S01]  /*3490*/  LEA.HI.X R13, R3, UR7, R10, 0x2, P2 ;  /* 0x00000007030d7c11 */ /* 0x000fe200090f140a */
[-C--:B-1----:R-:W-:Y:S01]  /*34a0*/  @!P3 FFMA R22, R53, R14.reuse, R22 ;  /* 0x0000000e3516b223 */ /* 0x082fe20000000016 */
[----:B------:R-:W-:Y:S01]  /*34b0*/  @!P3 FFMA R23, R57, R14, R0 ;  /* 0x0000000e3917b223 */ /* 0x000fe20000000000 */
[----:B------:R-:W1:Y:S04]  /*34c0*/  @!P0 LDC R3, c[0x0][0x3a4] ;  /* 0x0000e900ff038b82 */ /* 0x000e680000000800 */
[----:B------:R2:W-:Y:S04]  /*34d0*/  @!P3 STG.E.64 desc[UR10][R8.64], R22 ;  /* 0x000000160800b986 */ /* 0x0005e8000c101b0a */
[----:B0-----:R-:W3:Y:S01]  /*34e0*/  @!P0 LDG.E.64 R20, desc[UR10][R12.64] ;  /* 0x0000000a0c148981 */ /* 0x001ee2000c1e1b00 */
[----:B------:R-:W3:Y:S01]  /*34f0*/  @!P0 LDC R0, c[0x0][0x3a8] ;  /* 0x0000ea00ff008b82 */ /* 0x000ee20000000800 */
[----:B------:R-:W-:-:S13]  /*3500*/  ISETP.GE.U32.OR P2, PT, R11, R2, P1 ;  /* 0x000000020b00720c */ /* 0x000fda0000f46470 */
[----:B------:R-:W0:Y:S01]  /*3510*/  @!P2 LDC R63, c[0x0][0x3a4] ;  /* 0x0000e900ff3fab82 */ /* 0x000e220000000800 */
[-C--:B---3--:R-:W-:Y:S01]  /*3520*/  @!P0 FMUL R20, R20, R0.reuse ;  /* 0x0000000014148220 */ /* 0x088fe20000400000 */
[----:B------:R-:W-:-:S06]  /*3530*/  @!P0 FMUL R21, R21, R0 ;  /* 0x0000000015158220 */ /* 0x000fcc0000400000 */
[----:B------:R-:W3:Y:S01]  /*3540*/  @!P2 LDC R0, c[0x0][0x3a8] ;  /* 0x0000ea00ff00ab82 */ /* 0x000ee20000000800 */
[-C--:B-1----:R-:W-:Y:S01]  /*3550*/  @!P0 FFMA R20, R59, R3.reuse, R20 ;  /* 0x000000033b148223 */ /* 0x082fe20000000014 */
[----:B------:R-:W-:-:S05]  /*3560*/  @!P0 FFMA R21, R64, R3, R21 ;  /* 0x0000000340158223 */ /* 0x000fca0000000015 */
[----:B------:R2:W-:Y:S04]  /*3570*/  @!P0 STG.E.64 desc[UR10][R12.64], R20 ;  /* 0x000000140c008986 */ /* 0x0005e8000c101b0a */
[----:B------:R-:W3:Y:S01]  /*3580*/  @!P2 LDG.E.64 R10, desc[UR10][R4.64+0x40] ;  /* 0x0000400a040aa981 */ /* 0x000ee2000c1e1b00 */
[----:B------:R-:W-:Y:S01]  /*3590*/  ISETP.GE.U32.OR P0, PT, R15, R2, P1 ;  /* 0x000000020f00720c */ /* 0x000fe20000f06470 */
[-C--:B---3--:R-:W-:Y:S01]  /*35a0*/  @!P2 FMUL R3, R10, R0.reuse ;  /* 0x000000000a03a220 */ /* 0x088fe20000400000 */
[----:B------:R-:W-:-:S11]  /*35b0*/  @!P2 FMUL R11, R11, R0 ;  /* 0x000000000b0ba220 */ /* 0x000fd60000400000 */
[----:B------:R-:W1:Y:S01]  /*35c0*/  @!P0 LDC R0, c[0x0][0x3a8] ;  /* 0x0000ea00ff008b82 */ /* 0x000e620000000800 */
[-C--:B0-----:R-:W-:Y:S01]  /*35d0*/  @!P2 FFMA R62, R62, R63.reuse, R3 ;  /* 0x0000003f3e3ea223 */ /* 0x081fe20000000003 */
[----:B------:R-:W-:-:S05]  /*35e0*/  @!P2 FFMA R63, R66, R63, R11 ;  /* 0x0000003f423fa223 */ /* 0x000fca000000000b */
[----:B------:R2:W-:Y:S01]  /*35f0*/  @!P2 STG.E.64 desc[UR10][R4.64+0x40], R62 ;  /* 0x0000403e0400a986 */ /* 0x0005e2000c101b0a */
[----:B------:R-:W0:Y:S03]  /*3600*/  @!P0 LDC R3, c[0x0][0x3a4] ;  /* 0x0000e900ff038b82 */ /* 0x000e260000000800 */
[----:B------:R-:W1:Y:S01]  /*3610*/  @!P0 LDG.E.64 R10, desc[UR10][R6.64+0x40] ;  /* 0x0000400a060a8981 */ /* 0x000e62000c1e1b00 */
[----:B------:R-:W-:Y:S01]  /*3620*/  ISETP.GE.U32.OR P2, PT, R17, R2, P1 ;  /* 0x000000021100720c */ /* 0x000fe20000f46470 */
[-C--:B-1----:R-:W-:Y:S01]  /*3630*/  @!P0 FMUL R10, R10, R0.reuse ;  /* 0x000000000a0a8220 */ /* 0x082fe20000400000 */
        /* <DEDUP_REMOVED lines=9> */
[----:B------:R-:W-:-:S03]  /*36d0*/  @!P2 FMUL R0, R15, R0 ;  /* 0x000000000f00a220 */ /* 0x000fc60000400000 */
[-C--:B0-----:R-:W-:Y:S01]  /*36e0*/  @!P2 FFMA R14, R49, R3.reuse, R14 ;  /* 0x00000003310ea223 */ /* 0x081fe2000000000e */
[----:B------:R-:W-:-:S05]  /*36f0*/  @!P2 FFMA R15, R55, R3, R0 ;  /* 0x00000003370fa223 */ /* 0x000fca0000000000 */
[----:B------:R2:W-:Y:S02]  /*3700*/  @!P2 STG.E.64 desc[UR10][R8.64+0x40], R14 ;  /* 0x0000400e0800a986 */ /* 0x0005e4000c101b0a */
[----:B------:R-:W-:Y:S05]  /*3710*/  @P1 EXIT ;  /* 0x000000000000194d */ /* 0x000fea0003800000 */
[----:B------:R-:W3:Y:S01]  /*3720*/  LDG.E.64 R2, desc[UR10][R12.64+0x40] ;  /* 0x0000400a0c027981 */ /* 0x000ee2000c1e1b00 */
[----:B------:R-:W3:Y:S01]  /*3730*/  LDCU UR4, c[0x0][0x3a8] ;  /* 0x00007500ff0477ac */ /* 0x000ee20008000800 */
[----:B------:R-:W0:Y:S01]  /*3740*/  LDCU UR5, c[0x0][0x3a4] ;  /* 0x00007480ff0577ac */ /* 0x000e220008000800 */
[----:B---3--:R-:W-:Y:S01]  /*3750*/  FMUL R2, R2, UR4 ;  /* 0x0000000402027c20 */ /* 0x008fe20008400000 */
[----:B------:R-:W-:-:S03]  /*3760*/  FMUL R3, R3, UR4 ;  /* 0x0000000403037c20 */ /* 0x000fc60008400000 */
[----:B0-----:R-:W-:Y:S01]  /*3770*/  FFMA R2, R61, UR5, R2 ;  /* 0x000000053d027c23 */ /* 0x001fe20008000002 */
[----:B------:R-:W-:-:S05]  /*3780*/  FFMA R3, R68, UR5, R3 ;  /* 0x0000000544037c23 */ /* 0x000fca0008000003 */
[----:B------:R-:W-:Y:S01]  /*3790*/  STG.E.64 desc[UR10][R12.64+0x40], R2 ;  /* 0x000040020c007986 */ /* 0x000fe2000c101b0a */
[----:B------:R-:W-:Y:S05]  /*37a0*/  EXIT ;  /* 0x000000000000794d */ /* 0x000fea0003800000 */
.L_x_8:
        /* <DEDUP_REMOVED lines=13> */
.L_x_19:


//--------------------- .text._Z16gemm_cuda_kernelIfLi32ELi4ELi2ELi1ELi1ELi4ELi8ELi4ELi4ELb1EEvPT_PKS0_S3_iiiS0_S0_ --------------------------
	.section	.text._Z16gemm_cuda_kernelIfLi32ELi4ELi2ELi1ELi1ELi4ELi8ELi4ELi4ELb1EEvPT_PKS0_S3_iiiS0_S0_,"ax",@progbits
	.align	128
        .global         _Z16gemm_cuda_kernelIfLi32ELi4ELi2ELi1ELi1ELi4ELi8ELi4ELi4ELb1EEvPT_PKS0_S3_iiiS0_S0_
        .type           _Z16gemm_cuda_kernelIfLi32ELi4ELi2ELi1ELi1ELi4ELi8ELi4ELi4ELb1EEvPT_PKS0_S3_iiiS0_S0_,@function
        .size           _Z16gemm_cuda_kernelIfLi32ELi4ELi2ELi1ELi1ELi4ELi8ELi4ELi4ELb1EEvPT_PKS0_S3_iiiS0_S0_,(.L_x_20 - _Z16gemm_cuda_kernelIfLi32ELi4ELi2ELi1ELi1ELi4ELi8ELi4ELi4ELb1EEvPT_PKS0_S3_iiiS0_S0_)
        .other          _Z16gemm_cuda_kernelIfLi32ELi4ELi2ELi1ELi1ELi4ELi8ELi4ELi4ELb1EEvPT_PKS0_S3_iiiS0_S0_,@"STO_CUDA_ENTRY STV_DEFAULT"
_Z16gemm_cuda_kernelIfLi32ELi4ELi2ELi1ELi1ELi4ELi8ELi4ELi4ELb1EEvPT_PKS0_S3_iiiS0_S0_:
.text._Z16gemm_cuda_kernelIfLi32ELi4ELi2ELi1ELi1ELi4ELi8ELi4ELi4ELb1EEvPT_PKS0_S3_iiiS0_S0_:
[----:B------:R-:W-:Y:S08]  /*0000*/  LDC R1, c[0x0][0x37c] ;  /* 0x0000df00ff017b82 */ /* 0x000ff00000000800 */
[----:B------:R-:W0:Y:S01]  /*0010*/  S2UR UR5, SR_CTAID.Y ;  /* 0x00000000000579c3 */ /* 0x000e220000002600 */
[----:B------:R-:W1:Y:S01]  /*0020*/  LDCU UR14, c[0x0][0x3a0] ;  /* 0x00007400ff0e77ac */ /* 0x000e620008000800 */
[----:B------:R-:W2:Y:S01]  /*0030*/  S2R R0, SR_TID.X ;  /* 0x0000000000007919 */ /* 0x000ea20000002100 */
[----:B------:R-:W-:Y:S01]  /*0040*/  HFMA2 R37, -RZ, RZ, 0, 0 ;  /* 0x00000000ff257431 */ /* 0x000fe200000001ff */
[----:B------:R-:W-:-:S02]  /*0050*/  CS2R R46, SRZ ;  /* 0x00000000002e7805 */ /* 0x000fc4000001ff00 */
[----:B------:R-:W-:Y:S02]  /*0060*/  CS2R R44, SRZ ;  /* 0x00000000002c7805 */ /* 0x000fe4000001ff00 */
[----:B------:R-:W-:Y:S02]  /*0070*/  CS2R R50, SRZ ;  /* 0x0000000000327805 */ /* 0x000fe4000001ff00 */
[----:B------:R-:W-:Y:S01]  /*0080*/  CS2R R48, SRZ ;  /* 0x0000000000307805 */ /* 0x000fe2000001ff00 */
[----:B------:R-:W3:Y:S01]  /*0090*/  S2UR UR6, SR_CTAID.X ;  /* 0x00000000000679c3 */ /* 0x000ee20000002500 */
[----:B------:R-:W-:Y:S02]  /*00a0*/  CS2R R54, SRZ ;  /* 0x0000000000367805 */ /* 0x000fe4000001ff00 */
[----:B------:R-:W-:Y:S02]  /*00b0*/  CS2R R52, SRZ ;  /* 0x0000000000347805 */ /* 0x000fe4000001ff00 */
[----:B------:R-:W-:-:S02]  /*00c0*/  CS2R R34, SRZ ;  /* 0x0000000000227805 */ /* 0x000fc4000001ff00 */
[----:B------:R-:W-:Y:S01]  /*00d0*/  MOV R38, RZ ;  /* 0x000000ff00267202 */ /* 0x000fe20000000f00 */
[----:B------:R-:W4:Y:S01]  /*00e0*/  LDCU.64 UR12, c[0x0][0x358] ;  /* 0x00006b00ff0c77ac */ /* 0x000f220008000a00 */
[----:B0-----:R-:W-:-:S04]  /*00f0*/  USHF.L.U32 UR5, UR5, 0x6, URZ ;  /* 0x0000000605057899 */ /* 0x001fc800080006ff */
[----:B-1----:R-:W-:-:S04]  /*0100*/  UIMAD UR4, UR5, UR14, URZ ;  /* 0x0000000e050472a4 */ /* 0x002fc8000f8e02ff */
[----:B------:R-:W-:Y:S02]  /*0110*/  UIADD3 UR10, UPT, UPT, UR4, UR14, URZ ;  /* 0x0000000e040a7290 */ /* 0x000fe4000fffe0ff */
[----:B---3--:R-:W-:Y:S02]  /*0120*/  USHF.L.U32 UR6, UR6, 0x6, URZ ;  /* 0x0000000606067899 */ /* 0x008fe400080006ff */
[----:B------:R-:W-:-:S09]  /*0130*/  UISETP.GE.U32.AND UP0, UPT, UR4, UR10, UPT ;  /* 0x0000000a0400728c */ /* 0x000fd2000bf06070 */
[----:B--2-4-:R-:W-:Y:S05]  /*0140*/  BRA.U UP0, `(.L_x_9) ;  /* 0x0000002900547547 */ /* 0x014fea000b800000 */
[----:B------:R-:W0:Y:S01]  /*0150*/  LDC.64 R42, c[0x0][0x388] ;  /* 0x0000e200ff2a7b82 */ /* 0x000e220000000a00 */
[----:B------:R-:W1:Y:S01]  /*0160*/  LDCU.64 UR8, c[0x0][0x390] ;  /* 0x00007200ff0877ac */ /* 0x000e620008000a00 */
[C---:B------:R-:W-:Y:S02]  /*0170*/  SHF.L.U32 R3, R0.reuse, 0x4, RZ ;  /* 0x0000000400037819 */ /* 0x040fe400000006ff */
[C---:B------:R-:W-:Y:S01]  /*0180*/  LOP3.LUT R5, R0.reuse, 0x7, RZ, 0xc0, !PT ;  /* 0x0000000700057812 */ /* 0x040fe200078ec0ff */
[----:B------:R-:W-:Y:S01]  /*0190*/  UMOV UR7, 0x1 ;  /* 0x0000000100077882 */ /* 0x000fe20000000000 */
[----:B------:R-:W-:Y:S02]  /*01a0*/  LOP3.LUT R4, R3, 0xf0, RZ, 0xc0, !PT ;  /* 0x000000f003047812 */ /* 0x000fe400078ec0ff */
[----:B------:R-:W-:Y:S02]  /*01b0*/  LOP3.LUT R6, R0, 0x100, RZ, 0xfc, !PT ;  /* 0x0000010000067812 */ /* 0x000fe400078efcff */
[----:B------:R-:W-:-:S02]  /*01c0*/  SHF.R.U32.HI R7, RZ, 0x3, R0 ;  /* 0x00000003ff077819 */ /* 0x000fc40000011600 */
[----:B------:R-:W-:Y:S02]  /*01d0*/  MOV R46, RZ ;  /* 0x000000ff002e7202 */ /* 0x000fe40000000f00 */
[----:B------:R-:W-:Y:S02]  /*01e0*/  MOV R40, UR6 ;  /* 0x0000000600287c02 */ /* 0x000fe40008000f00 */
[----:B------:R-:W-:Y:S02]  /*01f0*/  SHF.R.U32.HI R2, RZ, 0x3, R6 ;  /* 0x00000003ff027819 */ /* 0x000fe40000011606 */
[----:B------:R-:W-:Y:S01]  /*0200*/  MOV R41, UR4 ;  /* 0x0000000400297c02 */ /* 0x000fe20008000f00 */
[----:B------:R-:W-:Y:S01]  /*0210*/  UMOV UR4, URZ ;  /* 0x000000ff00047c82 */ /* 0x000fe20008000000 */
[----:B-1----:R-:W-:Y:S01]  /*0220*/  IADD3 R4, P0, PT, R4, UR8, RZ ;  /* 0x0000000804047c10 */ /* 0x002fe2000ff1e0ff */
[----:B0-----:R-:W-:-:S03]  /*0230*/  IMAD.WIDE.U32 R42, R5, 0x10, R42 ;  /* 0x00000010052a7825 */ /* 0x001fc600078e002a */
[----:B------:R-:W-:-:S09]  /*0240*/  IADD3.X R5, PT, PT, RZ, UR9, RZ, P0, !PT ;  /* 0x00000009ff057c10 */ /* 0x000fd200087fe4ff */
.L_x_10:
[----:B------:R-:W0:Y:S01]  /*0250*/  LDC R32, c[0x0][0x39c] ;  /* 0x0000e700ff207b82 */ /* 0x000e220000000800 */
[----:B------:R-:W-:Y:S01]  /*0260*/  IMAD R10, R7, UR14, RZ ;  /* 0x0000000e070a7c24 */ /* 0x000fe2000f8e02ff */
[----:B------:R-:W-:Y:S01]  /*0270*/  SHF.R.S32.HI R8, RZ, 0x1f, R41 ;  /* 0x0000001fff087819 */ /* 0x000fe20000011429 */
[----:B------:R-:W-:Y:S01]  /*0280*/  IMAD R12, R2, UR14, RZ ;  /* 0x0000000e020c7c24 */ /* 0x000fe2000f8e02ff */
[----:B------:R-:W-:Y:S02]  /*0290*/  SHF.R.U32.HI R11, RZ, 0x4, R0 ;  /* 0x00000004ff0b7819 */ /* 0x000fe40000011600 */
[----:B------:R-:W-:Y:S02]  /*02a0*/  IADD3 R13, P0, PT, R10, R41, RZ ;  /* 0x000000290a0d7210 */ /* 0x000fe40007f1e0ff */
[----:B------:R-:W-:Y:S02]  /*02b0*/  SHF.R.U32.HI R9, RZ, 0x4, R6 ;  /* 0x00000004ff097819 */ /* 0x000fe40000011606 */
[----:B------:R-:W-:-:S02]  /*02c0*/  IADD3.X R10, PT, PT, RZ, R8, RZ, P0, !PT ;  /* 0x00000008ff0a7210 */ /* 0x000fc400007fe4ff */
[----:B------:R-:W-:-:S04]  /*02d0*/  LEA R16, P0, R13, R42, 0x2 ;  /* 0x0000002a0d107211 */ /* 0x000fc800078010ff */
[----:B------:R-:W-:Y:S02]  /*02e0*/  LEA.HI.X R17, R13, R43, R10, 0x2, P0 ;  /* 0x0000002b0d117211 */ /* 0x000fe400000f140a */
[----:B------:R-:W-:Y:S02]  /*02f0*/  IADD3 R13, P0, PT, R12, R41, RZ ;  /* 0x000000290c0d7210 */ /* 0x000fe40007f1e0ff */
[----:B------:R-:W-:Y:S02]  /*0300*/  SHF.R.S32.HI R10, RZ, 0x1f, R40 ;  /* 0x0000001fff0a7819 */ /* 0x000fe40000011428 */
[----:B------:R-:W-:Y:S01]  /*0310*/  IADD3.X R8, PT, PT, RZ, R8, RZ, P0, !PT ;  /* 0x00000008ff087210 */ /* 0x000fe200007fe4ff */
[----:B------:R-:W2:Y:S01]  /*0320*/  LDG.E.128 R16, desc[UR12][R16.64] ;  /* 0x0000000c10107981 */ /* 0x000ea2000c1e1d00 */
[----:B0-----:R-:W-:Y:S01]  /*0330*/  IMAD R15, R11, R32, RZ ;  /* 0x000000200b0f7224 */ /* 0x001fe200078e02ff */
[----:B------:R-:W-:Y:S01]  /*0340*/  LEA R20, P0, R13, R42, 0x2 ;  /* 0x0000002a0d147211 */ /* 0x000fe200078010ff */
[----:B------:R-:W-:-:S03]  /*0350*/  IMAD R11, R9, R32, RZ ;  /* 0x00000020090b7224 */ /* 0x000fc600078e02ff */
[-C--:B------:R-:W-:Y:S02]  /*0360*/  IADD3 R9, P1, PT, R15, R40.reuse, RZ ;  /* 0x000000280f097210 */ /* 0x080fe40007f3e0ff */
[----:B------:R-:W-:Y:S02]  /*0370*/  LEA.HI.X R21, R13, R43, R8, 0x2, P0 ;  /* 0x0000002b0d157211 */ /* 0x000fe400000f1408 */
[----:B------:R-:W-:Y:S02]  /*0380*/  IADD3 R11, P0, PT, R11, R40, RZ ;  /* 0x000000280b0b7210 */ /* 0x000fe40007f1e0ff */
[-C--:B------:R-:W-:Y:S02]  /*0390*/  IADD3.X R14, PT, PT, RZ, R10.reuse, RZ, P1, !PT ;  /* 0x0000000aff0e7210 */ /* 0x080fe40000ffe4ff */
[----:B------:R-:W-:Y:S01]  /*03a0*/  IADD3.X R10, PT, PT, RZ, R10, RZ, P0, !PT ;  /* 0x0000000aff0a7210 */ /* 0x000fe200007fe4ff */
[----:B------:R-:W3:Y:S01]  /*03b0*/  LDG.E.128 R20, desc[UR12][R20.64] ;  /* 0x0000000c14147981 */ /* 0x000ee2000c1e1d00 */
[----:B------:R-:W-:-:S02]  /*03c0*/  LEA R8, P1, R9, R4, 0x2 ;  /* 0x0000000409087211 */ /* 0x000fc400078210ff */
[----:B------:R-:W-:Y:S02]  /*03d0*/  LEA R12, P0, R11, R4, 0x2 ;  /* 0x000000040b0c7211 */ /* 0x000fe400078010ff */
[-C--:B------:R-:W-:Y:S02]  /*03e0*/  LEA.HI.X R9, R9, R5.reuse, R14, 0x2, P1 ;  /* 0x0000000509097211 */ /* 0x080fe400008f140e */
[----:B------:R-:W-:-:S04]  /*03f0*/  LEA.HI.X R13, R11, R5, R10, 0x2, P0 ;  /* 0x000000050b0d7211 */ /* 0x000fc800000f140a */
[----:B------:R-:W4:Y:S04]  /*0400*/  LDG.E.128 R8, desc[UR12][R8.64] ;  /* 0x0000000c08087981 */ /* 0x000f28000c1e1d00 */
[----:B------:R-:W5:Y:S01]  /*0410*/  LDG.E.128 R12, desc[UR12][R12.64] ;  /* 0x0000000c0c0c7981 */ /* 0x000f62000c1e1d00 */
[----:B------:R-:W0:Y:S01]  /*0420*/  S2UR UR9, SR_CgaCtaId ;  /* 0x00000000000979c3 */ /* 0x000e220000008800 */
[----:B------:R-:W-:Y:S02]  /*0430*/  SHF.L.U32 R24, R0, 0x8, RZ ;  /* 0x0000000800187819 */ /* 0x000fe400000006ff */
[----:B------:R-:W-:Y:S02]  /*0440*/  MOV R25, UR4 ;  /* 0x0000000400197c02 */ /* 0x000fe40008000f00 */
[----:B------:R-:W-:Y:S01]  /*0450*/  LOP3.LUT R24, R24, 0x700, RZ, 0xc0, !PT ;  /* 0x0000070018187812 */ /* 0x000fe200078ec0ff */
[----:B------:R-:W-:-:S03]  /*0460*/  UMOV UR8, 0x400 ;  /* 0x0000040000087882 */ /* 0x000fc60000000000 */
[----:B------:R-:W-:-:S04]  /*0470*/  LEA R24, R25, R24, 0xb ;  /* 0x0000001819187211 */ /* 0x000fc800078e58ff */
[C---:B------:R-:W-:Y:S02]  /*0480*/  LOP3.LUT R25, R24.reuse, R7, RZ, 0xfc, !PT ;  /* 0x0000000718197212 */ /* 0x040fe400078efcff */
[----:B------:R-:W-:Y:S01]  /*0490*/  LOP3.LUT R24, R24, R2, RZ, 0xfc, !PT ;  /* 0x0000000218187212 */ /* 0x000fe200078efcff */
[----:B0-----:R-:W-:-:S04]  /*04a0*/  ULEA UR8, UR9, UR8, 0x18 ;  /* 0x0000000809087291 */ /* 0x001fc8000f8ec0ff */
[----:B------:R-:W-:Y:S02]  /*04b0*/  ULEA UR11, UR4, UR8, 0xd ;  /* 0x00000008040b7291 */ /* 0x000fe4000f8e68ff */
[----:B------:R-:W-:Y:S02]  /*04c0*/  LEA R25, R25, UR8, 0x2 ;  /* 0x0000000819197c11 */ /* 0x000fe4000f8e10ff */
[----:B------:R-:W-:Y:S01]  /*04d0*/  LEA R39, R24, UR8, 0x2 ;  /* 0x0000000818277c11 */ /* 0x000fe2000f8e10ff */
[----:B------:R-:W-:Y:S01]  /*04e0*/  USHF.L.U32 UR9, UR7, 0xd, URZ ;  /* 0x0000000d07097899 */ /* 0x000fe200080006ff */
[----:B------:R-:W-:-:S03]  /*04f0*/  SHF.R.U32.HI R26, RZ, 0x2, R0 ;  /* 0x00000002ff1a7819 */ /* 0x000fc60000011600 */
[----:B------:R-:W-:Y:S01]  /*0500*/  ULOP3.LUT UR9, UR9, 0x2000, URZ, 0x3c, !UPT ;  /* 0x0000200009097892 */ /* 0x000fe2000f8e3cff */
[----:B------:R-:W-:Y:S02]  /*0510*/  SHF.R.U32.HI R27, RZ, 0x1, R0 ;  /* 0x00000001ff1b7819 */ /* 0x000fe40000011600 */
[----:B------:R-:W-:Y:S02]  /*0520*/  LOP3.LUT R26, R26, 0x30, RZ, 0xc0, !PT ;  /* 0x000000301a1a7812 */ /* 0x000fe400078ec0ff */
[----:B------:R-:W-:Y:S01]  /*0530*/  SHF.L.U32 R24, R0, 0x2, RZ ;  /* 0x0000000200187819 */ /* 0x000fe200000006ff */
[----:B------:R-:W-:Y:S01]  /*0540*/  UIADD3 UR9, UPT, UPT, UR8, UR9, URZ ;  /* 0x0000000908097290 */ /* 0x000fe2000fffe0ff */
[----:B------:R-:W-:Y:S02]  /*0550*/  LOP3.LUT R26, R26, 0xc, R27, 0xf8, !PT ;  /* 0x0000000c1a1a7812 */ /* 0x000fe400078ef81b */
[----:B------:R-:W-:-:S03]  /*0560*/  LOP3.LUT R24, R24, 0x80, RZ, 0xc0, !PT ;  /* 0x0000008018187812 */ /* 0x000fc600078ec0ff */
[----:B------:R-:W-:Y:S02]  /*0570*/  LEA R33, R26, UR9, 0x2 ;  /* 0x000000091a217c11 */ /* 0x000fe4000f8e10ff */
[----:B------:R-:W-:Y:S01]  /*0580*/  LOP3.LUT R36, R24, 0x70, R3, 0xf8, !PT ;  /* 0x0000007018247812 */ /* 0x000fe200078ef803 */
[----:B--2---:R-:W-:Y:S04]  /*0590*/  STS [R25], R16 ;  /* 0x0000001019007388 */ /* 0x004fe80000000800 */
[----:B------:R-:W-:Y:S04]  /*05a0*/  STS [R25+0x100], R17 ;  /* 0x0001001119007388 */ /* 0x000fe80000000800 */
[----:B------:R-:W-:Y:S04]  /*05b0*/  STS [R25+0x200], R18 ;  /* 0x0002001219007388 */ /* 0x000fe80000000800 */
[----:B------:R-:W-:Y:S04]  /*05c0*/  STS [R25+0x300], R19 ;  /* 0x0003001319007388 */ /* 0x000fe80000000800 */
[----:B---3--:R-:W-:Y:S04]  /*05d0*/  STS [R39], R20 ;  /* 0x0000001427007388 */ /* 0x008fe80000000800 */
[----:B------:R-:W-:Y:S04]  /*05e0*/  STS [R39+0x100], R21 ;  /* 0x0001001527007388 */ /* 0x000fe80000000800 */
[----:B------:R-:W-:Y:S04]  /*05f0*/  STS [R39+0x200], R22 ;  /* 0x0002001627007388 */ /* 0x000fe80000000800 */
[----:B------:R-:W-:Y:S04]  /*0600*/  STS [R39+0x300], R23 ;  /* 0x0003001727007388 */ /* 0x000fe80000000800 */
[----:B----4-:R-:W-:Y:S04]  /*0610*/  STS.128 [R3+UR11+0x4000], R8 ;  /* 0x0040000803007988 */ /* 0x010fe80008000c0b */
[----:B-----5:R-:W-:Y:S01]  /*0620*/  STS.128 [R3+UR11+0x5000], R12 ;  /* 0x0050000c03007988 */ /* 0x020fe20008000c0b */
[----:B------:R-:W-:Y:S06]  /*0630*/  BAR.SYNC.DEFER_BLOCKING 0x0 ;  /* 0x0000000000007b1d */ /* 0x000fec0000010000 */
[----:B------:R-:W-:Y:S04]  /*0640*/  LDS.128 R24, [R33] ;  /* 0x0000000021187984 */ /* 0x000fe80000000c00 */
[----:B------:R-:W0:Y:S04]  /*0650*/  LDS.128 R28, [R36+UR9+0x4000] ;  /* 0x00400009241c7984 */ /* 0x000e280008000c00 */
[----:B------:R-:W-:Y:S04]  /*0660*/  LDS.128 R8, [R33+0x100] ;  /* 0x0001000021087984 */ /* 0x000fe80000000c00 */
[----:B------:R-:W1:Y:S04]  /*0670*/  LDS.128 R12, [R36+UR9+0x4100] ;  /* 0x00410009240c7984 */ /* 0x000e680008000c00 */
[----:B------:R-:W-:Y:S04]  /*0680*/  LDS.128 R16, [R33+0x200] ;  /* 0x0002000021107984 */ /* 0x000fe80000000c00 */
[----:B------:R-:W2:Y:S01]  /*0690*/  LDS.128 R20, [R36+UR9+0x4200] ;  /* 0x0042000924147984 */ /* 0x000ea20008000c00 */
        /* <DEDUP_REMOVED lines=15> */
[----:B------:R-:W-:-:S02]  /*0790*/  FFMA R35, R27, R31, R35 ;  /* 0x0000001f1b237223 */ /* 0x000fc40000000023 */
[----:B------:R-:W-:Y:S01]  /*07a0*/  LDS.128 R24, [R33+0x300] ;  /* 0x0003000021187984 */ /* 0x000fe20000000c00 */
[----:B-1----:R-:W-:-:S03]  /*07b0*/  FFMA R46, R8, R12, R46 ;  /* 0x0000000c082e7223 */ /* 0x002fc6000000002e */
[----:B------:R-:W0:Y:S01]  /*07c0*/  LDS.128 R28, [R36+UR9+0x4300] ;  /* 0x00430009241c7984 */ /* 0x000e220008000c00 */
        /* <DEDUP_REMOVED lines=15> */
[----:B------:R-:W-:Y:S04]  /*08c0*/  LDS.128 R8, [R33+0x400] ;  /* 0x0004000021087984 */ /* 0x000fe80000000c00 */
[----:B------:R-:W1:Y:S01]  /*08d0*/  LDS.128 R12, [R36+UR9+0x4400] ;  /* 0x00440009240c7984 */ /* 0x000e620008000c00 */
        /* <DEDUP_REMOVED lines=17> */
[----:B0-----:R-:W-:-:S03]  /*09f0*/  FFMA R46, R24, R28, R46 ;  /* 0x0000001c182e7223 */ /* 0x001fc6000000002e */
        /* <DEDUP_REMOVED lines=18> */
[----:B------:R-:W1:Y:S01]  /*0b20*/  LDS.128 R28, [R36+UR9+0x4600] ;  /* 0x00460009241c7984 */ /* 0x000e620008000c00 */
        /* <DEDUP_REMOVED lines=52> */
[----:B--2---:R-:W-:-:S03]  /*0e70*/  FFMA R46, R8, R12, R46 ;  /* 0x0000000c082e7223 */ /* 0x004fc6000000002e */
        /* <DEDUP_REMOVED lines=359> */
[C---:B-1----:R-:W-:Y:S01]  /*24f0*/  FFMA R46, R24.reuse, R28, R46 ;  /* 0x0000001c182e7223 */ /* 0x042fe2000000002e */
[C---:B------:R-:W-:Y:S01]  /*2500*/  FFMA R45, R24.reuse, R29, R45 ;  /* 0x0000001d182d7223 */ /* 0x040fe2000000002d */
[C---:B------:R-:W-:Y:S01]  /*2510*/  FFMA R44, R24.reuse, R30, R44 ;  /* 0x0000001e182c7223 */ /* 0x040fe2000000002c */
[----:B------:R-:W0:Y:S01]  /*2520*/  LDS.128 R20, [R36+UR9+0x5d00] ;  /* 0x005d000924147984 */ /* 0x000e220008000c00 */
        /* <DEDUP_REMOVED lines=14> */
[C---:B--2---:R-:W-:Y:S01]  /*2610*/  FFMA R59, R8.reuse, R12, R46 ;  /* 0x0000000c083b7223 */ /* 0x044fe2000000002e */
[C---:B------:R-:W-:Y:S02]  /*2620*/  FFMA R46, R8.reuse, R13, R45 ;  /* 0x0000000d082e7223 */ /* 0x040fe4000000002d */
[----:B------:R-:W1:Y:S01]  /*2630*/  LDS.128 R28, [R36+UR9+0x5e00] ;  /* 0x005e0009241c7984 */ /* 0x000e620008000c00 */
        /* <DEDUP_REMOVED lines=8> */
[----:B------:R-:W-:Y:S01]  /*26c0*/  FFMA R9, R10, R14, R39 ;  /* 0x0000000e0a097223 */ /* 0x000fe20000000027 */
[----:B------:R-:W-:Y:S01]  /*26d0*/  LEA R40, R32, R40, 0x5 ;  /* 0x0000002820287211 */ /* 0x000fe200078e28ff */
[----:B------:R-:W-:Y:S01]  /*26e0*/  FFMA R10, R10, R15, R34 ;  /* 0x0000000f0a0a7223 */ /* 0x000fe20000000022 */
[----:B------:R-:W-:Y:S04]  /*26f0*/  LDS.128 R36, [R36+UR9+0x5f00] ;  /* 0x005f000924247984 */ /* 0x000fe80008000c00 */
[----:B------:R-:W2:Y:S01]  /*2700*/  LDS.128 R32, [R33+0x1f00] ;  /* 0x001f000021207984 */ /* 0x000ea20000000c00 */
[----:B------:R-:W-:Y:S01]  /*2710*/  IADD3 R41, PT, PT, R41, 0x20, RZ ;  /* 0x0000002029297810 */ /* 0x000fe20007ffe0ff */
[C---:B------:R-:W-:Y:S01]  /*2720*/  FFMA R44, R11.reuse, R13, R51 ;  /* 0x0000000d0b2c7223 */ /* 0x040fe20000000033 */
[----:B------:R-:W-:-:S02]  /*2730*/  FFMA R12, R11, R12, R55 ;  /* 0x0000000c0b0c7223 */ /* 0x000fc40000000037 */
[----:B------:R-:W-:Y:S01]  /*2740*/  ISETP.GE.U32.AND P0, PT, R41, UR10, PT ;  /* 0x0000000a29007c0c */ /* 0x000fe2000bf06070 */
[C---:B------:R-:W-:Y:S01]  /*2750*/  FFMA R13, R11.reuse, R14, R56 ;  /* 0x0000000e0b0d7223 */ /* 0x040fe20000000038 */
[----:B------:R-:W-:Y:S01]  /*2760*/  FFMA R14, R11, R15, R57 ;  /* 0x0000000f0b0e7223 */ /* 0x000fe20000000039 */
[CC--:B0-----:R-:W-:Y:S01]  /*2770*/  FFMA R46, R16.reuse, R21.reuse, R46 ;  /* 0x00000015102e7223 */ /* 0x0c1fe2000000002e */
[-C--:B------:R-:W-:Y:S01]  /*2780*/  FFMA R45, R16, R22.reuse, R45 ;  /* 0x00000016102d7223 */ /* 0x080fe2000000002d */
[CC--:B------:R-:W-:Y:S01]  /*2790*/  FFMA R48, R17.reuse, R21.reuse, R48 ;  /* 0x0000001511307223 */ /* 0x0c0fe20000000030 */
[-C--:B------:R-:W-:Y:S01]  /*27a0*/  FFMA R47, R17, R22.reuse, R47 ;  /* 0x00000016112f7223 */ /* 0x080fe2000000002f */
[CC--:B------:R-:W-:Y:S01]  /*27b0*/  FFMA R52, R18.reuse, R21.reuse, R52 ;  /* 0x0000001512347223 */ /* 0x0c0fe20000000034 */
[C---:B------:R-:W-:Y:S01]  /*27c0*/  FFMA R9, R18.reuse, R22, R9 ;  /* 0x0000001612097223 */ /* 0x040fe20000000009 */
[-C--:B------:R-:W-:Y:S01]  /*27d0*/  FFMA R53, R18, R20.reuse, R53 ;  /* 0x0000001412357223 */ /* 0x080fe20000000035 */
[C---:B------:R-:W-:Y:S01]  /*27e0*/  FFMA R12, R19.reuse, R20, R12 ;  /* 0x00000014130c7223 */ /* 0x040fe2000000000c */
[C---:B------:R-:W-:Y:S01]  /*27f0*/  FFMA R44, R19.reuse, R21, R44 ;  /* 0x00000015132c7223 */ /* 0x040fe2000000002c */
[----:B------:R-:W-:Y:S01]  /*2800*/  FFMA R13, R19, R22, R13 ;  /* 0x00000016130d7223 */ /* 0x000fe2000000000d */
[CC--:B------:R-:W-:Y:S01]  /*2810*/  FFMA R59, R16.reuse, R20.reuse, R59 ;  /* 0x00000014103b7223 */ /* 0x0c0fe2000000003b */
[-C--:B------:R-:W-:Y:S01]  /*2820*/  FFMA R50, R16, R23.reuse, R50 ;  /* 0x0000001710327223 */ /* 0x080fe20000000032 */
[C---:B------:R-:W-:Y:S01]  /*2830*/  FFMA R8, R17.reuse, R20, R8 ;  /* 0x0000001411087223 */ /* 0x040fe20000000008 */
[-C--:B------:R-:W-:Y:S01]  /*2840*/  FFMA R54, R17, R23.reuse, R54 ;  /* 0x0000001711367223 */ /* 0x080fe20000000036 */
[-C--:B------:R-:W-:Y:S01]  /*2850*/  FFMA R10, R18, R23.reuse, R10 ;  /* 0x00000017120a7223 */ /* 0x080fe2000000000a */
[----:B------:R-:W-:Y:S01]  /*2860*/  FFMA R14, R19, R23, R14 ;  /* 0x00000017130e7223 */ /* 0x000fe2000000000e */
[CC--:B-1----:R-:W-:Y:S01]  /*2870*/  FFMA R16, R24.reuse, R29.reuse, R46 ;  /* 0x0000001d18107223 */ /* 0x0c2fe2000000002e */
        /* <DEDUP_REMOVED lines=15> */
[----:B------:R-:W-:Y:S01]  /*2970*/  ULOP3.LUT UR7, UR7, 0x1, URZ, 0x3c, !UPT ;  /* 0x0000000107077892 */ /* 0x000fe2000f8e3cff */
[CC--:B--2---:R-:W-:Y:S01]  /*2980*/  FFMA R45, R32.reuse, R37.reuse, R16 ;  /* 0x00000025202d7223 */ /* 0x0c4fe20000000010 */
[----:B------:R-:W-:Y:S01]  /*2990*/  ULOP3.LUT UR4, UR4, 0x1, URZ, 0x3c, !UPT ;  /* 0x0000000104047892 */ /* 0x000fe2000f8e3cff */
        /* <DEDUP_REMOVED lines=15> */
[----:B------:R-:W-:Y:S06]  /*2a90*/  @!P0 BRA `(.L_x_10) ;  /* 0xffffffd400ec8947 */ /* 0x000fec000383ffff */
.L_x_9:
[----:B------:R-:W0:Y:S01]  /*2aa0*/  LDCU.64 UR8, c[0x0][0x398] ;  /* 0x00007300ff0877ac */ /* 0x000e220008000a00 */
[C---:B------:R-:W-:Y:S02]  /*2ab0*/  SHF.L.U32 R3, R0.reuse, 0x2, RZ ;  /* 0x0000000200037819 */ /* 0x040fe400000006ff */
[--C-:B------:R-:W-:Y:S02]  /*2ac0*/  SHF.R.U32.HI R2, RZ, 0x2, R0.reuse ;  /* 0x00000002ff027819 */ /* 0x100fe40000011600 */
[----:B------:R-:W-:Y:S02]  /*2ad0*/  SHF.R.U32.HI R4, RZ, 0x1, R0 ;  /* 0x00000001ff047819 */ /* 0x000fe40000011600 */
[----:B------:R-:W-:Y:S02]  /*2ae0*/  LOP3.LUT R0, R0, 0x20, RZ, 0xc0, !PT ;  /* 0x0000002000007812 */ /* 0x000fe400078ec0ff */
[----:B------:R-:W-:Y:S02]  /*2af0*/  LOP3.LUT R3, R3, 0x1c, RZ, 0xc0, !PT ;  /* 0x0000001c03037812 */ /* 0x000fe400078ec0ff */
[----:B------:R-:W-:-:S02]  /*2b00*/  LOP3.LUT R2, R2, 0x30, RZ, 0xc0, !PT ;  /* 0x0000003002027812 */ /* 0x000fc400078ec0ff */
[----:B------:R-:W-:Y:S02]  /*2b10*/  LOP3.LUT R5, R4, 0xc, RZ, 0xc0, !PT ;  /* 0x0000000c04057812 */ /* 0x000fe400078ec0ff */
[----:B------:R-:W-:Y:S02]  /*2b20*/  IADD3 R0, PT, PT, R0, UR6, R3 ;  /* 0x0000000600007c10 */ /* 0x000fe4000fffe003 */
[----:B------:R-:W-:Y:S02]  /*2b30*/  IADD3 R16, PT, PT, R5, UR5, R2 ;  /* 0x0000000505107c10 */ /* 0x000fe4000fffe002 */
[----:B0-----:R-:W-:-:S04]  /*2b40*/  ISETP.GE.U32.AND P0, PT, R0, UR9, PT ;  /* 0x0000000900007c0c */ /* 0x001fc8000bf06070 */
[----:B------:R-:W-:-:S13]  /*2b50*/  ISETP.GE.U32.OR P1, PT, R16, UR8, P0 ;  /* 0x0000000810007c0c */ /* 0x000fda0008726470 */
[----:B------:R-:W0:Y:S01]  /*2b60*/  @!P1 LDC.64 R14, c[0x0][0x380] ;  /* 0x0000e000ff0e9b82 */ /* 0x000e220000000a00 */
[----:B------:R-:W-:-:S05]  /*2b70*/  @!P1 IMAD R3, R16, UR9, RZ ;  /* 0x0000000910039c24 */ /* 0x000fca000f8e02ff */
[----:B------:R-:W-:Y:S02]  /*2b80*/  @!P1 IADD3 R2, P2, PT, R3, R0, RZ ;  /* 0x0000000003029210 */ /* 0x000fe40007f5e0ff */
[----:B------:R-:W-:Y:S01]  /*2b90*/  IADD3 R8, PT, PT, R16, 0x1, RZ ;  /* 0x0000000110087810 */ /* 0x000fe20007ffe0ff */
[----:B------:R-:W1:Y:S01]  /*2ba0*/  @!P1 LDC R13, c[0x0][0x3a8] ;  /* 0x0000ea00ff0d9b82 */ /* 0x000e620000000800 */
[----:B------:R-:W-:-:S07]  /*2bb0*/  @!P1 IADD3.X R3, PT, PT, RZ, RZ, RZ, P2, !PT ;  /* 0x000000ffff039210 */ /* 0x000fce00017fe4ff */
[----:B------:R-:W2:Y:S01]  /*2bc0*/  @!P1 LDC R17, c[0x0][0x3a4] ;  /* 0x0000e900ff119b82 */ /* 0x000ea20000000800 */
[----:B0-----:R-:W-:-:S04]  /*2bd0*/  @!P1 LEA R14, P2, R2, R14, 0x2 ;  /* 0x0000000e020e9211 */ /* 0x001fc800078410ff */
[----:B------:R-:W-:-:S05]  /*2be0*/  @!P1 LEA.HI.X R15, R2, R15, R3, 0x2, P2 ;  /* 0x0000000f020f9211 */ /* 0x000fca00010f1403 */
[----:B------:R-:W1:Y:S01]  /*2bf0*/  @!P1 LDG.E.128 R4, desc[UR12][R14.64] ;  /* 0x0000000c0e049981 */ /* 0x000e62000c1e1d00 */
[----:B------:R-:W-:-:S13]  /*2c00*/  ISETP.GE.U32.OR P2, PT, R8, UR8, P0 ;  /* 0x0000000808007c0c */ /* 0x000fda0008746470 */
[----:B------:R-:W0:Y:S01]  /*2c10*/  @!P2 LDC.64 R2, c[0x0][0x380] ;  /* 0x0000e000ff02ab82 */ /* 0x000e220000000a00 */
[----:B------:R-:W-:-:S05]  /*2c20*/  @!P2 IMAD R9, R8, UR9, RZ ;  /* 0x000000090809ac24 */ /* 0x000fca000f8e02ff */
[----:B------:R-:W-:Y:S02]  /*2c30*/  @!P2 IADD3 R10, P3, PT, R9, R0, RZ ;  /* 0x00000000090aa210 */ /* 0x000fe40007f7e0ff */
[----:B------:R-:W3:Y:S02]  /*2c40*/  @!P2 LDC R19, c[0x0][0x3a4] ;  /* 0x0000e900ff13ab82 */ /* 0x000ee40000000800 */
[----:B------:R-:W-:Y:S02]  /*2c50*/  @!P2 IADD3.X R12, PT, PT, RZ, RZ, RZ, P3, !PT ;  /* 0x000000ffff0ca210 */ /* 0x000fe40001ffe4ff */
[----:B0-----:R-:W-:-:S04]  /*2c60*/  @!P2 LEA R2, P3, R10, R2, 0x2 ;  /* 0x000000020a02a211 */ /* 0x001fc800078610ff */
[----:B------:R-:W-:Y:S01]  /*2c70*/  @!P2 LEA.HI.X R3, R10, R3, R12, 0x2, P3 ;  /* 0x000000030a03a211 */ /* 0x000fe200018f140c */
[-C--:B-1----:R-:W-:Y:S01]  /*2c80*/  @!P1 FMUL R9, R4, R13.reuse ;  /* 0x0000000d04099220 */ /* 0x082fe20000400000 */
        /* <DEDUP_REMOVED lines=11> */
[----:B------:R-:W-:-:S13]  /*2d40*/  ISETP.GE.U32.OR P1, PT, R12, UR8, P0 ;  /* 0x000000080c007c0c */ /* 0x000fda0008726470 */
[----:B------:R-:W2:Y:S01]  /*2d50*/  @!P1 LDC.64 R20, c[0x0][0x380] ;  /* 0x0000e000ff149b82 */ /* 0x000ea20000000a00 */
[----:B------:R-:W-:-:S05]  /*2d60*/  @!P1 IMAD R13, R12, UR9, RZ ;  /* 0x000000090c0d9c24 */ /* 0x000fca000f8e02ff */
[----:B------:R-:W-:Y:S02]  /*2d70*/  @!P1 IADD3 R13, P3, PT, R13, R0, RZ ;  /* 0x000000000d0d9210 */ /* 0x000fe40007f7e0ff */
[----:B-1----:R-:W1:Y:S02]  /*2d80*/  @!P1 LDC R14, c[0x0][0x3a8] ;  /* 0x0000ea00ff0e9b82 */ /* 0x002e640000000800 */
[----:B------:R-:W-:-:S06]  /*2d90*/  @!P1 IADD3.X R18, PT, PT, RZ, RZ, RZ, P3, !PT ;  /* 0x000000ffff129210 */ /* 0x000fcc0001ffe4ff */
[----:B------:R-:W4:Y:S01]  /*2da0*/  @!P1 LDC R15, c[0x0][0x3a4] ;  /* 0x0000e900ff0f9b82 */ /* 0x000f220000000800 */
[----:B--2---:R-:W-:-:S04]  /*2db0*/  @!P1 LEA R12, P3, R13, R20, 0x2 ;  /* 0x000000140d0c9211 */ /* 0x004fc800078610ff */
[----:B------:R-:W-:Y:S01]  /*2dc0*/  @!P1 LEA.HI.X R13, R13, R21, R18, 0x2, P3 ;  /* 0x000000150d0d9211 */ /* 0x000fe200018f1412 */
        /* <DEDUP_REMOVED lines=9> */
[----:B------:R-:W1:Y:S01]  /*2e60*/  @!P1 LDG.E.128 R8, desc[UR12][R12.64] ;  /* 0x0000000c0c089981 */ /* 0x000e62000c1e1d00 */
[----:B------:R-:W-:-:S04]  /*2e70*/  IADD3 R16, PT, PT, R16, 0x3, RZ ;  /* 0x0000000310107810 */ /* 0x000fc80007ffe0ff */
[----:B------:R-:W-:Y:S01]  /*2e80*/  ISETP.GE.U32.OR P0, PT, R16, UR8, P0 ;  /* 0x0000000810007c0c */ /* 0x000fe20008706470 */
[-C--:B-1----:R-:W-:Y:S01]  /*2e90*/  @!P1 FMUL R8, R8, R14.reuse ;  /* 0x0000000e08089220 */ /* 0x082fe20000400000 */
[-C--:B------:R-:W-:Y:S01]  /*2ea0*/  @!P1 FMUL R9, R9, R14.reuse ;  /* 0x0000000e09099220 */ /* 0x080fe20000400000 */
[-C--:B------:R-:W-:Y:S01]  /*2eb0*/  @!P1 FMUL R10, R10, R14.reuse ;  /* 0x0000000e0a0a9220 */ /* 0x080fe20000400000 */
[----:B------:R-:W-:Y:S01]  /*2ec0*/  @!P1 FMUL R11, R11, R14 ;  /* 0x0000000e0b0b9220 */ /* 0x000fe20000400000 */
[-C--:B----4-:R-:W-:Y:S01]  /*2ed0*/  @!P1 FFMA R8, R53, R15.reuse, R8 ;  /* 0x0000000f35089223 */ /* 0x090fe20000000008 */
[-C--:B------:R-:W-:Y:S01]  /*2ee0*/  @!P1 FFMA R9, R52, R15.reuse, R9 ;  /* 0x0000000f34099223 */ /* 0x080fe20000000009 */
[-C--:B------:R-:W-:Y:S01]  /*2ef0*/  @!P1 FFMA R10, R51, R15.reuse, R10 ;  /* 0x0000000f330a9223 */ /* 0x080fe2000000000a */
[----:B------:R-:W-:-:S05]  /*2f00*/  @!P1 FFMA R11, R34, R15, R11 ;  /* 0x0000000f220b9223 */ /* 0x000fca000000000b */
[----:B------:R0:W-:Y:S01]  /*2f10*/  @!P1 STG.E.128 desc[UR12][R12.64], R8 ;  /* 0x000000080c009986 */ /* 0x0001e2000c101d0c */
[----:B------:R-:W-:Y:S05]  /*2f20*/  @P0 EXIT ;  /* 0x000000000000094d */ /* 0x000fea0003800000 */
[----:B------:R-:W1:Y:S01]  /*2f30*/  LDCU.64 UR4, c[0x0][0x380] ;  /* 0x00007000ff0477ac */ /* 0x000e620008000a00 */
[----:B0-----:R-:W-:-:S05]  /*2f40*/  IMAD R3, R16, UR9, RZ ;  /* 0x0000000910037c24 */ /* 0x001fca000f8e02ff */
[----:B------:R-:W-:-:S04]  /*2f50*/  IADD3 R0, P0, PT, R3, R0, RZ ;  /* 0x0000000003007210 */ /* 0x000fc80007f1e0ff */
[----:B------:R-:W-:Y:S02]  /*2f60*/  IADD3.X R3, PT, PT, RZ, RZ, RZ, P0, !PT ;  /* 0x000000ffff037210 */ /* 0x000fe400007fe4ff */
[C---:B-1----:R-:W-:Y:S01]  /*2f70*/  LEA R2, P0, R0.reuse, UR4, 0x2 ;  /* 0x0000000400027c11 */ /* 0x042fe2000f8010ff */
[----:B------:R-:W0:Y:S03]  /*2f80*/  LDCU UR4, c[0x0][0x3a8] ;  /* 0x00007500ff0477ac */ /* 0x000e260008000800 */
[----:B------:R-:W-:Y:S01]  /*2f90*/  LEA.HI.X R3, R0, UR5, R3, 0x2, P0 ;  /* 0x0000000500037c11 */ /* 0x000fe200080f1403 */
[----:B------:R-:W1:Y:S04]  /*2fa0*/  LDCU UR5, c[0x0][0x3a4] ;  /* 0x00007480ff0577ac */ /* 0x000e680008000800 */
[----:B------:R-:W0:Y:S02]  /*2fb0*/  LDG.E.128 R4, desc[UR12][R2.64] ;  /* 0x0000000c02047981 */ /* 0x000e24000c1e1d00 */
[----:B0-----:R-:W-:Y:S01]  /*2fc0*/  FMUL R4, R4, UR4 ;  /* 0x0000000404047c20 */ /* 0x001fe20008400000 */
[----:B------:R-:W-:Y:S01]  /*2fd0*/  FMUL R0, R5, UR4 ;  /* 0x0000000405007c20 */ /* 0x000fe20008400000 */
[----:B------:R-:W-:Y:S01]  /*2fe0*/  FMUL R9, R6, UR4 ;  /* 0x0000000406097c20 */ /* 0x000fe20008400000 */
[----:B------:R-:W-:Y:S01]  /*2ff0*/  FMUL R8, R7, UR4 ;  /* 0x0000000407087c20 */ /* 0x000fe20008400000 */
[----:B-1----:R-:W-:Y:S01]  /*3000*/  FFMA R4, R55, UR5, R4 ;  /* 0x0000000537047c23 */ /* 0x002fe20008000004 */
[----:B------:R-:W-:Y:S01]  /*3010*/  FFMA R5, R37, UR5, R0 ;  /* 0x0000000525057c23 */ /* 0x000fe20008000000 */
[----:B------:R-:W-:Y:S01]  /*3020*/  FFMA R6, R38, UR5, R9 ;  /* 0x0000000526067c23 */ /* 0x000fe20008000009 */
[----:B------:R-:W-:-:S05]  /*3030*/  FFMA R7, R35, UR5, R8 ;  /* 0x0000000523077c23 */ /* 0x000fca0008000008 */
[----:B------:R-:W-:Y:S01]  /*3040*/  STG.E.128 desc[UR12][R2.64], R4 ;  /* 0x0000000402007986 */ /* 0x000fe2000c101d0c */
[----:B------:R-:W-:Y:S05]  /*3050*/  EXIT ;  /* 0x000000000000794d */ /* 0x000fea0003800000 */
.L_x_11:
        /* <DEDUP_REMOVED lines=10> */
.L_x_20:


//--------------------- .text._Z20gemm_cuda_ref_kernelIfEvPT_PKS0_S3_iiiS0_S0_ --------------------------
	.section	.text._Z20gemm_cuda_ref_kernelIfEvPT_PKS0_S3_iiiS0_S0_,"ax",@progbits
	.align	128
        .global         _Z20gemm_cuda_ref_kernelIfEvPT_PKS0_S3_iiiS0_S0_
        .type           _Z20gemm_cuda_ref_kernelIfEvPT_PKS0_S3_iiiS0_S0_,@function
        .size           _Z20gemm_cuda_ref_kernelIfEvPT_PKS0_S3_iiiS0_S0_,(.L_x_21 - _Z20gemm_cuda_ref_kernelIfEvPT_PKS0_S3_iiiS0_S0_)
        .other          _Z20gemm_cuda_ref_kernelIfEvPT_PKS0_S3_iiiS0_S0_,@"STO_CUDA_ENTRY STV_DEFAULT"
_Z20gemm_cuda_ref_kernelIfEvPT_PKS0_S3_iiiS0_S0_:
.text._Z20gemm_cuda_ref_kernelIfEvPT_PKS0_S3_iiiS0_S0_:
[----:B------:R-:W-:Y:S01]  /*0000*/  LDC R1, c[0x0][0x37c] ;  /* 0x0000df00ff017b82 */ /* 0x000fe20000000800 */
[----:B------:R-:W0:Y:S07]  /*0010*/  S2R R9, SR_CTAID.X ;  /* 0x0000000000097919 */ /* 0x000e2e0000002500 */
[----:B------:R-:W1:Y:S01]  /*0020*/  LDC.64 R4, c[0x0][0x398] ;  /* 0x0000e600ff047b82 */ /* 0x000e620000000a00 */
[----:B------:R-:W0:Y:S01]  /*0030*/  S2R R8, SR_TID.X ;  /* 0x0000000000087919 */ /* 0x000e220000002100 */
[----:B------:R-:W2:Y:S01]  /*0040*/  S2R R3, SR_CTAID.Y ;  /* 0x0000000000037919 */ /* 0x000ea20000002600 */
[----:B------:R-:W2:Y:S01]  /*0050*/  S2R R2, SR_TID.Y ;  /* 0x0000000000027919 */ /* 0x000ea20000002200 */
[----:B0-----:R-:W-:-:S04]  /*0060*/  LEA R0, R9, R8, 0x5 ;  /* 0x0000000809007211 */ /* 0x001fc800078e28ff */
[----:B-1----:R-:W-:Y:S02]  /*0070*/  ISETP.GE.U32.AND P0, PT, R0, R5, PT ;  /* 0x000000050000720c */ /* 0x002fe40003f06070 */
[----:B--2---:R-:W-:-:S04]  /*0080*/  LEA R3, R3, R2, 0x5 ;  /* 0x0000000203037211 */ /* 0x004fc800078e28ff */
[----:B------:R-:W-:-:S13]  /*0090*/  ISETP.GE.U32.OR P0, PT, R3, R4, P0 ;  /* 0x000000040300720c */ /* 0x000fda0000706470 */
[----:B------:R-:W-:Y:S05]  /*00a0*/  @P0 EXIT ;  /* 0x000000000000094d */ /* 0x000fea0003800000 */
[----:B------:R-:W0:Y:S01]  /*00b0*/  LDC R2, c[0x0][0x3a0] ;  /* 0x0000e800ff027b82 */ /* 0x000e220000000800 */
[----:B------:R-:W1:Y:S01]  /*00c0*/  LDCU.64 UR4, c[0x0][0x358] ;  /* 0x00006b00ff0477ac */ /* 0x000e620008000a00 */
[----:B------:R-:W-:Y:S01]  /*00d0*/  HFMA2 R25, -RZ, RZ, 0, 0 ;  /* 0x00000000ff197431 */ /* 0x000fe200000001ff */
[----:B0-----:R-:W-:-:S13]  /*00e0*/  ISETP.GE.AND P0, PT, R2, 0x1, PT ;  /* 0x000000010200780c */ /* 0x001fda0003f06270 */
[----:B-1----:R-:W-:Y:S05]  /*00f0*/  @!P0 BRA `(.L_x_12) ;  /* 0x0000000800488947 */ /* 0x002fea0003800000 */
[C---:B------:R-:W-:Y:S02]  /*0100*/  ISETP.GE.U32.AND P1, PT, R2.reuse, 0x8, PT ;  /* 0x000000080200780c */ /* 0x040fe40003f26070 */
[----:B------:R-:W-:Y:S02]  /*0110*/  LOP3.LUT R6, R2, 0x7, RZ, 0xc0, !PT ;  /* 0x0000000702067812 */ /* 0x000fe400078ec0ff */
[----:B------:R-:W-:Y:S02]  /*0120*/  MOV R25, RZ ;  /* 0x000000ff00197202 */ /* 0x000fe40000000f00 */
[----:B------:R-:W-:Y:S02]  /*0130*/  ISETP.NE.AND P0, PT, R6, RZ, PT ;  /* 0x000000ff0600720c */ /* 0x000fe40003f05270 */
[----:B------:R-:W-:-:S05]  /*0140*/  MOV R7, RZ ;  /* 0x000000ff00077202 */ /* 0x000fca0000000f00 */
[----:B------:R-:W-:Y:S06]  /*0150*/  @!P1 BRA `(.L_x_13) ;  /* 0x0000000400289947 */ /* 0x000fec0003800000 */
[----:B------:R-:W-:Y:S01]  /*0160*/  IADD3 R4, PT, PT, R8, R5, RZ ;  /* 0x0000000508047210 */ /* 0x000fe20007ffe0ff */
[C-C-:B------:R-:W-:Y:S01]  /*0170*/  IMAD R8, R5.reuse, 0x3, R0.reuse ;  /* 0x0000000305087824 */ /* 0x140fe200078e0200 */
[----:B------:R-:W-:Y:S01]  /*0180*/  LOP3.LUT R7, R2, 0x7ffffff8, RZ, 0xc0, !PT ;  /* 0x7ffffff802077812 */ /* 0x000fe200078ec0ff */
[--C-:B------:R-:W-:Y:S01]  /*0190*/  IMAD R14, R5, 0x5, R0.reuse ;  /* 0x00000005050e7824 */ /* 0x100fe200078e0200 */
[----:B------:R-:W-:Y:S01]  /*01a0*/  LEA R4, R9, R4, 0x5 ;  /* 0x0000000409047211 */ /* 0x000fe200078e28ff */
[C-C-:B------:R-:W-:Y:S01]  /*01b0*/  IMAD R9, R5.reuse, 0x6, R0.reuse ;  /* 0x0000000605097824 */ /* 0x140fe200078e0200 */
[CC--:B------:R-:W-:Y:S01]  /*01c0*/  LEA R10, R5.reuse, R0.reuse, 0x1 ;  /* 0x00000000050a7211 */ /* 0x0c0fe200078e08ff */
[C---:B------:R-:W-:Y:S01]  /*01d0*/  IMAD R11, R5.reuse, 0x7, R0 ;  /* 0x00000007050b7824 */ /* 0x040fe200078e0200 */
[----:B------:R-:W-:Y:S01]  /*01e0*/  LEA R12, R5, R0, 0x2 ;  /* 0x00000000050c7211 */ /* 0x000fe200078e10ff */
[----:B------:R-:W-:Y:S01]  /*01f0*/  IMAD R15, R3, R2, 0x3 ;  /* 0x00000003030f7424 */ /* 0x000fe200078e0202 */
[----:B------:R-:W-:-:S02]  /*0200*/  MOV R25, RZ ;  /* 0x000000ff00197202 */ /* 0x000fc40000000f00 */
[----:B------:R-:W-:Y:S02]  /*0210*/  MOV R13, R0 ;  /* 0x00000000000d7202 */ /* 0x000fe40000000f00 */
[----:B------:R-:W-:-:S07]  /*0220*/  IADD3 R24, PT, PT, -R7, RZ, RZ ;  /* 0x000000ff07187210 */ /* 0x000fce0007ffe1ff */
.L_x_14:
[----:B------:R-:W0:Y:S01]  /*0230*/  LDC.64 R20, c[0x0][0x388] ;  /* 0x0000e200ff147b82 */ /* 0x000e220000000a00 */
[----:B------:R-:W-:-:S07]  /*0240*/  IADD3 R23, PT, PT, R15, -0x3, RZ ;  /* 0xfffffffd0f177810 */ /* 0x000fce0007ffe0ff */
[----:B------:R-:W1:Y:S01]  /*0250*/  LDC.64 R16, c[0x0][0x390] ;  /* 0x0000e400ff107b82 */ /* 0x000e620000000a00 */
[----:B0-----:R-:W-:-:S06]  /*0260*/  IMAD.WIDE.U32 R22, R23, 0x4, R20 ;  /* 0x0000000417167825 */ /* 0x001fcc00078e0014 */
[----:B------:R-:W2:Y:S01]  /*0270*/  LDG.E R22, desc[UR4][R22.64] ;  /* 0x0000000416167981 */ /* 0x000ea2000c1e1900 */
[----:B-1----:R-:W-:-:S06]  /*0280*/  IMAD.WIDE.U32 R18, R13, 0x4, R16 ;  /* 0x000000040d127825 */ /* 0x002fcc00078e0010 */
[----:B------:R-:W2:Y:S01]  /*0290*/  LDG.E R18, desc[UR4][R18.64] ;  /* 0x0000000412127981 */ /* 0x000ea2000c1e1900 */
[----:B------:R-:W-:Y:S01]  /*02a0*/  IADD3 R27, PT, PT, R15, -0x2, RZ ;  /* 0xfffffffe0f1b7810 */ /* 0x000fe20007ffe0ff */
[----:B------:R-:W-:-:S06]  /*02b0*/  IMAD.WIDE.U32 R28, R4, 0x4, R16 ;  /* 0x00000004041c7825 */ /* 0x000fcc00078e0010 */
[----:B------:R-:W3:Y:S01]  /*02c0*/  LDG.E R28, desc[UR4][R28.64] ;  /* 0x000000041c1c7981 */ /* 0x000ee2000c1e1900 */
[----:B--2---:R-:W-:Y:S01]  /*02d0*/  FFMA R25, R22, R18, R25 ;  /* 0x0000001216197223 */ /* 0x004fe20000000019 */
[----:B------:R-:W-:Y:S01]  /*02e0*/  IMAD.WIDE.U32 R22, R27, 0x4, R20 ;  /* 0x000000041b167825 */ /* 0x000fe200078e0014 */
[----:B------:R-:W-:-:S05]  /*02f0*/  IADD3 R27, PT, PT, R15, -0x1, RZ ;  /* 0xffffffff0f1b7810 */ /* 0x000fca0007ffe0ff */
[----:B------:R-:W-:Y:S01]  /*0300*/  IMAD.WIDE.U32 R26, R27, 0x4, R20 ;  /* 0x000000041b1a7825 */ /* 0x000fe200078e0014 */
[----:B------:R-:W3:Y:S04]  /*0310*/  LDG.E R22, desc[UR4][R22.64] ;  /* 0x0000000416167981 */ /* 0x000ee8000c1e1900 */
[----:B------:R0:W2:Y:S02]  /*0320*/  LDG.E R18, desc[UR4][R26.64] ;  /* 0x000000041a127981 */ /* 0x0000a4000c1e1900 */
[----:B0-----:R-:W-:-:S05]  /*0330*/  IMAD.WIDE.U32 R26, R10, 0x4, R16 ;  /* 0x000000040a1a7825 */ /* 0x001fca00078e0010 */
[----:B------:R-:W2:Y:S01]  /*0340*/  LDG.E R19, desc[UR4][R26.64] ;  /* 0x000000041a137981 */ /* 0x000ea2000c1e1900 */
[----:B------:R-:W-:Y:S01]  /*0350*/  IADD3 R23, PT, PT, R15, 0x1, RZ ;  /* 0x000000010f177810 */ /* 0x000fe20007ffe0ff */
[----:B---3--:R-:W-:-:S04]  /*0360*/  FFMA R25, R22, R28, R25 ;  /* 0x0000001c16197223 */ /* 0x008fc80000000019 */
[----:B--2---:R-:W-:Y:S01]  /*0370*/  FFMA R25, R18, R19, R25 ;  /* 0x0000001312197223 */ /* 0x004fe20000000019 */
[----:B------:R-:W-:-:S05]  /*0380*/  IMAD.WIDE.U32 R18, R15, 0x4, R20 ;  /* 0x000000040f127825 */ /* 0x000fca00078e0014 */
[----:B------:R0:W2:Y:S02]  /*0390*/  LDG.E R28, desc[UR4][R18.64] ;  /* 0x00000004121c7981 */ /* 0x0000a4000c1e1900 */
[----:B0-----:R-:W-:-:S04]  /*03a0*/  IMAD.WIDE.U32 R18, R23, 0x4, R20 ;  /* 0x0000000417127825 */ /* 0x001fc800078e0014 */
[--C-:B------:R-:W-:Y:S02]  /*03b0*/  IMAD.WIDE.U32 R22, R8, 0x4, R16.reuse ;  /* 0x0000000408167825 */ /* 0x100fe400078e0010 */
[----:B------:R-:W3:Y:S04]  /*03c0*/  LDG.E R18, desc[UR4][R18.64] ;  /* 0x0000000412127981 */ /* 0x000ee8000c1e1900 */
[----:B------:R0:W2:Y:S02]  /*03d0*/  LDG.E R29, desc[UR4][R22.64] ;  /* 0x00000004161d7981 */ /* 0x0000a4000c1e1900 */
[----:B0-----:R-:W-:-:S05]  /*03e0*/  IMAD.WIDE.U32 R22, R12, 0x4, R16 ;  /* 0x000000040c167825 */ /* 0x001fca00078e0010 */
[----:B------:R0:W3:Y:S01]  /*03f0*/  LDG.E R26, desc[UR4][R22.64] ;  /* 0x00000004161a7981 */ /* 0x0000e2000c1e1900 */
[C---:B------:R-:W-:Y:S02]  /*0400*/  IADD3 R27, PT, PT, R15.reuse, 0x3, RZ ;  /* 0x000000030f1b7810 */ /* 0x040fe40007ffe0ff */
[C---:B0-----:R-:W-:Y:S01]  /*0410*/  IADD3 R23, PT, PT, R15.reuse, 0x4, RZ ;  /* 0x000000040f177810 */ /* 0x041fe20007ffe0ff */
[----:B--2---:R-:W-:Y:S01]  /*0420*/  FFMA R25, R28, R29, R25 ;  /* 0x0000001d1c197223 */ /* 0x004fe20000000019 */
[----:B------:R-:W-:-:S05]  /*0430*/  IADD3 R29, PT, PT, R15, 0x2, RZ ;  /* 0x000000020f1d7810 */ /* 0x000fca0007ffe0ff */
[----:B------:R-:W-:-:S06]  /*0440*/  IMAD.WIDE.U32 R28, R29, 0x4, R20 ;  /* 0x000000041d1c7825 */ /* 0x000fcc00078e0014 */
[----:B------:R-:W2:Y:S01]  /*0450*/  LDG.E R28, desc[UR4][R28.64] ;  /* 0x000000041c1c7981 */ /* 0x000ea2000c1e1900 */
[----:B---3--:R-:W-:Y:S01]  /*0460*/  FFMA R25, R18, R26, R25 ;  /* 0x0000001a12197223 */ /* 0x008fe20000000019 */
[----:B------:R-:W-:-:S04]  /*0470*/  IMAD.WIDE.U32 R18, R14, 0x4, R16 ;  /* 0x000000040e127825 */ /* 0x000fc800078e0010 */
[--C-:B------:R-:W-:Y:S02]  /*0480*/  IMAD.WIDE.U32 R26, R27, 0x4, R20.reuse ;  /* 0x000000041b1a7825 */ /* 0x100fe400078e0014 */
[----:B------:R-:W2:Y:S02]  /*0490*/  LDG.E R18, desc[UR4][R18.64] ;  /* 0x0000000412127981 */ /* 0x000ea4000c1e1900 */
[----:B------:R-:W-:Y:S02]  /*04a0*/  IMAD.WIDE.U32 R20, R23, 0x4, R20 ;  /* 0x0000000417147825 */ /* 0x000fe400078e0014 */
[----:B------:R-:W3:Y:S02]  /*04b0*/  LDG.E R26, desc[UR4][R26.64] ;  /* 0x000000041a1a7981 */ /* 0x000ee4000c1e1900 */
[--C-:B------:R-:W-:Y:S02]  /*04c0*/  IMAD.WIDE.U32 R22, R9, 0x4, R16.reuse ;  /* 0x0000000409167825 */ /* 0x100fe400078e0010 */
[----:B------:R-:W4:Y:S02]  /*04d0*/  LDG.E R20, desc[UR4][R20.64] ;  /* 0x0000000414147981 */ /* 0x000f24000c1e1900 */
[----:B------:R-:W-:-:S02]  /*04e0*/  IMAD.WIDE.U32 R16, R11, 0x4, R16 ;  /* 0x000000040b107825 */ /* 0x000fc400078e0010 */
[----:B------:R-:W3:Y:S04]  /*04f0*/  LDG.E R23, desc[UR4][R22.64] ;  /* 0x0000000416177981 */ /* 0x000ee8000c1e1900 */
[----:B------:R-:W4:Y:S01]  /*0500*/  LDG.E R16, desc[UR4][R16.64] ;  /* 0x0000000410107981 */ /* 0x000f22000c1e1900 */
[----:B------:R-:W-:-:S04]  /*0510*/  IADD3 R24, PT, PT, R24, 0x8, RZ ;  /* 0x0000000818187810 */ /* 0x000fc80007ffe0ff */
[----:B------:R-:W-:Y:S02]  /*0520*/  ISETP.NE.AND P1, PT, R24, RZ, PT ;  /* 0x000000ff1800720c */ /* 0x000fe40003f25270 */
[----:B------:R-:W-:Y:S02]  /*0530*/  IADD3 R15, PT, PT, R15, 0x8, RZ ;  /* 0x000000080f0f7810 */ /* 0x000fe40007ffe0ff */
[C---:B------:R-:W-:Y:S02]  /*0540*/  LEA R4, R5.reuse, R4, 0x3 ;  /* 0x0000000405047211 */ /* 0x040fe400078e18ff */
[C---:B------:R-:W-:Y:S02]  /*0550*/  LEA R10, R5.reuse, R10, 0x3 ;  /* 0x0000000a050a7211 */ /* 0x040fe400078e18ff */
[C---:B------:R-:W-:Y:S02]  /*0560*/  LEA R8, R5.reuse, R8, 0x3 ;  /* 0x0000000805087211 */ /* 0x040fe400078e18ff */
[----:B------:R-:W-:-:S02]  /*0570*/  LEA R12, R5, R12, 0x3 ;  /* 0x0000000c050c7211 */ /* 0x000fc400078e18ff */
[C---:B------:R-:W-:Y:S02]  /*0580*/  LEA R14, R5.reuse, R14, 0x3 ;  /* 0x0000000e050e7211 */ /* 0x040fe400078e18ff */
[C---:B------:R-:W-:Y:S02]  /*0590*/  LEA R9, R5.reuse, R9, 0x3 ;  /* 0x0000000905097211 */ /* 0x040fe400078e18ff */
[C---:B------:R-:W-:Y:S02]  /*05a0*/  LEA R11, R5.reuse, R11, 0x3 ;  /* 0x0000000b050b7211 */ /* 0x040fe400078e18ff */
[----:B------:R-:W-:Y:S01]  /*05b0*/  LEA R13, R5, R13, 0x3 ;  /* 0x0000000d050d7211 */ /* 0x000fe200078e18ff */
[----:B--2---:R-:W-:-:S04]  /*05c0*/  FFMA R25, R28, R18, R25 ;  /* 0x000000121c197223 */ /* 0x004fc80000000019 */
[----:B---3--:R-:W-:-:S04]  /*05d0*/  FFMA R25, R26, R23, R25 ;  /* 0x000000171a197223 */ /* 0x008fc80000000019 */
[----:B----4-:R-:W-:Y:S01]  /*05e0*/  FFMA R25, R20, R16, R25 ;  /* 0x0000001014197223 */ /* 0x010fe20000000019 */
[----:B------:R-:W-:Y:S06]  /*05f0*/  @P1 BRA `(.L_x_14) ;  /* 0xfffffffc000c1947 */ /* 0x000fec000383ffff */
.L_x_13:
[----:B------:R-:W-:Y:S05]  /*0600*/  @!P0 BRA `(.L_x_12) ;  /* 0x0000000400048947 */ /* 0x000fea0003800000 */
[----:B------:R-:W-:Y:S02]  /*0610*/  ISETP.GE.U32.AND P0, PT, R6, 0x4, PT ;  /* 0x000000040600780c */ /* 0x000fe40003f06070 */
[----:B------:R-:W-:-:S04]  /*0620*/  LOP3.LUT R24, R2, 0x3, RZ, 0xc0, !PT ;  /* 0x0000000302187812 */ /* 0x000fc800078ec0ff */
[----:B------:R-:W-:-:S07]  /*0630*/  ISETP.NE.AND P1, PT, R24, RZ, PT ;  /* 0x000000ff1800720c */ /* 0x000fce0003f25270 */
[----:B------:R-:W-:Y:S06]  /*0640*/  @!P0 BRA `(.L_x_15) ;  /* 0x00000000007c8947 */ /* 0x000fec0003800000 */
[----:B------:R-:W0:Y:S01]  /*0650*/  LDC.64 R8, c[0x0][0x390] ;  /* 0x0000e400ff087b82 */ /* 0x000e220000000a00 */
[----:B------:R-:W-:Y:S02]  /*0660*/  IMAD R13, R3, R2, R7 ;  /* 0x00000002030d7224 */ /* 0x000fe400078e0207 */
[----:B------:R-:W-:-:S03]  /*0670*/  IMAD R6, R7, R5, R0 ;  /* 0x0000000507067224 */ /* 0x000fc600078e0200 */
[C---:B------:R-:W-:Y:S02]  /*0680*/  IADD3 R21, PT, PT, R13.reuse, 0x1, RZ ;  /* 0x000000010d157810 */ /* 0x040fe40007ffe0ff */
[----:B------:R-:W1:Y:S01]  /*0690*/  LDC.64 R10, c[0x0][0x388] ;  /* 0x0000e200ff0a7b82 */ /* 0x000e620000000a00 */
[C---:B------:R-:W-:Y:S02]  /*06a0*/  IADD3 R15, PT, PT, R13.reuse, 0x2, RZ ;  /* 0x000000020d0f7810 */ /* 0x040fe40007ffe0ff */
[----:B------:R-:W-:Y:S01]  /*06b0*/  IADD3 R27, PT, PT, R13, 0x3, RZ ;  /* 0x000000030d1b7810 */ /* 0x000fe20007ffe0ff */
[C---:B0-----:R-:W-:Y:S01]  /*06c0*/  IMAD.WIDE.U32 R18, R6.reuse, 0x4, R8 ;  /* 0x0000000406127825 */ /* 0x041fe200078e0008 */
[----:B------:R-:W-:-:S04]  /*06d0*/  IADD3 R6, PT, PT, R6, R5, RZ ;  /* 0x0000000506067210 */ /* 0x000fc80007ffe0ff */
[CC--:B------:R-:W-:Y:S01]  /*06e0*/  IADD3 R14, PT, PT, R6.reuse, R5.reuse, RZ ;  /* 0x00000005060e7210 */ /* 0x0c0fe20007ffe0ff */
[--C-:B-1----:R-:W-:Y:S01]  /*06f0*/  IMAD.WIDE.U32 R22, R13, 0x4, R10.reuse ;  /* 0x000000040d167825 */ /* 0x102fe200078e000a */
[----:B------:R-:W2:Y:S03]  /*0700*/  LDG.E R18, desc[UR4][R18.64] ;  /* 0x0000000412127981 */ /* 0x000ea6000c1e1900 */
[----:B------:R-:W-:Y:S01]  /*0710*/  IMAD.WIDE.U32 R20, R21, 0x4, R10 ;  /* 0x0000000415147825 */ /* 0x000fe200078e000a */
[----:B------:R-:W2:Y:S03]  /*0720*/  LDG.E R4, desc[UR4][R22.64] ;  /* 0x0000000416047981 */ /* 0x000ea6000c1e1900 */
[----:B------:R-:W-:Y:S01]  /*0730*/  IMAD.WIDE.U32 R16, R6, 0x4, R8 ;  /* 0x0000000406107825 */ /* 0x000fe200078e0008 */
[----:B------:R-:W-:Y:S01]  /*0740*/  IADD3 R29, PT, PT, R14, R5, RZ ;  /* 0x000000050e1d7210 */ /* 0x000fe20007ffe0ff */
[----:B------:R-:W3:Y:S02]  /*0750*/  LDG.E R20, desc[UR4][R20.64] ;  /* 0x0000000414147981 */ /* 0x000ee4000c1e1900 */
[----:B------:R-:W-:-:S02]  /*0760*/  IMAD.WIDE.U32 R12, R15, 0x4, R10 ;  /* 0x000000040f0c7825 */ /* 0x000fc400078e000a */
[----:B------:R-:W3:Y:S02]  /*0770*/  LDG.E R17, desc[UR4][R16.64] ;  /* 0x0000000410117981 */ /* 0x000ee4000c1e1900 */
[----:B------:R-:W-:Y:S02]  /*0780*/  IMAD.WIDE.U32 R14, R14, 0x4, R8 ;  /* 0x000000040e0e7825 */ /* 0x000fe400078e0008 */
[----:B------:R-:W4:Y:S02]  /*0790*/  LDG.E R13, desc[UR4][R12.64] ;  /* 0x000000040c0d7981 */ /* 0x000f24000c1e1900 */
[----:B------:R-:W-:Y:S02]  /*07a0*/  IMAD.WIDE.U32 R10, R27, 0x4, R10 ;  /* 0x000000041b0a7825 */ /* 0x000fe400078e000a */
[----:B------:R-:W4:Y:S02]  /*07b0*/  LDG.E R14, desc[UR4][R14.64] ;  /* 0x000000040e0e7981 */ /* 0x000f24000c1e1900 */
[----:B------:R-:W-:-:S02]  /*07c0*/  IMAD.WIDE.U32 R8, R29, 0x4, R8 ;  /* 0x000000041d087825 */ /* 0x000fc400078e0008 */
[----:B------:R-:W5:Y:S04]  /*07d0*/  LDG.E R11, desc[UR4][R10.64] ;  /* 0x000000040a0b7981 */ /* 0x000f68000c1e1900 */
[----:B------:R-:W5:Y:S01]  /*07e0*/  LDG.E R8, desc[UR4][R8.64] ;  /* 0x0000000408087981 */ /* 0x000f62000c1e1900 */
[----:B------:R-:W-:Y:S01]  /*07f0*/  IADD3 R7, PT, PT, R7, 0x4, RZ ;  /* 0x0000000407077810 */ /* 0x000fe20007ffe0ff */
[----:B--2---:R-:W-:-:S04]  /*0800*/  FFMA R25, R4, R18, R25 ;  /* 0x0000001204197223 */ /* 0x004fc80000000019 */
[----:B---3--:R-:W-:-:S04]  /*0810*/  FFMA R20, R20, R17, R25 ;  /* 0x0000001114147223 */ /* 0x008fc80000000019 */
[----:B----4-:R-:W-:-:S04]  /*0820*/  FFMA R20, R13, R14, R20 ;  /* 0x0000000e0d147223 */ /* 0x010fc80000000014 */
[----:B-----5:R-:W-:-:S07]  /*0830*/  FFMA R25, R11, R8, R20 ;  /* 0x000000080b197223 */ /* 0x020fce0000000014 */
.L_x_15:
[----:B------:R-:W-:Y:S05]  /*0840*/  @!P1 BRA `(.L_x_12) ;  /* 0x0000000000749947 */ /* 0x000fea0003800000 */
[----:B------:R-:W-:Y:S02]  /*0850*/  ISETP.NE.AND P0, PT, R24, 0x1, PT ;  /* 0x000000011800780c */ /* 0x000fe40003f05270 */
[----:B------:R-:W-:-:S04]  /*0860*/  LOP3.LUT R4, R2, 0x1, RZ, 0xc0, !PT ;  /* 0x0000000102047812 */ /* 0x000fc800078ec0ff */
[----:B------:R-:W-:-:S07]  /*0870*/  ISETP.NE.U32.AND P1, PT, R4, 0x1, PT ;  /* 0x000000010400780c */ /* 0x000fce0003f25070 */
[----:B------:R-:W0:Y:S01]  /*0880*/  @P0 LDC.64 R16, c[0x0][0x388] ;  /* 0x0000e200ff100b82 */ /* 0x000e220000000a00 */
[----:B------:R-:W-:Y:S02]  /*0890*/  @P0 IMAD R15, R3, R2, R7 ;  /* 0x00000002030f0224 */ /* 0x000fe400078e0207 */
[CC--:B------:R-:W-:Y:S01]  /*08a0*/  @P0 IMAD R14, R7.reuse, R5.reuse, R0 ;  /* 0x00000005070e0224 */ /* 0x0c0fe200078e0200 */
[----:B------:R-:W-:Y:S02]  /*08b0*/  @P0 IADD3 R7, PT, PT, R7, 0x2, RZ ;  /* 0x0000000207070810 */ /* 0x000fe40007ffe0ff */
[----:B------:R-:W-:Y:S02]  /*08c0*/  @P0 IADD3 R21, PT, PT, R15, 0x1, RZ ;  /* 0x000000010f150810 */ /* 0x000fe40007ffe0ff */
[----:B------:R-:W1:Y:S01]  /*08d0*/  @P0 LDC.64 R12, c[0x0][0x390] ;  /* 0x0000e400ff0c0b82 */ /* 0x000e620000000a00 */
[----:B------:R-:W-:-:S07]  /*08e0*/  @P0 IADD3 R23, PT, PT, R14, R5, RZ ;  /* 0x000000050e170210 */ /* 0x000fce0007ffe0ff */
[----:B------:R-:W2:Y:S08]  /*08f0*/  @!P1 LDC.64 R8, c[0x0][0x388] ;  /* 0x0000e200ff089b82 */ /* 0x000eb00000000a00 */
[----:B------:R-:W3:Y:S01]  /*0900*/  @!P1 LDC.64 R10, c[0x0][0x390] ;  /* 0x0000e400ff0a9b82 */ /* 0x000ee20000000a00 */
[----:B0-----:R-:W-:-:S04]  /*0910*/  @P0 IMAD.WIDE.U32 R18, R15, 0x4, R16 ;  /* 0x000000040f120825 */ /* 0x001fc800078e0010 */
[----:B------:R-:W-:Y:S01]  /*0920*/  @P0 IMAD.WIDE.U32 R16, R21, 0x4, R16 ;  /* 0x0000000415100825 */ /* 0x000fe200078e0010 */
[----:B------:R-:W4:Y:S03]  /*0930*/  @P0 LDG.E R4, desc[UR4][R18.64] ;  /* 0x0000000412040981 */ /* 0x000f26000c1e1900 */
[----:B-1----:R-:W-:Y:S02]  /*0940*/  @P0 IMAD.WIDE.U32 R14, R14, 0x4, R12 ;  /* 0x000000040e0e0825 */ /* 0x002fe400078e000c */
[----:B------:R-:W5:Y:S02]  /*0950*/  @P0 LDG.E R17, desc[UR4][R16.64] ;  /* 0x0000000410110981 */ /* 0x000f64000c1e1900 */
[----:B------:R-:W-:Y:S02]  /*0960*/  @!P1 IMAD R21, R3, R2, R7 ;  /* 0x0000000203159224 */ /* 0x000fe400078e0207 */
[----:B------:R-:W-:Y:S01]  /*0970*/  @P0 IMAD.WIDE.U32 R12, R23, 0x4, R12 ;  /* 0x00000004170c0825 */ /* 0x000fe200078e000c */
[----:B------:R-:W4:Y:S03]  /*0980*/  @P0 LDG.E R14, desc[UR4][R14.64] ;  /* 0x000000040e0e0981 */ /* 0x000f26000c1e1900 */
[----:B------:R-:W-:-:S02]  /*0990*/  @!P1 IMAD R7, R7, R5, R0 ;  /* 0x0000000507079224 */ /* 0x000fc400078e0200 */
[----:B--2---:R-:W-:Y:S01]  /*09a0*/  @!P1 IMAD.WIDE.U32 R8, R21, 0x4, R8 ;  /* 0x0000000415089825 */ /* 0x004fe200078e0008 */
[----:B------:R-:W5:Y:S03]  /*09b0*/  @P0 LDG.E R12, desc[UR4][R12.64] ;  /* 0x000000040c0c0981 */ /* 0x000f66000c1e1900 */
[----:B---3--:R-:W-:Y:S02]  /*09c0*/  @!P1 IMAD.WIDE.U32 R10, R7, 0x4, R10 ;  /* 0x00000004070a9825 */ /* 0x008fe400078e000a */
[----:B------:R-:W2:Y:S04]  /*09d0*/  @!P1 LDG.E R8, desc[UR4][R8.64] ;  /* 0x0000000408089981 */ /* 0x000ea8000c1e1900 */
[----:B------:R-:W2:Y:S01]  /*09e0*/  @!P1 LDG.E R10, desc[UR4][R10.64] ;  /* 0x000000040a0a9981 */ /* 0x000ea2000c1e1900 */
[----:B----4-:R-:W-:-:S04]  /*09f0*/  @P0 FFMA R4, R4, R14, R25 ;  /* 0x0000000e04040223 */ /* 0x010fc80000000019 */
[----:B-----5:R-:W-:-:S04]  /*0a00*/  @P0 FFMA R25, R17, R12, R4 ;  /* 0x0000000c11190223 */ /* 0x020fc80000000004 */
[----:B--2---:R-:W-:-:S07]  /*0a10*/  @!P1 FFMA R25, R8, R10, R25 ;  /* 0x0000000a08199223 */ /* 0x004fce0000000019 */
.L_x_12:
[----:B------:R-:W0:Y:S01]  /*0a20*/  LDC.64 R6, c[0x0][0x380] ;  /* 0x0000e000ff067b82 */ /* 0x000e220000000a00 */
[----:B------:R-:W-:Y:S01]  /*0a30*/  IMAD R3, R3, R5, R0 ;  /* 0x0000000503037224 */ /* 0x000fe200078e0200 */
[----:B------:R-:W1:Y:S01]  /*0a40*/  LDCU UR6, c[0x0][0x3a8] ;  /* 0x00007500ff0677ac */ /* 0x000e620008000800 */
[----:B------:R-:W2:Y:S02]  /*0a50*/  LDCU UR7, c[0x0][0x3a4] ;  /* 0x00007480ff0777ac */ /* 0x000ea40008000800 */
[----:B0-----:R-:W-:-:S05]  /*0a60*/  IMAD.WIDE.U32 R2, R3, 0x4, R6 ;  /* 0x0000000403027825 */ /* 0x001fca00078e0006 */
[----:B------:R-:W1:Y:S02]  /*0a70*/  LDG.E R0, desc[UR4][R2.64] ;  /* 0x0000000402007981 */ /* 0x000e64000c1e1900 */
[----:B-1----:R-:W-:-:S04]  /*0a80*/  FMUL R0, R0, UR6 ;  /* 0x0000000600007c20 */ /* 0x002fc80008400000 */
[----:B--2---:R-:W-:-:S05]  /*0a90*/  FFMA R25, R25, UR7, R0 ;  /* 0x0000000719197c23 */ /* 0x004fca0008000000 */
[----:B------:R-:W-:Y:S01]  /*0aa0*/  STG.E desc[UR4][R2.64], R25 ;  /* 0x0000001902007986 */ /* 0x000fe2000c101904 */
[----:B------:R-:W-:Y:S05]  /*0ab0*/  EXIT ;  /* 0x000000000000794d */ /* 0x000fea0003800000 */
.L_x_16:
        /* <DEDUP_REMOVED lines=12> */
.L_x_21:


//--------------------- .nv.shared._Z16gemm_cuda_kernelIfLi16ELi4ELi2ELi4ELi2ELi4ELi8ELi4ELi4ELb1EEvPT_PKS0_S3_iiiS0_S0_ --------------------------
	.section	.nv.shared._Z16gemm_cuda_kernelIfLi16ELi4ELi2ELi4ELi2ELi4ELi8ELi4ELi4ELb1EEvPT_PKS0_S3_iiiS0_S0_,"aw",@nobits
	.sectionflags	@""
	.align	16
	.zero		1024


//--------------------- .nv.shared.reserved.0     --------------------------
	.section	.nv.shared.reserved.0,"aw",@nobits
	.weak		__nv_reservedSMEM_offset_0_alias
	.size		__nv_reservedSMEM_offset_0_alias, 0, 64
	.other		__nv_reservedSMEM_offset_0_alias,@"STO_CUDA_RESERVED_SHARED STV_DEFAULT"
__nv_reservedSMEM_offset_0_alias:
	.zero		0
	.zero		64


//--------------------- .nv.shared._Z16gemm_cuda_kernelIfLi16ELi4ELi2ELi2ELi2ELi4ELi8ELi4ELi4ELb1EEvPT_PKS0_S3_iiiS0_S0_ --------------------------
	.section	.nv.shared._Z16gemm_cuda_kernelIfLi16ELi4ELi2ELi2ELi2ELi4ELi8ELi4ELi4ELb1EEvPT_PKS0_S3_iiiS0_S0_,"aw",@nobits
	.sectionflags	@""
	.align	16
	.zero		1024


//--------------------- .nv.shared._Z16gemm_cuda_kernelIfLi16ELi4ELi2ELi2ELi2ELi4ELi8ELi4ELi2ELb1EEvPT_PKS0_S3_iiiS0_S0_ --------------------------
	.section	.nv.shared._Z16gemm_cuda_kernelIfLi16ELi4ELi2ELi2ELi2ELi4ELi8ELi4ELi2ELb1EEvPT_PKS0_S3_iiiS0_S0_,"aw",@nobits
	.sectionflags	@""
	.align	16
	.zero		1024


//--------------------- .nv.shared._Z16gemm_cuda_kernelIfLi32ELi4ELi2ELi1ELi1ELi4ELi8ELi4ELi4ELb1EEvPT_PKS0_S3_iiiS0_S0_ --------------------------
	.section	.nv.shared._Z16gemm_cuda_kernelIfLi32ELi4ELi2ELi1ELi1ELi4ELi8ELi4ELi4ELb1EEvPT_PKS0_S3_iiiS0_S0_,"aw",@nobits
	.sectionflags	@""
	.align	16
	.zero		1024


//--------------------- .nv.shared._Z20gemm_cuda_ref_kernelIfEvPT_PKS0_S3_iiiS0_S0_ --------------------------
	.section	.nv.shared._Z20gemm_cuda_ref_kernelIfEvPT_PKS0_S3_iiiS0_S0_,"aw",@nobits
	.sectionflags	@""
	.align	16
	.zero		1024


//--------------------- .nv.constant0._Z16gemm_cuda_kernelIfLi16ELi4ELi2ELi4ELi2ELi4ELi8ELi4ELi4ELb1EEvPT_PKS0_S3_iiiS0_S0_ --------------------------
	.section	.nv.constant0._Z16gemm_cuda_kernelIfLi16ELi4ELi2ELi4ELi2ELi4ELi8ELi4ELi4ELb1EEvPT_PKS0_S3_iiiS0_S0_,"a",@progbits
	.sectionflags	@""
	.align	4
.nv.constant0._Z16gemm_cuda_kernelIfLi16ELi4ELi2ELi4ELi2ELi4ELi8ELi4ELi4ELb1EEvPT_PKS0_S3_iiiS0_S0_:
	.zero		940


//--------------------- .nv.constant0._Z16gemm_cuda_kernelIfLi16ELi4ELi2ELi2ELi2ELi4ELi8ELi4ELi4ELb1EEvPT_PKS0_S3_iiiS0_S0_ --------------------------
	.section	.nv.constant0._Z16gemm_cuda_kernelIfLi16ELi4ELi2ELi2ELi2ELi4ELi8ELi4ELi4ELb1EEvPT_PKS0_S3_iiiS0_S0_,"a",@progbits
	.sectionflags	@""
	.align	4
.nv.constant0._Z16gemm_cuda_kernelIfLi16ELi4ELi2ELi2ELi2ELi4ELi8ELi4ELi4ELb1EEvPT_PKS0_S3_iiiS0_S0_:
	.zero		940


//--------------------- .nv.constant0._Z16gemm_cuda_kernelIfLi16ELi4ELi2ELi2ELi2ELi4ELi8ELi4ELi2ELb1EEvPT_PKS0_S3_iiiS0_S0_ --------------------------
	.section	.nv.constant0._Z16gemm_cuda_kernelIfLi16ELi4ELi2ELi2ELi2ELi4ELi8ELi4ELi2ELb1EEvPT_PKS0_S3_iiiS0_S0_,"a",@progbits
	.sectionflags	@""
	.align	4
.nv.constant0._Z16gemm_cuda_kernelIfLi16ELi4ELi2ELi2ELi2ELi4ELi8ELi4ELi2ELb1EEvPT_PKS0_S3_iiiS0_S0_:
	.zero		940


//--------------------- .nv.constant0._Z16gemm_cuda_kernelIfLi32ELi4ELi2ELi1ELi1ELi4ELi8ELi4ELi4ELb1EEvPT_PKS0_S3_iiiS0_S0_ --------------------------
	.section	.nv.constant0._Z16gemm_cuda_kernelIfLi32ELi4ELi2ELi1ELi1ELi4ELi8ELi4ELi4ELb1EEvPT_PKS0_S3_iiiS0_S0_,"a",@progbits
	.sectionflags	@""
	.align	4
.nv.constant0._Z16gemm_cuda_kernelIfLi32ELi4ELi2ELi1ELi1ELi4ELi8ELi4ELi4ELb1EEvPT_PKS0_S3_iiiS0_S0_:
	.zero		940


//--------------------- .nv.constant0._Z20gemm_cuda_ref_kernelIfEvPT_PKS0_S3_iiiS0_S0_ --------------------------
	.section	.nv.constant0._Z20gemm_cuda_ref_kernelIfEvPT_PKS0_S3_iiiS0_S0_,"a",@progbits
	.sectionflags	@""
	.align	4
.nv.constant0._Z20gemm_cuda_ref_kernelIfEvPT_PKS0_S3_iiiS0_S0_:
	.zero		940


//--------------------- SYMBOLS --------------------------

	.type		.nv.reservedSmem.offset0,@object
	.size		.nv.reservedSmem.offset0,0x4
	.type		.nv.reservedSmem.cap,@object
	.size		.nv.reservedSmem.cap,0x4
